//
// Generated by NVIDIA NVVM Compiler
//
// Compiler Build ID: CL-36424714
// Cuda compilation tools, release 13.0, V13.0.88
// Based on NVVM 20.0.0
//

.version 9.0
.target sm_100
.address_size 64

	// .globl	rbf_kernel
.func  (.param .b64 func_retval0) __internal_accurate_pow
(
	.param .b64 __internal_accurate_pow_param_0,
	.param .b64 __internal_accurate_pow_param_1
)
;

.visible .entry rbf_kernel(
	.param .u64 .ptr .align 1 rbf_kernel_param_0,
	.param .u64 .ptr .align 1 rbf_kernel_param_1,
	.param .u64 .ptr .align 1 rbf_kernel_param_2,
	.param .u32 rbf_kernel_param_3,
	.param .u32 rbf_kernel_param_4,
	.param .u32 rbf_kernel_param_5,
	.param .f64 rbf_kernel_param_6
)
{
	.reg .pred 	%p<18>;
	.reg .b32 	%r<56>;
	.reg .b32 	%f<3>;
	.reg .b64 	%rd<44>;
	.reg .b64 	%fd<183>;

	ld.param.u64 	%rd14, [rbf_kernel_param_0];
	ld.param.u64 	%rd15, [rbf_kernel_param_1];
	ld.param.u64 	%rd13, [rbf_kernel_param_2];
	ld.param.u32 	%r23, [rbf_kernel_param_3];
	ld.param.u32 	%r25, [rbf_kernel_param_4];
	ld.param.u32 	%r26, [rbf_kernel_param_5];
	ld.param.f64 	%fd24, [rbf_kernel_param_6];
	cvta.to.global.u64 	%rd1, %rd15;
	cvta.to.global.u64 	%rd2, %rd14;
	mov.u32 	%r27, %ctaid.x;
	mov.u32 	%r28, %ntid.x;
	mov.u32 	%r29, %tid.x;
	mad.lo.s32 	%r1, %r27, %r28, %r29;
	mov.u32 	%r30, %ctaid.y;
	mov.u32 	%r31, %ntid.y;
	mov.u32 	%r32, %tid.y;
	mad.lo.s32 	%r33, %r30, %r31, %r32;
	setp.ge.s32 	%p1, %r1, %r25;
	setp.ge.s32 	%p2, %r33, %r26;
	or.pred  	%p3, %p1, %p2;
	@%p3 bra 	$L__BB0_21;
	mul.lo.s32 	%r34, %r26, %r1;
	cvt.s64.s32 	%rd3, %r34;
	setp.lt.s32 	%p4, %r23, 1;
	mov.f64 	%fd182, 0d0000000000000000;
	@%p4 bra 	$L__BB0_20;
	and.b32  	%r3, %r26, 15;
	add.s32 	%r4, %r3, -1;
	and.b32  	%r5, %r26, 7;
	add.s32 	%r6, %r5, -1;
	and.b32  	%r7, %r26, 2147483632;
	and.b32  	%r8, %r26, 3;
	neg.s32 	%r9, %r7;
	shl.b64 	%rd16, %rd3, 3;
	add.s64 	%rd17, %rd16, %rd1;
	add.s64 	%rd4, %rd17, 64;
	add.f64 	%fd27, %fd24, %fd24;
	mul.f64 	%fd1, %fd24, %fd27;
	mov.f64 	%fd182, 0d0000000000000000;
	mov.b32 	%r51, 0;
	mul.wide.u32 	%rd37, %r33, 8;
$L__BB0_3:
	setp.lt.u32 	%p5, %r26, 16;
	mul.lo.s32 	%r11, %r51, %r26;
	mov.f64 	%fd181, 0d0000000000000000;
	mov.b32 	%r54, 0;
	@%p5 bra 	$L__BB0_6;
	mul.wide.u32 	%rd18, %r11, 8;
	add.s64 	%rd19, %rd2, %rd18;
	add.s64 	%rd42, %rd19, 64;
	mov.f64 	%fd181, 0d0000000000000000;
	mov.u64 	%rd43, %rd4;
	mov.u32 	%r52, %r9;
$L__BB0_5:
	.pragma "nounroll";
	ld.global.nc.f64 	%fd31, [%rd43+-64];
	ld.global.nc.f64 	%fd32, [%rd42+-64];
	sub.f64 	%fd33, %fd31, %fd32;
	fma.rn.f64 	%fd34, %fd33, %fd33, %fd181;
	ld.global.nc.f64 	%fd35, [%rd43+-56];
	ld.global.nc.f64 	%fd36, [%rd42+-56];
	sub.f64 	%fd37, %fd35, %fd36;
	fma.rn.f64 	%fd38, %fd37, %fd37, %fd34;
	ld.global.nc.f64 	%fd39, [%rd43+-48];
	ld.global.nc.f64 	%fd40, [%rd42+-48];
	sub.f64 	%fd41, %fd39, %fd40;
	fma.rn.f64 	%fd42, %fd41, %fd41, %fd38;
	ld.global.nc.f64 	%fd43, [%rd43+-40];
	ld.global.nc.f64 	%fd44, [%rd42+-40];
	sub.f64 	%fd45, %fd43, %fd44;
	fma.rn.f64 	%fd46, %fd45, %fd45, %fd42;
	ld.global.nc.f64 	%fd47, [%rd43+-32];
	ld.global.nc.f64 	%fd48, [%rd42+-32];
	sub.f64 	%fd49, %fd47, %fd48;
	fma.rn.f64 	%fd50, %fd49, %fd49, %fd46;
	ld.global.nc.f64 	%fd51, [%rd43+-24];
	ld.global.nc.f64 	%fd52, [%rd42+-24];
	sub.f64 	%fd53, %fd51, %fd52;
	fma.rn.f64 	%fd54, %fd53, %fd53, %fd50;
	ld.global.nc.f64 	%fd55, [%rd43+-16];
	ld.global.nc.f64 	%fd56, [%rd42+-16];
	sub.f64 	%fd57, %fd55, %fd56;
	fma.rn.f64 	%fd58, %fd57, %fd57, %fd54;
	ld.global.nc.f64 	%fd59, [%rd43+-8];
	ld.global.nc.f64 	%fd60, [%rd42+-8];
	sub.f64 	%fd61, %fd59, %fd60;
	fma.rn.f64 	%fd62, %fd61, %fd61, %fd58;
	ld.global.nc.f64 	%fd63, [%rd43];
	ld.global.nc.f64 	%fd64, [%rd42];
	sub.f64 	%fd65, %fd63, %fd64;
	fma.rn.f64 	%fd66, %fd65, %fd65, %fd62;
	ld.global.nc.f64 	%fd67, [%rd43+8];
	ld.global.nc.f64 	%fd68, [%rd42+8];
	sub.f64 	%fd69, %fd67, %fd68;
	fma.rn.f64 	%fd70, %fd69, %fd69, %fd66;
	ld.global.nc.f64 	%fd71, [%rd43+16];
	ld.global.nc.f64 	%fd72, [%rd42+16];
	sub.f64 	%fd73, %fd71, %fd72;
	fma.rn.f64 	%fd74, %fd73, %fd73, %fd70;
	ld.global.nc.f64 	%fd75, [%rd43+24];
	ld.global.nc.f64 	%fd76, [%rd42+24];
	sub.f64 	%fd77, %fd75, %fd76;
	fma.rn.f64 	%fd78, %fd77, %fd77, %fd74;
	ld.global.nc.f64 	%fd79, [%rd43+32];
	ld.global.nc.f64 	%fd80, [%rd42+32];
	sub.f64 	%fd81, %fd79, %fd80;
	fma.rn.f64 	%fd82, %fd81, %fd81, %fd78;
	ld.global.nc.f64 	%fd83, [%rd43+40];
	ld.global.nc.f64 	%fd84, [%rd42+40];
	sub.f64 	%fd85, %fd83, %fd84;
	fma.rn.f64 	%fd86, %fd85, %fd85, %fd82;
	ld.global.nc.f64 	%fd87, [%rd43+48];
	ld.global.nc.f64 	%fd88, [%rd42+48];
	sub.f64 	%fd89, %fd87, %fd88;
	fma.rn.f64 	%fd90, %fd89, %fd89, %fd86;
	ld.global.nc.f64 	%fd91, [%rd43+56];
	ld.global.nc.f64 	%fd92, [%rd42+56];
	sub.f64 	%fd93, %fd91, %fd92;
	fma.rn.f64 	%fd181, %fd93, %fd93, %fd90;
	add.s32 	%r52, %r52, 16;
	add.s64 	%rd43, %rd43, 128;
	add.s64 	%rd42, %rd42, 128;
	setp.eq.s32 	%p6, %r52, 0;
	mov.u32 	%r54, %r7;
	@%p6 bra 	$L__BB0_6;
	bra.uni 	$L__BB0_5;
$L__BB0_6:
	mul.wide.u32 	%rd20, %r11, 8;
	add.s64 	%rd10, %rd2, %rd20;
	setp.eq.s32 	%p7, %r3, 0;
	@%p7 bra 	$L__BB0_16;
	setp.lt.u32 	%p8, %r4, 7;
	@%p8 bra 	$L__BB0_9;
	cvt.u64.u32 	%rd21, %r54;
	add.s64 	%rd22, %rd21, %rd3;
	shl.b64 	%rd23, %rd22, 3;
	add.s64 	%rd24, %rd1, %rd23;
	ld.global.nc.f64 	%fd95, [%rd24];
	mul.wide.u32 	%rd25, %r54, 8;
	add.s64 	%rd26, %rd10, %rd25;
	ld.global.nc.f64 	%fd96, [%rd26];
	sub.f64 	%fd97, %fd95, %fd96;
	fma.rn.f64 	%fd98, %fd97, %fd97, %fd181;
	ld.global.nc.f64 	%fd99, [%rd24+8];
	ld.global.nc.f64 	%fd100, [%rd26+8];
	sub.f64 	%fd101, %fd99, %fd100;
	fma.rn.f64 	%fd102, %fd101, %fd101, %fd98;
	ld.global.nc.f64 	%fd103, [%rd24+16];
	ld.global.nc.f64 	%fd104, [%rd26+16];
	sub.f64 	%fd105, %fd103, %fd104;
	fma.rn.f64 	%fd106, %fd105, %fd105, %fd102;
	ld.global.nc.f64 	%fd107, [%rd24+24];
	ld.global.nc.f64 	%fd108, [%rd26+24];
	sub.f64 	%fd109, %fd107, %fd108;
	fma.rn.f64 	%fd110, %fd109, %fd109, %fd106;
	ld.global.nc.f64 	%fd111, [%rd24+32];
	ld.global.nc.f64 	%fd112, [%rd26+32];
	sub.f64 	%fd113, %fd111, %fd112;
	fma.rn.f64 	%fd114, %fd113, %fd113, %fd110;
	ld.global.nc.f64 	%fd115, [%rd24+40];
	ld.global.nc.f64 	%fd116, [%rd26+40];
	sub.f64 	%fd117, %fd115, %fd116;
	fma.rn.f64 	%fd118, %fd117, %fd117, %fd114;
	ld.global.nc.f64 	%fd119, [%rd24+48];
	ld.global.nc.f64 	%fd120, [%rd26+48];
	sub.f64 	%fd121, %fd119, %fd120;
	fma.rn.f64 	%fd122, %fd121, %fd121, %fd118;
	ld.global.nc.f64 	%fd123, [%rd24+56];
	ld.global.nc.f64 	%fd124, [%rd26+56];
	sub.f64 	%fd125, %fd123, %fd124;
	fma.rn.f64 	%fd181, %fd125, %fd125, %fd122;
	add.s32 	%r54, %r54, 8;
$L__BB0_9:
	setp.eq.s32 	%p9, %r5, 0;
	@%p9 bra 	$L__BB0_16;
	setp.lt.u32 	%p10, %r6, 3;
	@%p10 bra 	$L__BB0_12;
	cvt.u64.u32 	%rd27, %r54;
	add.s64 	%rd28, %rd27, %rd3;
	shl.b64 	%rd29, %rd28, 3;
	add.s64 	%rd30, %rd1, %rd29;
	ld.global.nc.f64 	%fd127, [%rd30];
	mul.wide.u32 	%rd31, %r54, 8;
	add.s64 	%rd32, %rd10, %rd31;
	ld.global.nc.f64 	%fd128, [%rd32];
	sub.f64 	%fd129, %fd127, %fd128;
	fma.rn.f64 	%fd130, %fd129, %fd129, %fd181;
	ld.global.nc.f64 	%fd131, [%rd30+8];
	ld.global.nc.f64 	%fd132, [%rd32+8];
	sub.f64 	%fd133, %fd131, %fd132;
	fma.rn.f64 	%fd134, %fd133, %fd133, %fd130;
	ld.global.nc.f64 	%fd135, [%rd30+16];
	ld.global.nc.f64 	%fd136, [%rd32+16];
	sub.f64 	%fd137, %fd135, %fd136;
	fma.rn.f64 	%fd138, %fd137, %fd137, %fd134;
	ld.global.nc.f64 	%fd139, [%rd30+24];
	ld.global.nc.f64 	%fd140, [%rd32+24];
	sub.f64 	%fd141, %fd139, %fd140;
	fma.rn.f64 	%fd181, %fd141, %fd141, %fd138;
	add.s32 	%r54, %r54, 4;
$L__BB0_12:
	setp.eq.s32 	%p11, %r8, 0;
	@%p11 bra 	$L__BB0_16;
	setp.eq.s32 	%p12, %r8, 1;
	cvt.u64.u32 	%rd33, %r54;
	add.s64 	%rd34, %rd33, %rd3;
	shl.b64 	%rd35, %rd34, 3;
	add.s64 	%rd11, %rd1, %rd35;
	ld.global.nc.f64 	%fd142, [%rd11];
	mul.wide.u32 	%rd36, %r54, 8;
	add.s64 	%rd12, %rd10, %rd36;
	ld.global.nc.f64 	%fd143, [%rd12];
	sub.f64 	%fd144, %fd142, %fd143;
	fma.rn.f64 	%fd181, %fd144, %fd144, %fd181;
	@%p12 bra 	$L__BB0_16;
	setp.eq.s32 	%p13, %r8, 2;
	ld.global.nc.f64 	%fd145, [%rd11+8];
	ld.global.nc.f64 	%fd146, [%rd12+8];
	sub.f64 	%fd147, %fd145, %fd146;
	fma.rn.f64 	%fd181, %fd147, %fd147, %fd181;
	@%p13 bra 	$L__BB0_16;
	ld.global.nc.f64 	%fd148, [%rd11+16];
	ld.global.nc.f64 	%fd149, [%rd12+16];
	sub.f64 	%fd150, %fd148, %fd149;
	fma.rn.f64 	%fd181, %fd150, %fd150, %fd181;
$L__BB0_16:
	neg.f64 	%fd151, %fd181;
	div.rn.f64 	%fd21, %fd151, %fd1;
	fma.rn.f64 	%fd152, %fd21, 0d3FF71547652B82FE, 0d4338000000000000;
	{
	.reg .b32 %temp; 
	mov.b64 	{%r20, %temp}, %fd152;
	}
	mov.f64 	%fd153, 0dC338000000000000;
	add.rn.f64 	%fd154, %fd152, %fd153;
	fma.rn.f64 	%fd155, %fd154, 0dBFE62E42FEFA39EF, %fd21;
	fma.rn.f64 	%fd156, %fd154, 0dBC7ABC9E3B39803F, %fd155;
	fma.rn.f64 	%fd157, %fd156, 0d3E5ADE1569CE2BDF, 0d3E928AF3FCA213EA;
	fma.rn.f64 	%fd158, %fd157, %fd156, 0d3EC71DEE62401315;
	fma.rn.f64 	%fd159, %fd158, %fd156, 0d3EFA01997C89EB71;
	fma.rn.f64 	%fd160, %fd159, %fd156, 0d3F2A01A014761F65;
	fma.rn.f64 	%fd161, %fd160, %fd156, 0d3F56C16C1852B7AF;
	fma.rn.f64 	%fd162, %fd161, %fd156, 0d3F81111111122322;
	fma.rn.f64 	%fd163, %fd162, %fd156, 0d3FA55555555502A1;
	fma.rn.f64 	%fd164, %fd163, %fd156, 0d3FC5555555555511;
	fma.rn.f64 	%fd165, %fd164, %fd156, 0d3FE000000000000B;
	fma.rn.f64 	%fd166, %fd165, %fd156, 0d3FF0000000000000;
	fma.rn.f64 	%fd167, %fd166, %fd156, 0d3FF0000000000000;
	{
	.reg .b32 %temp; 
	mov.b64 	{%r21, %temp}, %fd167;
	}
	{
	.reg .b32 %temp; 
	mov.b64 	{%temp, %r22}, %fd167;
	}
	shl.b32 	%r37, %r20, 20;
	add.s32 	%r38, %r37, %r22;
	mov.b64 	%fd174, {%r21, %r38};
	{
	.reg .b32 %temp; 
	mov.b64 	{%temp, %r39}, %fd21;
	}
	mov.b32 	%f2, %r39;
	abs.f32 	%f1, %f2;
	setp.lt.f32 	%p14, %f1, 0f4086232B;
	@%p14 bra 	$L__BB0_19;
	setp.lt.f64 	%p15, %fd21, 0d0000000000000000;
	add.f64 	%fd168, %fd21, 0d7FF0000000000000;
	selp.f64 	%fd174, 0d0000000000000000, %fd168, %p15;
	setp.geu.f32 	%p16, %f1, 0f40874800;
	@%p16 bra 	$L__BB0_19;
	shr.u32 	%r40, %r20, 31;
	add.s32 	%r41, %r20, %r40;
	shr.s32 	%r42, %r41, 1;
	shl.b32 	%r43, %r42, 20;
	add.s32 	%r44, %r22, %r43;
	mov.b64 	%fd169, {%r21, %r44};
	sub.s32 	%r45, %r20, %r42;
	shl.b32 	%r46, %r45, 20;
	add.s32 	%r47, %r46, 1072693248;
	mov.b32 	%r48, 0;
	mov.b64 	%fd170, {%r48, %r47};
	mul.f64 	%fd174, %fd170, %fd169;
$L__BB0_19:
	add.s64 	%rd38, %rd10, %rd37;
	ld.global.nc.f64 	%fd171, [%rd38];
	fma.rn.f64 	%fd182, %fd174, %fd171, %fd182;
	add.s32 	%r51, %r51, 1;
	setp.eq.s32 	%p17, %r51, %r23;
	@%p17 bra 	$L__BB0_20;
	bra.uni 	$L__BB0_3;
$L__BB0_20:
	cvt.u32.u64 	%r49, %rd3;
	add.s32 	%r50, %r49, %r33;
	cvta.to.global.u64 	%rd39, %rd13;
	mul.wide.s32 	%rd40, %r50, 8;
	add.s64 	%rd41, %rd39, %rd40;
	st.global.f64 	[%rd41], %fd182;
$L__BB0_21:
	ret;

}
	// .globl	distance_matrix_kernel
.visible .entry distance_matrix_kernel(
	.param .u64 .ptr .align 1 distance_matrix_kernel_param_0,
	.param .u64 .ptr .align 1 distance_matrix_kernel_param_1,
	.param .u64 .ptr .align 1 distance_matrix_kernel_param_2,
	.param .u32 distance_matrix_kernel_param_3,
	.param .u32 distance_matrix_kernel_param_4,
	.param .u32 distance_matrix_kernel_param_5,
	.param .u32 distance_matrix_kernel_param_6,
	.param .f64 distance_matrix_kernel_param_7
)
{
	.reg .pred 	%p<149>;
	.reg .b32 	%r<192>;
	.reg .b64 	%rd<140>;
	.reg .b64 	%fd<587>;

	ld.param.u32 	%r64, [distance_matrix_kernel_param_3];
	ld.param.u32 	%r65, [distance_matrix_kernel_param_4];
	ld.param.u32 	%r63, [distance_matrix_kernel_param_6];
	ld.param.f64 	%fd87, [distance_matrix_kernel_param_7];
	mov.u32 	%r66, %ctaid.x;
	mov.u32 	%r67, %ntid.x;
	mov.u32 	%r68, %tid.x;
	mad.lo.s32 	%r1, %r66, %r67, %r68;
	mov.u32 	%r69, %ctaid.y;
	mov.u32 	%r70, %ntid.y;
	mov.u32 	%r71, %tid.y;
	mad.lo.s32 	%r72, %r69, %r70, %r71;
	setp.ge.s32 	%p9, %r1, %r64;
	setp.ge.s32 	%p10, %r72, %r65;
	or.pred  	%p11, %p9, %p10;
	mov.f64 	%fd586, 0d0000000000000000;
	@%p11 bra 	$L__BB1_95;
	ld.param.u32 	%r154, [distance_matrix_kernel_param_5];
	ld.param.u64 	%rd122, [distance_matrix_kernel_param_1];
	ld.param.u64 	%rd120, [distance_matrix_kernel_param_0];
	cvta.to.global.u64 	%rd1, %rd120;
	cvta.to.global.u64 	%rd2, %rd122;
	mul.lo.s32 	%r3, %r154, %r1;
	mul.wide.s32 	%rd54, %r3, 8;
	add.s64 	%rd3, %rd1, %rd54;
	mul.lo.s32 	%r4, %r154, %r72;
	mul.wide.s32 	%rd55, %r4, 8;
	add.s64 	%rd4, %rd2, %rd55;
	setp.gt.s32 	%p12, %r63, 1;
	@%p12 bra 	$L__BB1_17;
	setp.eq.s32 	%p15, %r63, 0;
	@%p15 bra 	$L__BB1_37;
	setp.eq.s32 	%p16, %r63, 1;
	@%p16 bra 	$L__BB1_4;
	bra.uni 	$L__BB1_94;
$L__BB1_4:
	ld.param.u32 	%r166, [distance_matrix_kernel_param_5];
	setp.lt.s32 	%p127, %r166, 1;
	@%p127 bra 	$L__BB1_94;
	ld.param.u32 	%r167, [distance_matrix_kernel_param_5];
	and.b32  	%r12, %r167, 15;
	setp.lt.u32 	%p128, %r167, 16;
	mov.f64 	%fd586, 0d0000000000000000;
	mov.b32 	%r184, 0;
	@%p128 bra 	$L__BB1_8;
	ld.param.u32 	%r168, [distance_matrix_kernel_param_5];
	and.b32  	%r184, %r168, 2147483632;
	neg.s32 	%r181, %r184;
	add.s64 	%rd88, %rd54, %rd1;
	add.s64 	%rd130, %rd88, 64;
	add.s64 	%rd90, %rd55, %rd2;
	add.s64 	%rd129, %rd90, 64;
	mov.f64 	%fd586, 0d0000000000000000;
$L__BB1_7:
	.pragma "nounroll";
	ld.global.nc.f64 	%fd287, [%rd130+-64];
	ld.global.nc.f64 	%fd288, [%rd129+-64];
	sub.f64 	%fd289, %fd287, %fd288;
	abs.f64 	%fd290, %fd289;
	add.f64 	%fd291, %fd586, %fd290;
	ld.global.nc.f64 	%fd292, [%rd130+-56];
	ld.global.nc.f64 	%fd293, [%rd129+-56];
	sub.f64 	%fd294, %fd292, %fd293;
	abs.f64 	%fd295, %fd294;
	add.f64 	%fd296, %fd291, %fd295;
	ld.global.nc.f64 	%fd297, [%rd130+-48];
	ld.global.nc.f64 	%fd298, [%rd129+-48];
	sub.f64 	%fd299, %fd297, %fd298;
	abs.f64 	%fd300, %fd299;
	add.f64 	%fd301, %fd296, %fd300;
	ld.global.nc.f64 	%fd302, [%rd130+-40];
	ld.global.nc.f64 	%fd303, [%rd129+-40];
	sub.f64 	%fd304, %fd302, %fd303;
	abs.f64 	%fd305, %fd304;
	add.f64 	%fd306, %fd301, %fd305;
	ld.global.nc.f64 	%fd307, [%rd130+-32];
	ld.global.nc.f64 	%fd308, [%rd129+-32];
	sub.f64 	%fd309, %fd307, %fd308;
	abs.f64 	%fd310, %fd309;
	add.f64 	%fd311, %fd306, %fd310;
	ld.global.nc.f64 	%fd312, [%rd130+-24];
	ld.global.nc.f64 	%fd313, [%rd129+-24];
	sub.f64 	%fd314, %fd312, %fd313;
	abs.f64 	%fd315, %fd314;
	add.f64 	%fd316, %fd311, %fd315;
	ld.global.nc.f64 	%fd317, [%rd130+-16];
	ld.global.nc.f64 	%fd318, [%rd129+-16];
	sub.f64 	%fd319, %fd317, %fd318;
	abs.f64 	%fd320, %fd319;
	add.f64 	%fd321, %fd316, %fd320;
	ld.global.nc.f64 	%fd322, [%rd130+-8];
	ld.global.nc.f64 	%fd323, [%rd129+-8];
	sub.f64 	%fd324, %fd322, %fd323;
	abs.f64 	%fd325, %fd324;
	add.f64 	%fd326, %fd321, %fd325;
	ld.global.nc.f64 	%fd327, [%rd130];
	ld.global.nc.f64 	%fd328, [%rd129];
	sub.f64 	%fd329, %fd327, %fd328;
	abs.f64 	%fd330, %fd329;
	add.f64 	%fd331, %fd326, %fd330;
	ld.global.nc.f64 	%fd332, [%rd130+8];
	ld.global.nc.f64 	%fd333, [%rd129+8];
	sub.f64 	%fd334, %fd332, %fd333;
	abs.f64 	%fd335, %fd334;
	add.f64 	%fd336, %fd331, %fd335;
	ld.global.nc.f64 	%fd337, [%rd130+16];
	ld.global.nc.f64 	%fd338, [%rd129+16];
	sub.f64 	%fd339, %fd337, %fd338;
	abs.f64 	%fd340, %fd339;
	add.f64 	%fd341, %fd336, %fd340;
	ld.global.nc.f64 	%fd342, [%rd130+24];
	ld.global.nc.f64 	%fd343, [%rd129+24];
	sub.f64 	%fd344, %fd342, %fd343;
	abs.f64 	%fd345, %fd344;
	add.f64 	%fd346, %fd341, %fd345;
	ld.global.nc.f64 	%fd347, [%rd130+32];
	ld.global.nc.f64 	%fd348, [%rd129+32];
	sub.f64 	%fd349, %fd347, %fd348;
	abs.f64 	%fd350, %fd349;
	add.f64 	%fd351, %fd346, %fd350;
	ld.global.nc.f64 	%fd352, [%rd130+40];
	ld.global.nc.f64 	%fd353, [%rd129+40];
	sub.f64 	%fd354, %fd352, %fd353;
	abs.f64 	%fd355, %fd354;
	add.f64 	%fd356, %fd351, %fd355;
	ld.global.nc.f64 	%fd357, [%rd130+48];
	ld.global.nc.f64 	%fd358, [%rd129+48];
	sub.f64 	%fd359, %fd357, %fd358;
	abs.f64 	%fd360, %fd359;
	add.f64 	%fd361, %fd356, %fd360;
	ld.global.nc.f64 	%fd362, [%rd130+56];
	ld.global.nc.f64 	%fd363, [%rd129+56];
	sub.f64 	%fd364, %fd362, %fd363;
	abs.f64 	%fd365, %fd364;
	add.f64 	%fd586, %fd361, %fd365;
	add.s32 	%r181, %r181, 16;
	add.s64 	%rd130, %rd130, 128;
	add.s64 	%rd129, %rd129, 128;
	setp.eq.s32 	%p129, %r181, 0;
	@%p129 bra 	$L__BB1_8;
	bra.uni 	$L__BB1_7;
$L__BB1_8:
	setp.eq.s32 	%p130, %r12, 0;
	@%p130 bra 	$L__BB1_94;
	ld.param.u32 	%r169, [distance_matrix_kernel_param_5];
	and.b32  	%r42, %r169, 7;
	setp.lt.u32 	%p131, %r12, 8;
	@%p131 bra 	$L__BB1_11;
	mul.wide.u32 	%rd91, %r184, 8;
	add.s64 	%rd92, %rd3, %rd91;
	ld.global.nc.f64 	%fd367, [%rd92];
	add.s64 	%rd93, %rd4, %rd91;
	ld.global.nc.f64 	%fd368, [%rd93];
	sub.f64 	%fd369, %fd367, %fd368;
	abs.f64 	%fd370, %fd369;
	add.f64 	%fd371, %fd586, %fd370;
	ld.global.nc.f64 	%fd372, [%rd92+8];
	ld.global.nc.f64 	%fd373, [%rd93+8];
	sub.f64 	%fd374, %fd372, %fd373;
	abs.f64 	%fd375, %fd374;
	add.f64 	%fd376, %fd371, %fd375;
	ld.global.nc.f64 	%fd377, [%rd92+16];
	ld.global.nc.f64 	%fd378, [%rd93+16];
	sub.f64 	%fd379, %fd377, %fd378;
	abs.f64 	%fd380, %fd379;
	add.f64 	%fd381, %fd376, %fd380;
	ld.global.nc.f64 	%fd382, [%rd92+24];
	ld.global.nc.f64 	%fd383, [%rd93+24];
	sub.f64 	%fd384, %fd382, %fd383;
	abs.f64 	%fd385, %fd384;
	add.f64 	%fd386, %fd381, %fd385;
	ld.global.nc.f64 	%fd387, [%rd92+32];
	ld.global.nc.f64 	%fd388, [%rd93+32];
	sub.f64 	%fd389, %fd387, %fd388;
	abs.f64 	%fd390, %fd389;
	add.f64 	%fd391, %fd386, %fd390;
	ld.global.nc.f64 	%fd392, [%rd92+40];
	ld.global.nc.f64 	%fd393, [%rd93+40];
	sub.f64 	%fd394, %fd392, %fd393;
	abs.f64 	%fd395, %fd394;
	add.f64 	%fd396, %fd391, %fd395;
	ld.global.nc.f64 	%fd397, [%rd92+48];
	ld.global.nc.f64 	%fd398, [%rd93+48];
	sub.f64 	%fd399, %fd397, %fd398;
	abs.f64 	%fd400, %fd399;
	add.f64 	%fd401, %fd396, %fd400;
	ld.global.nc.f64 	%fd402, [%rd92+56];
	ld.global.nc.f64 	%fd403, [%rd93+56];
	sub.f64 	%fd404, %fd402, %fd403;
	abs.f64 	%fd405, %fd404;
	add.f64 	%fd586, %fd401, %fd405;
	add.s32 	%r184, %r184, 8;
$L__BB1_11:
	setp.eq.s32 	%p132, %r42, 0;
	@%p132 bra 	$L__BB1_94;
	ld.param.u32 	%r170, [distance_matrix_kernel_param_5];
	and.b32  	%r45, %r170, 3;
	setp.lt.u32 	%p133, %r42, 4;
	@%p133 bra 	$L__BB1_14;
	mul.wide.u32 	%rd94, %r184, 8;
	add.s64 	%rd95, %rd3, %rd94;
	ld.global.nc.f64 	%fd407, [%rd95];
	add.s64 	%rd96, %rd4, %rd94;
	ld.global.nc.f64 	%fd408, [%rd96];
	sub.f64 	%fd409, %fd407, %fd408;
	abs.f64 	%fd410, %fd409;
	add.f64 	%fd411, %fd586, %fd410;
	ld.global.nc.f64 	%fd412, [%rd95+8];
	ld.global.nc.f64 	%fd413, [%rd96+8];
	sub.f64 	%fd414, %fd412, %fd413;
	abs.f64 	%fd415, %fd414;
	add.f64 	%fd416, %fd411, %fd415;
	ld.global.nc.f64 	%fd417, [%rd95+16];
	ld.global.nc.f64 	%fd418, [%rd96+16];
	sub.f64 	%fd419, %fd417, %fd418;
	abs.f64 	%fd420, %fd419;
	add.f64 	%fd421, %fd416, %fd420;
	ld.global.nc.f64 	%fd422, [%rd95+24];
	ld.global.nc.f64 	%fd423, [%rd96+24];
	sub.f64 	%fd424, %fd422, %fd423;
	abs.f64 	%fd425, %fd424;
	add.f64 	%fd586, %fd421, %fd425;
	add.s32 	%r184, %r184, 4;
$L__BB1_14:
	setp.eq.s32 	%p134, %r45, 0;
	@%p134 bra 	$L__BB1_94;
	mul.wide.u32 	%rd98, %r184, 8;
	add.s64 	%rd99, %rd55, %rd98;
	add.s64 	%rd137, %rd2, %rd99;
	add.s64 	%rd101, %rd54, %rd98;
	add.s64 	%rd136, %rd1, %rd101;
	neg.s32 	%r187, %r45;
$L__BB1_16:
	.pragma "nounroll";
	ld.global.nc.f64 	%fd426, [%rd136];
	ld.global.nc.f64 	%fd427, [%rd137];
	sub.f64 	%fd428, %fd426, %fd427;
	abs.f64 	%fd429, %fd428;
	add.f64 	%fd586, %fd586, %fd429;
	add.s64 	%rd137, %rd137, 8;
	add.s64 	%rd136, %rd136, 8;
	add.s32 	%r187, %r187, 1;
	setp.eq.s32 	%p135, %r187, 0;
	@%p135 bra 	$L__BB1_94;
	bra.uni 	$L__BB1_16;
$L__BB1_17:
	setp.eq.s32 	%p13, %r63, 2;
	@%p13 bra 	$L__BB1_24;
	setp.ne.s32 	%p14, %r63, 3;
	@%p14 bra 	$L__BB1_94;
	ld.param.u32 	%r155, [distance_matrix_kernel_param_5];
	setp.lt.s32 	%p17, %r155, 1;
	mov.f64 	%fd569, 0d0000000000000000;
	@%p17 bra 	$L__BB1_83;
	ld.param.u32 	%r156, [distance_matrix_kernel_param_5];
	{
	.reg .b32 %temp; 
	mov.b64 	{%temp, %r5}, %fd87;
	}
	shr.u32 	%r73, %r5, 20;
	and.b32  	%r74, %r73, 2047;
	add.s32 	%r75, %r74, -1012;
	mov.b64 	%rd57, %fd87;
	shl.b64 	%rd5, %rd57, %r75;
	setp.eq.s64 	%p147, %rd5, -9223372036854775808;
	cvt.rzi.f64.f64 	%fd1, %fd87;
	abs.f64 	%fd2, %fd87;
	setp.neu.f64 	%p19, %fd2, 0d3FE0000000000000;
	and.pred  	%p2, %p19, %p147;
	setp.lt.s32 	%p20, %r5, 0;
	selp.b32 	%r6, 0, 2146435072, %p20;
	and.b32  	%r7, %r5, 2147483647;
	setp.eq.s32 	%p21, %r156, 1;
	mov.f64 	%fd569, 0d0000000000000000;
	mov.b64 	%rd135, 0;
	@%p21 bra 	$L__BB1_71;
	ld.param.u32 	%r157, [distance_matrix_kernel_param_5];
	and.b32  	%r76, %r157, 2147483646;
	neg.s32 	%r183, %r76;
	add.s64 	%rd59, %rd55, %rd2;
	add.s64 	%rd134, %rd59, 8;
	add.s64 	%rd61, %rd54, %rd1;
	add.s64 	%rd133, %rd61, 8;
	mov.f64 	%fd569, 0d0000000000000000;
$L__BB1_22:
	ld.global.nc.f64 	%fd93, [%rd133+-8];
	ld.global.nc.f64 	%fd94, [%rd134+-8];
	sub.f64 	%fd22, %fd93, %fd94;
	abs.f64 	%fd23, %fd22;
	{
	.reg .b32 %temp; 
	mov.b64 	{%temp, %r35}, %fd23;
	}
	setp.neu.f64 	%p22, %fd22, 0d0000000000000000;
	@%p22 bra 	$L__BB1_51;
	setp.lt.s32 	%p26, %r5, 0;
	selp.b32 	%r77, %r35, 0, %p2;
	or.b32  	%r78, %r77, 2146435072;
	selp.b32 	%r79, %r78, %r77, %p26;
	mov.b32 	%r80, 0;
	mov.b64 	%fd562, {%r80, %r79};
	mov.pred 	%p3, %p2;
	bra.uni 	$L__BB1_52;
$L__BB1_24:
	ld.param.u32 	%r161, [distance_matrix_kernel_param_5];
	setp.lt.s32 	%p89, %r161, 1;
	@%p89 bra 	$L__BB1_94;
	ld.param.u32 	%r162, [distance_matrix_kernel_param_5];
	and.b32  	%r9, %r162, 15;
	setp.lt.u32 	%p90, %r162, 16;
	mov.f64 	%fd586, 0d0000000000000000;
	mov.b32 	%r188, 0;
	@%p90 bra 	$L__BB1_28;
	ld.param.u32 	%r163, [distance_matrix_kernel_param_5];
	and.b32  	%r188, %r163, 2147483632;
	neg.s32 	%r182, %r188;
	add.s64 	%rd73, %rd54, %rd1;
	add.s64 	%rd132, %rd73, 64;
	add.s64 	%rd75, %rd55, %rd2;
	add.s64 	%rd131, %rd75, 64;
	mov.f64 	%fd586, 0d0000000000000000;
$L__BB1_27:
	.pragma "nounroll";
	ld.global.nc.f64 	%fd140, [%rd132+-64];
	ld.global.nc.f64 	%fd141, [%rd131+-64];
	sub.f64 	%fd142, %fd140, %fd141;
	abs.f64 	%fd143, %fd142;
	setp.gt.f64 	%p91, %fd143, %fd586;
	selp.f64 	%fd144, %fd143, %fd586, %p91;
	ld.global.nc.f64 	%fd145, [%rd132+-56];
	ld.global.nc.f64 	%fd146, [%rd131+-56];
	sub.f64 	%fd147, %fd145, %fd146;
	abs.f64 	%fd148, %fd147;
	setp.gt.f64 	%p92, %fd148, %fd144;
	selp.f64 	%fd149, %fd148, %fd144, %p92;
	ld.global.nc.f64 	%fd150, [%rd132+-48];
	ld.global.nc.f64 	%fd151, [%rd131+-48];
	sub.f64 	%fd152, %fd150, %fd151;
	abs.f64 	%fd153, %fd152;
	setp.gt.f64 	%p93, %fd153, %fd149;
	selp.f64 	%fd154, %fd153, %fd149, %p93;
	ld.global.nc.f64 	%fd155, [%rd132+-40];
	ld.global.nc.f64 	%fd156, [%rd131+-40];
	sub.f64 	%fd157, %fd155, %fd156;
	abs.f64 	%fd158, %fd157;
	setp.gt.f64 	%p94, %fd158, %fd154;
	selp.f64 	%fd159, %fd158, %fd154, %p94;
	ld.global.nc.f64 	%fd160, [%rd132+-32];
	ld.global.nc.f64 	%fd161, [%rd131+-32];
	sub.f64 	%fd162, %fd160, %fd161;
	abs.f64 	%fd163, %fd162;
	setp.gt.f64 	%p95, %fd163, %fd159;
	selp.f64 	%fd164, %fd163, %fd159, %p95;
	ld.global.nc.f64 	%fd165, [%rd132+-24];
	ld.global.nc.f64 	%fd166, [%rd131+-24];
	sub.f64 	%fd167, %fd165, %fd166;
	abs.f64 	%fd168, %fd167;
	setp.gt.f64 	%p96, %fd168, %fd164;
	selp.f64 	%fd169, %fd168, %fd164, %p96;
	ld.global.nc.f64 	%fd170, [%rd132+-16];
	ld.global.nc.f64 	%fd171, [%rd131+-16];
	sub.f64 	%fd172, %fd170, %fd171;
	abs.f64 	%fd173, %fd172;
	setp.gt.f64 	%p97, %fd173, %fd169;
	selp.f64 	%fd174, %fd173, %fd169, %p97;
	ld.global.nc.f64 	%fd175, [%rd132+-8];
	ld.global.nc.f64 	%fd176, [%rd131+-8];
	sub.f64 	%fd177, %fd175, %fd176;
	abs.f64 	%fd178, %fd177;
	setp.gt.f64 	%p98, %fd178, %fd174;
	selp.f64 	%fd179, %fd178, %fd174, %p98;
	ld.global.nc.f64 	%fd180, [%rd132];
	ld.global.nc.f64 	%fd181, [%rd131];
	sub.f64 	%fd182, %fd180, %fd181;
	abs.f64 	%fd183, %fd182;
	setp.gt.f64 	%p99, %fd183, %fd179;
	selp.f64 	%fd184, %fd183, %fd179, %p99;
	ld.global.nc.f64 	%fd185, [%rd132+8];
	ld.global.nc.f64 	%fd186, [%rd131+8];
	sub.f64 	%fd187, %fd185, %fd186;
	abs.f64 	%fd188, %fd187;
	setp.gt.f64 	%p100, %fd188, %fd184;
	selp.f64 	%fd189, %fd188, %fd184, %p100;
	ld.global.nc.f64 	%fd190, [%rd132+16];
	ld.global.nc.f64 	%fd191, [%rd131+16];
	sub.f64 	%fd192, %fd190, %fd191;
	abs.f64 	%fd193, %fd192;
	setp.gt.f64 	%p101, %fd193, %fd189;
	selp.f64 	%fd194, %fd193, %fd189, %p101;
	ld.global.nc.f64 	%fd195, [%rd132+24];
	ld.global.nc.f64 	%fd196, [%rd131+24];
	sub.f64 	%fd197, %fd195, %fd196;
	abs.f64 	%fd198, %fd197;
	setp.gt.f64 	%p102, %fd198, %fd194;
	selp.f64 	%fd199, %fd198, %fd194, %p102;
	ld.global.nc.f64 	%fd200, [%rd132+32];
	ld.global.nc.f64 	%fd201, [%rd131+32];
	sub.f64 	%fd202, %fd200, %fd201;
	abs.f64 	%fd203, %fd202;
	setp.gt.f64 	%p103, %fd203, %fd199;
	selp.f64 	%fd204, %fd203, %fd199, %p103;
	ld.global.nc.f64 	%fd205, [%rd132+40];
	ld.global.nc.f64 	%fd206, [%rd131+40];
	sub.f64 	%fd207, %fd205, %fd206;
	abs.f64 	%fd208, %fd207;
	setp.gt.f64 	%p104, %fd208, %fd204;
	selp.f64 	%fd209, %fd208, %fd204, %p104;
	ld.global.nc.f64 	%fd210, [%rd132+48];
	ld.global.nc.f64 	%fd211, [%rd131+48];
	sub.f64 	%fd212, %fd210, %fd211;
	abs.f64 	%fd213, %fd212;
	setp.gt.f64 	%p105, %fd213, %fd209;
	selp.f64 	%fd214, %fd213, %fd209, %p105;
	ld.global.nc.f64 	%fd215, [%rd132+56];
	ld.global.nc.f64 	%fd216, [%rd131+56];
	sub.f64 	%fd217, %fd215, %fd216;
	abs.f64 	%fd218, %fd217;
	setp.gt.f64 	%p106, %fd218, %fd214;
	selp.f64 	%fd586, %fd218, %fd214, %p106;
	add.s32 	%r182, %r182, 16;
	add.s64 	%rd132, %rd132, 128;
	add.s64 	%rd131, %rd131, 128;
	setp.eq.s32 	%p107, %r182, 0;
	@%p107 bra 	$L__BB1_28;
	bra.uni 	$L__BB1_27;
$L__BB1_28:
	setp.eq.s32 	%p108, %r9, 0;
	@%p108 bra 	$L__BB1_94;
	ld.param.u32 	%r164, [distance_matrix_kernel_param_5];
	and.b32  	%r52, %r164, 7;
	setp.lt.u32 	%p109, %r9, 8;
	@%p109 bra 	$L__BB1_31;
	mul.wide.u32 	%rd76, %r188, 8;
	add.s64 	%rd77, %rd3, %rd76;
	ld.global.nc.f64 	%fd220, [%rd77];
	add.s64 	%rd78, %rd4, %rd76;
	ld.global.nc.f64 	%fd221, [%rd78];
	sub.f64 	%fd222, %fd220, %fd221;
	abs.f64 	%fd223, %fd222;
	setp.gt.f64 	%p110, %fd223, %fd586;
	selp.f64 	%fd224, %fd223, %fd586, %p110;
	ld.global.nc.f64 	%fd225, [%rd77+8];
	ld.global.nc.f64 	%fd226, [%rd78+8];
	sub.f64 	%fd227, %fd225, %fd226;
	abs.f64 	%fd228, %fd227;
	setp.gt.f64 	%p111, %fd228, %fd224;
	selp.f64 	%fd229, %fd228, %fd224, %p111;
	ld.global.nc.f64 	%fd230, [%rd77+16];
	ld.global.nc.f64 	%fd231, [%rd78+16];
	sub.f64 	%fd232, %fd230, %fd231;
	abs.f64 	%fd233, %fd232;
	setp.gt.f64 	%p112, %fd233, %fd229;
	selp.f64 	%fd234, %fd233, %fd229, %p112;
	ld.global.nc.f64 	%fd235, [%rd77+24];
	ld.global.nc.f64 	%fd236, [%rd78+24];
	sub.f64 	%fd237, %fd235, %fd236;
	abs.f64 	%fd238, %fd237;
	setp.gt.f64 	%p113, %fd238, %fd234;
	selp.f64 	%fd239, %fd238, %fd234, %p113;
	ld.global.nc.f64 	%fd240, [%rd77+32];
	ld.global.nc.f64 	%fd241, [%rd78+32];
	sub.f64 	%fd242, %fd240, %fd241;
	abs.f64 	%fd243, %fd242;
	setp.gt.f64 	%p114, %fd243, %fd239;
	selp.f64 	%fd244, %fd243, %fd239, %p114;
	ld.global.nc.f64 	%fd245, [%rd77+40];
	ld.global.nc.f64 	%fd246, [%rd78+40];
	sub.f64 	%fd247, %fd245, %fd246;
	abs.f64 	%fd248, %fd247;
	setp.gt.f64 	%p115, %fd248, %fd244;
	selp.f64 	%fd249, %fd248, %fd244, %p115;
	ld.global.nc.f64 	%fd250, [%rd77+48];
	ld.global.nc.f64 	%fd251, [%rd78+48];
	sub.f64 	%fd252, %fd250, %fd251;
	abs.f64 	%fd253, %fd252;
	setp.gt.f64 	%p116, %fd253, %fd249;
	selp.f64 	%fd254, %fd253, %fd249, %p116;
	ld.global.nc.f64 	%fd255, [%rd77+56];
	ld.global.nc.f64 	%fd256, [%rd78+56];
	sub.f64 	%fd257, %fd255, %fd256;
	abs.f64 	%fd258, %fd257;
	setp.gt.f64 	%p117, %fd258, %fd254;
	selp.f64 	%fd586, %fd258, %fd254, %p117;
	add.s32 	%r188, %r188, 8;
$L__BB1_31:
	setp.eq.s32 	%p118, %r52, 0;
	@%p118 bra 	$L__BB1_94;
	ld.param.u32 	%r165, [distance_matrix_kernel_param_5];
	and.b32  	%r55, %r165, 3;
	setp.lt.u32 	%p119, %r52, 4;
	@%p119 bra 	$L__BB1_34;
	mul.wide.u32 	%rd79, %r188, 8;
	add.s64 	%rd80, %rd3, %rd79;
	ld.global.nc.f64 	%fd260, [%rd80];
	add.s64 	%rd81, %rd4, %rd79;
	ld.global.nc.f64 	%fd261, [%rd81];
	sub.f64 	%fd262, %fd260, %fd261;
	abs.f64 	%fd263, %fd262;
	setp.gt.f64 	%p120, %fd263, %fd586;
	selp.f64 	%fd264, %fd263, %fd586, %p120;
	ld.global.nc.f64 	%fd265, [%rd80+8];
	ld.global.nc.f64 	%fd266, [%rd81+8];
	sub.f64 	%fd267, %fd265, %fd266;
	abs.f64 	%fd268, %fd267;
	setp.gt.f64 	%p121, %fd268, %fd264;
	selp.f64 	%fd269, %fd268, %fd264, %p121;
	ld.global.nc.f64 	%fd270, [%rd80+16];
	ld.global.nc.f64 	%fd271, [%rd81+16];
	sub.f64 	%fd272, %fd270, %fd271;
	abs.f64 	%fd273, %fd272;
	setp.gt.f64 	%p122, %fd273, %fd269;
	selp.f64 	%fd274, %fd273, %fd269, %p122;
	ld.global.nc.f64 	%fd275, [%rd80+24];
	ld.global.nc.f64 	%fd276, [%rd81+24];
	sub.f64 	%fd277, %fd275, %fd276;
	abs.f64 	%fd278, %fd277;
	setp.gt.f64 	%p123, %fd278, %fd274;
	selp.f64 	%fd586, %fd278, %fd274, %p123;
	add.s32 	%r188, %r188, 4;
$L__BB1_34:
	setp.eq.s32 	%p124, %r55, 0;
	@%p124 bra 	$L__BB1_94;
	mul.wide.u32 	%rd83, %r188, 8;
	add.s64 	%rd84, %rd55, %rd83;
	add.s64 	%rd139, %rd2, %rd84;
	add.s64 	%rd86, %rd54, %rd83;
	add.s64 	%rd138, %rd1, %rd86;
	neg.s32 	%r191, %r55;
$L__BB1_36:
	.pragma "nounroll";
	ld.global.nc.f64 	%fd279, [%rd138];
	ld.global.nc.f64 	%fd280, [%rd139];
	sub.f64 	%fd281, %fd279, %fd280;
	abs.f64 	%fd282, %fd281;
	setp.gt.f64 	%p125, %fd282, %fd586;
	selp.f64 	%fd586, %fd282, %fd586, %p125;
	add.s64 	%rd139, %rd139, 8;
	add.s64 	%rd138, %rd138, 8;
	add.s32 	%r191, %r191, 1;
	setp.ne.s32 	%p126, %r191, 0;
	@%p126 bra 	$L__BB1_36;
	bra.uni 	$L__BB1_94;
$L__BB1_37:
	ld.param.u32 	%r171, [distance_matrix_kernel_param_5];
	setp.lt.s32 	%p136, %r171, 1;
	mov.f64 	%fd557, 0d0000000000000000;
	@%p136 bra 	$L__BB1_50;
	ld.param.u32 	%r172, [distance_matrix_kernel_param_5];
	and.b32  	%r15, %r172, 15;
	setp.lt.u32 	%p137, %r172, 16;
	mov.f64 	%fd557, 0d0000000000000000;
	mov.b32 	%r178, 0;
	@%p137 bra 	$L__BB1_41;
	ld.param.u32 	%r173, [distance_matrix_kernel_param_5];
	and.b32  	%r178, %r173, 2147483632;
	neg.s32 	%r176, %r178;
	add.s64 	%rd103, %rd54, %rd1;
	add.s64 	%rd126, %rd103, 64;
	add.s64 	%rd105, %rd55, %rd2;
	add.s64 	%rd125, %rd105, 64;
	mov.f64 	%fd557, 0d0000000000000000;
$L__BB1_40:
	.pragma "nounroll";
	ld.global.nc.f64 	%fd434, [%rd126+-64];
	ld.global.nc.f64 	%fd435, [%rd125+-64];
	sub.f64 	%fd436, %fd434, %fd435;
	fma.rn.f64 	%fd437, %fd436, %fd436, %fd557;
	ld.global.nc.f64 	%fd438, [%rd126+-56];
	ld.global.nc.f64 	%fd439, [%rd125+-56];
	sub.f64 	%fd440, %fd438, %fd439;
	fma.rn.f64 	%fd441, %fd440, %fd440, %fd437;
	ld.global.nc.f64 	%fd442, [%rd126+-48];
	ld.global.nc.f64 	%fd443, [%rd125+-48];
	sub.f64 	%fd444, %fd442, %fd443;
	fma.rn.f64 	%fd445, %fd444, %fd444, %fd441;
	ld.global.nc.f64 	%fd446, [%rd126+-40];
	ld.global.nc.f64 	%fd447, [%rd125+-40];
	sub.f64 	%fd448, %fd446, %fd447;
	fma.rn.f64 	%fd449, %fd448, %fd448, %fd445;
	ld.global.nc.f64 	%fd450, [%rd126+-32];
	ld.global.nc.f64 	%fd451, [%rd125+-32];
	sub.f64 	%fd452, %fd450, %fd451;
	fma.rn.f64 	%fd453, %fd452, %fd452, %fd449;
	ld.global.nc.f64 	%fd454, [%rd126+-24];
	ld.global.nc.f64 	%fd455, [%rd125+-24];
	sub.f64 	%fd456, %fd454, %fd455;
	fma.rn.f64 	%fd457, %fd456, %fd456, %fd453;
	ld.global.nc.f64 	%fd458, [%rd126+-16];
	ld.global.nc.f64 	%fd459, [%rd125+-16];
	sub.f64 	%fd460, %fd458, %fd459;
	fma.rn.f64 	%fd461, %fd460, %fd460, %fd457;
	ld.global.nc.f64 	%fd462, [%rd126+-8];
	ld.global.nc.f64 	%fd463, [%rd125+-8];
	sub.f64 	%fd464, %fd462, %fd463;
	fma.rn.f64 	%fd465, %fd464, %fd464, %fd461;
	ld.global.nc.f64 	%fd466, [%rd126];
	ld.global.nc.f64 	%fd467, [%rd125];
	sub.f64 	%fd468, %fd466, %fd467;
	fma.rn.f64 	%fd469, %fd468, %fd468, %fd465;
	ld.global.nc.f64 	%fd470, [%rd126+8];
	ld.global.nc.f64 	%fd471, [%rd125+8];
	sub.f64 	%fd472, %fd470, %fd471;
	fma.rn.f64 	%fd473, %fd472, %fd472, %fd469;
	ld.global.nc.f64 	%fd474, [%rd126+16];
	ld.global.nc.f64 	%fd475, [%rd125+16];
	sub.f64 	%fd476, %fd474, %fd475;
	fma.rn.f64 	%fd477, %fd476, %fd476, %fd473;
	ld.global.nc.f64 	%fd478, [%rd126+24];
	ld.global.nc.f64 	%fd479, [%rd125+24];
	sub.f64 	%fd480, %fd478, %fd479;
	fma.rn.f64 	%fd481, %fd480, %fd480, %fd477;
	ld.global.nc.f64 	%fd482, [%rd126+32];
	ld.global.nc.f64 	%fd483, [%rd125+32];
	sub.f64 	%fd484, %fd482, %fd483;
	fma.rn.f64 	%fd485, %fd484, %fd484, %fd481;
	ld.global.nc.f64 	%fd486, [%rd126+40];
	ld.global.nc.f64 	%fd487, [%rd125+40];
	sub.f64 	%fd488, %fd486, %fd487;
	fma.rn.f64 	%fd489, %fd488, %fd488, %fd485;
	ld.global.nc.f64 	%fd490, [%rd126+48];
	ld.global.nc.f64 	%fd491, [%rd125+48];
	sub.f64 	%fd492, %fd490, %fd491;
	fma.rn.f64 	%fd493, %fd492, %fd492, %fd489;
	ld.global.nc.f64 	%fd494, [%rd126+56];
	ld.global.nc.f64 	%fd495, [%rd125+56];
	sub.f64 	%fd496, %fd494, %fd495;
	fma.rn.f64 	%fd557, %fd496, %fd496, %fd493;
	add.s32 	%r176, %r176, 16;
	add.s64 	%rd126, %rd126, 128;
	add.s64 	%rd125, %rd125, 128;
	setp.ne.s32 	%p138, %r176, 0;
	@%p138 bra 	$L__BB1_40;
$L__BB1_41:
	setp.eq.s32 	%p139, %r15, 0;
	@%p139 bra 	$L__BB1_50;
	ld.param.u32 	%r174, [distance_matrix_kernel_param_5];
	and.b32  	%r21, %r174, 7;
	setp.lt.u32 	%p140, %r15, 8;
	@%p140 bra 	$L__BB1_44;
	mul.wide.u32 	%rd106, %r178, 8;
	add.s64 	%rd107, %rd3, %rd106;
	ld.global.nc.f64 	%fd498, [%rd107];
	add.s64 	%rd108, %rd4, %rd106;
	ld.global.nc.f64 	%fd499, [%rd108];
	sub.f64 	%fd500, %fd498, %fd499;
	fma.rn.f64 	%fd501, %fd500, %fd500, %fd557;
	ld.global.nc.f64 	%fd502, [%rd107+8];
	ld.global.nc.f64 	%fd503, [%rd108+8];
	sub.f64 	%fd504, %fd502, %fd503;
	fma.rn.f64 	%fd505, %fd504, %fd504, %fd501;
	ld.global.nc.f64 	%fd506, [%rd107+16];
	ld.global.nc.f64 	%fd507, [%rd108+16];
	sub.f64 	%fd508, %fd506, %fd507;
	fma.rn.f64 	%fd509, %fd508, %fd508, %fd505;
	ld.global.nc.f64 	%fd510, [%rd107+24];
	ld.global.nc.f64 	%fd511, [%rd108+24];
	sub.f64 	%fd512, %fd510, %fd511;
	fma.rn.f64 	%fd513, %fd512, %fd512, %fd509;
	ld.global.nc.f64 	%fd514, [%rd107+32];
	ld.global.nc.f64 	%fd515, [%rd108+32];
	sub.f64 	%fd516, %fd514, %fd515;
	fma.rn.f64 	%fd517, %fd516, %fd516, %fd513;
	ld.global.nc.f64 	%fd518, [%rd107+40];
	ld.global.nc.f64 	%fd519, [%rd108+40];
	sub.f64 	%fd520, %fd518, %fd519;
	fma.rn.f64 	%fd521, %fd520, %fd520, %fd517;
	ld.global.nc.f64 	%fd522, [%rd107+48];
	ld.global.nc.f64 	%fd523, [%rd108+48];
	sub.f64 	%fd524, %fd522, %fd523;
	fma.rn.f64 	%fd525, %fd524, %fd524, %fd521;
	ld.global.nc.f64 	%fd526, [%rd107+56];
	ld.global.nc.f64 	%fd527, [%rd108+56];
	sub.f64 	%fd528, %fd526, %fd527;
	fma.rn.f64 	%fd557, %fd528, %fd528, %fd525;
	add.s32 	%r178, %r178, 8;
$L__BB1_44:
	setp.eq.s32 	%p141, %r21, 0;
	@%p141 bra 	$L__BB1_50;
	ld.param.u32 	%r175, [distance_matrix_kernel_param_5];
	and.b32  	%r24, %r175, 3;
	setp.lt.u32 	%p142, %r21, 4;
	@%p142 bra 	$L__BB1_47;
	mul.wide.u32 	%rd109, %r178, 8;
	add.s64 	%rd110, %rd3, %rd109;
	ld.global.nc.f64 	%fd530, [%rd110];
	add.s64 	%rd111, %rd4, %rd109;
	ld.global.nc.f64 	%fd531, [%rd111];
	sub.f64 	%fd532, %fd530, %fd531;
	fma.rn.f64 	%fd533, %fd532, %fd532, %fd557;
	ld.global.nc.f64 	%fd534, [%rd110+8];
	ld.global.nc.f64 	%fd535, [%rd111+8];
	sub.f64 	%fd536, %fd534, %fd535;
	fma.rn.f64 	%fd537, %fd536, %fd536, %fd533;
	ld.global.nc.f64 	%fd538, [%rd110+16];
	ld.global.nc.f64 	%fd539, [%rd111+16];
	sub.f64 	%fd540, %fd538, %fd539;
	fma.rn.f64 	%fd541, %fd540, %fd540, %fd537;
	ld.global.nc.f64 	%fd542, [%rd110+24];
	ld.global.nc.f64 	%fd543, [%rd111+24];
	sub.f64 	%fd544, %fd542, %fd543;
	fma.rn.f64 	%fd557, %fd544, %fd544, %fd541;
	add.s32 	%r178, %r178, 4;
$L__BB1_47:
	setp.eq.s32 	%p143, %r24, 0;
	@%p143 bra 	$L__BB1_50;
	mul.wide.u32 	%rd113, %r178, 8;
	add.s64 	%rd114, %rd55, %rd113;
	add.s64 	%rd128, %rd2, %rd114;
	add.s64 	%rd116, %rd54, %rd113;
	add.s64 	%rd127, %rd1, %rd116;
	neg.s32 	%r180, %r24;
$L__BB1_49:
	.pragma "nounroll";
	ld.global.nc.f64 	%fd545, [%rd127];
	ld.global.nc.f64 	%fd546, [%rd128];
	sub.f64 	%fd547, %fd545, %fd546;
	fma.rn.f64 	%fd557, %fd547, %fd547, %fd557;
	add.s64 	%rd128, %rd128, 8;
	add.s64 	%rd127, %rd127, 8;
	add.s32 	%r180, %r180, 1;
	setp.ne.s32 	%p144, %r180, 0;
	@%p144 bra 	$L__BB1_49;
$L__BB1_50:
	sqrt.rn.f64 	%fd586, %fd557;
	bra.uni 	$L__BB1_94;
$L__BB1_51:
	{ // callseq 0, 0
	.param .b64 param0;
	st.param.f64 	[param0], %fd23;
	.param .b64 param1;
	st.param.f64 	[param1], %fd87;
	.param .b64 retval0;
	call.uni (retval0), 
	__internal_accurate_pow, 
	(
	param0, 
	param1
	);
	ld.param.f64 	%fd95, [retval0];
	} // callseq 0
	setp.lt.s32 	%p23, %r35, 0;
	setp.neu.f64 	%p24, %fd87, %fd1;
	neg.f64 	%fd97, %fd95;
	setp.eq.s64 	%p25, %rd5, -9223372036854775808;
	selp.f64 	%fd98, %fd97, %fd95, %p25;
	selp.f64 	%fd99, %fd98, %fd95, %p23;
	selp.f64 	%fd100, 0dFFF8000000000000, %fd99, %p23;
	selp.f64 	%fd562, %fd100, %fd99, %p24;
	mov.pred 	%p3, %p147;
$L__BB1_52:
	add.f64 	%fd101, %fd87, %fd23;
	{
	.reg .b32 %temp; 
	mov.b64 	{%temp, %r81}, %fd101;
	}
	and.b32  	%r82, %r81, 2146435072;
	setp.ne.s32 	%p27, %r82, 2146435072;
	@%p27 bra 	$L__BB1_59;
	setp.num.f64 	%p28, %fd22, %fd87;
	@%p28 bra 	$L__BB1_55;
	add.rn.f64 	%fd562, %fd23, %fd87;
	bra.uni 	$L__BB1_59;
$L__BB1_55:
	setp.neu.f64 	%p29, %fd2, 0d7FF0000000000000;
	@%p29 bra 	$L__BB1_57;
	setp.lt.s32 	%p33, %r5, 0;
	setp.gt.f64 	%p34, %fd23, 0d3FF0000000000000;
	selp.b32 	%r89, 2146435072, 0, %p34;
	xor.b32  	%r90, %r89, 2146435072;
	selp.b32 	%r91, %r90, %r89, %p33;
	mov.b32 	%r92, 0;
	mov.b64 	%fd562, {%r92, %r91};
	bra.uni 	$L__BB1_59;
$L__BB1_57:
	setp.neu.f64 	%p30, %fd23, 0d7FF0000000000000;
	@%p30 bra 	$L__BB1_59;
	setp.lt.s32 	%p31, %r35, 0;
	setp.ne.s32 	%p32, %r7, 1071644672;
	or.b32  	%r84, %r6, -2147483648;
	selp.b32 	%r85, %r84, %r6, %p32;
	selp.b32 	%r86, %r85, %r6, %p3;
	selp.b32 	%r87, %r86, %r6, %p31;
	mov.b32 	%r88, 0;
	mov.b64 	%fd562, {%r88, %r87};
$L__BB1_59:
	setp.eq.f64 	%p35, %fd87, 0d0000000000000000;
	setp.eq.s64 	%p36, %rd5, -9223372036854775808;
	setp.eq.f64 	%p37, %fd23, 0d3FF0000000000000;
	selp.f64 	%fd102, 0d3FF0000000000000, %fd562, %p37;
	selp.f64 	%fd103, 0d3FF0000000000000, %fd102, %p35;
	add.f64 	%fd31, %fd569, %fd103;
	ld.global.nc.f64 	%fd104, [%rd133];
	ld.global.nc.f64 	%fd105, [%rd134];
	sub.f64 	%fd32, %fd104, %fd105;
	abs.f64 	%fd33, %fd32;
	{
	.reg .b32 %temp; 
	mov.b64 	{%temp, %r36}, %fd33;
	}
	{ // callseq 1, 0
	.param .b64 param0;
	st.param.f64 	[param0], %fd33;
	.param .b64 param1;
	st.param.f64 	[param1], %fd87;
	.param .b64 retval0;
	call.uni (retval0), 
	__internal_accurate_pow, 
	(
	param0, 
	param1
	);
	ld.param.f64 	%fd106, [retval0];
	} // callseq 1
	setp.lt.s32 	%p38, %r36, 0;
	neg.f64 	%fd108, %fd106;
	selp.f64 	%fd109, %fd108, %fd106, %p36;
	selp.f64 	%fd34, %fd109, %fd106, %p38;
	setp.eq.f64 	%p39, %fd32, 0d0000000000000000;
	@%p39 bra 	$L__BB1_61;
	setp.neu.f64 	%p41, %fd87, %fd1;
	selp.f64 	%fd110, 0dFFF8000000000000, %fd34, %p38;
	selp.f64 	%fd564, %fd110, %fd34, %p41;
	mov.pred 	%p146, %p147;
	bra.uni 	$L__BB1_62;
$L__BB1_61:
	setp.lt.s32 	%p42, %r5, 0;
	selp.b32 	%r93, %r36, 0, %p2;
	or.b32  	%r94, %r93, 2146435072;
	selp.b32 	%r95, %r94, %r93, %p42;
	mov.b32 	%r96, 0;
	mov.b64 	%fd564, {%r96, %r95};
	mov.pred 	%p146, %p2;
$L__BB1_62:
	add.f64 	%fd111, %fd87, %fd33;
	{
	.reg .b32 %temp; 
	mov.b64 	{%temp, %r97}, %fd111;
	}
	and.b32  	%r98, %r97, 2146435072;
	setp.ne.s32 	%p43, %r98, 2146435072;
	@%p43 bra 	$L__BB1_69;
	setp.nan.f64 	%p44, %fd32, %fd87;
	@%p44 bra 	$L__BB1_68;
	setp.eq.f64 	%p45, %fd2, 0d7FF0000000000000;
	@%p45 bra 	$L__BB1_67;
	setp.neu.f64 	%p46, %fd33, 0d7FF0000000000000;
	@%p46 bra 	$L__BB1_69;
	setp.ne.s32 	%p48, %r7, 1071644672;
	or.b32  	%r100, %r6, -2147483648;
	selp.b32 	%r101, %r100, %r6, %p48;
	selp.b32 	%r102, %r101, %r6, %p146;
	selp.b32 	%r103, %r102, %r6, %p38;
	mov.b32 	%r104, 0;
	mov.b64 	%fd564, {%r104, %r103};
	bra.uni 	$L__BB1_69;
$L__BB1_67:
	setp.lt.s32 	%p49, %r5, 0;
	setp.gt.f64 	%p50, %fd33, 0d3FF0000000000000;
	selp.b32 	%r105, 2146435072, 0, %p50;
	xor.b32  	%r106, %r105, 2146435072;
	selp.b32 	%r107, %r106, %r105, %p49;
	mov.b32 	%r108, 0;
	mov.b64 	%fd564, {%r108, %r107};
	bra.uni 	$L__BB1_69;
$L__BB1_68:
	add.rn.f64 	%fd564, %fd33, %fd87;
$L__BB1_69:
	setp.eq.f64 	%p51, %fd87, 0d0000000000000000;
	setp.eq.f64 	%p52, %fd33, 0d3FF0000000000000;
	selp.f64 	%fd112, 0d3FF0000000000000, %fd564, %p52;
	selp.f64 	%fd113, 0d3FF0000000000000, %fd112, %p51;
	add.f64 	%fd569, %fd31, %fd113;
	add.s32 	%r183, %r183, 2;
	add.s64 	%rd134, %rd134, 16;
	add.s64 	%rd133, %rd133, 16;
	setp.ne.s32 	%p53, %r183, 0;
	@%p53 bra 	$L__BB1_22;
	ld.param.u32 	%r158, [distance_matrix_kernel_param_5];
	and.b32  	%r109, %r158, 2147483646;
	cvt.u64.u32 	%rd135, %r109;
$L__BB1_71:
	ld.param.u32 	%r159, [distance_matrix_kernel_param_5];
	and.b32  	%r110, %r159, 1;
	setp.eq.b32 	%p54, %r110, 1;
	not.pred 	%p55, %p54;
	@%p55 bra 	$L__BB1_83;
	ld.param.u32 	%r160, [distance_matrix_kernel_param_5];
	ld.param.u64 	%rd123, [distance_matrix_kernel_param_1];
	ld.param.u64 	%rd121, [distance_matrix_kernel_param_0];
	cvta.to.global.u64 	%rd62, %rd121;
	mul.lo.s32 	%r111, %r160, %r1;
	mul.wide.s32 	%rd63, %r111, 8;
	add.s64 	%rd64, %rd62, %rd63;
	shl.b64 	%rd65, %rd135, 3;
	add.s64 	%rd66, %rd64, %rd65;
	ld.global.nc.f64 	%fd114, [%rd66];
	cvta.to.global.u64 	%rd67, %rd123;
	mul.lo.s32 	%r112, %r160, %r72;
	mul.wide.s32 	%rd68, %r112, 8;
	add.s64 	%rd69, %rd67, %rd68;
	add.s64 	%rd70, %rd69, %rd65;
	ld.global.nc.f64 	%fd115, [%rd70];
	sub.f64 	%fd45, %fd114, %fd115;
	abs.f64 	%fd46, %fd45;
	{
	.reg .b32 %temp; 
	mov.b64 	{%temp, %r38}, %fd46;
	}
	setp.eq.f64 	%p56, %fd45, 0d0000000000000000;
	@%p56 bra 	$L__BB1_74;
	{ // callseq 2, 0
	.param .b64 param0;
	st.param.f64 	[param0], %fd46;
	.param .b64 param1;
	st.param.f64 	[param1], %fd87;
	.param .b64 retval0;
	call.uni (retval0), 
	__internal_accurate_pow, 
	(
	param0, 
	param1
	);
	ld.param.f64 	%fd116, [retval0];
	} // callseq 2
	setp.lt.s32 	%p57, %r38, 0;
	setp.neu.f64 	%p58, %fd87, %fd1;
	neg.f64 	%fd118, %fd116;
	setp.eq.s64 	%p59, %rd5, -9223372036854775808;
	selp.f64 	%fd119, %fd118, %fd116, %p59;
	selp.f64 	%fd120, %fd119, %fd116, %p57;
	selp.f64 	%fd121, 0dFFF8000000000000, %fd120, %p57;
	selp.f64 	%fd568, %fd121, %fd120, %p58;
	bra.uni 	$L__BB1_75;
$L__BB1_74:
	setp.lt.s32 	%p60, %r5, 0;
	selp.b32 	%r113, %r38, 0, %p2;
	or.b32  	%r114, %r113, 2146435072;
	selp.b32 	%r115, %r114, %r113, %p60;
	mov.b32 	%r116, 0;
	mov.b64 	%fd568, {%r116, %r115};
	mov.pred 	%p147, %p2;
$L__BB1_75:
	add.f64 	%fd122, %fd87, %fd46;
	{
	.reg .b32 %temp; 
	mov.b64 	{%temp, %r117}, %fd122;
	}
	and.b32  	%r118, %r117, 2146435072;
	setp.ne.s32 	%p61, %r118, 2146435072;
	@%p61 bra 	$L__BB1_82;
	setp.nan.f64 	%p62, %fd45, %fd87;
	@%p62 bra 	$L__BB1_81;
	setp.eq.f64 	%p63, %fd2, 0d7FF0000000000000;
	@%p63 bra 	$L__BB1_80;
	setp.neu.f64 	%p64, %fd46, 0d7FF0000000000000;
	@%p64 bra 	$L__BB1_82;
	setp.lt.s32 	%p65, %r38, 0;
	setp.ne.s32 	%p66, %r7, 1071644672;
	or.b32  	%r120, %r6, -2147483648;
	selp.b32 	%r121, %r120, %r6, %p66;
	selp.b32 	%r122, %r121, %r6, %p147;
	selp.b32 	%r123, %r122, %r6, %p65;
	mov.b32 	%r124, 0;
	mov.b64 	%fd568, {%r124, %r123};
	bra.uni 	$L__BB1_82;
$L__BB1_80:
	setp.lt.s32 	%p67, %r5, 0;
	setp.gt.f64 	%p68, %fd46, 0d3FF0000000000000;
	selp.b32 	%r125, 2146435072, 0, %p68;
	xor.b32  	%r126, %r125, 2146435072;
	selp.b32 	%r127, %r126, %r125, %p67;
	mov.b32 	%r128, 0;
	mov.b64 	%fd568, {%r128, %r127};
	bra.uni 	$L__BB1_82;
$L__BB1_81:
	add.rn.f64 	%fd568, %fd46, %fd87;
$L__BB1_82:
	setp.eq.f64 	%p69, %fd87, 0d0000000000000000;
	setp.eq.f64 	%p70, %fd46, 0d3FF0000000000000;
	selp.f64 	%fd123, 0d3FF0000000000000, %fd568, %p70;
	selp.f64 	%fd124, 0d3FF0000000000000, %fd123, %p69;
	add.f64 	%fd569, %fd569, %fd124;
$L__BB1_83:
	rcp.rn.f64 	%fd56, %fd87;
	{
	.reg .b32 %temp; 
	mov.b64 	{%temp, %r39}, %fd569;
	}
	{
	.reg .b32 %temp; 
	mov.b64 	{%temp, %r40}, %fd56;
	}
	shr.u32 	%r129, %r40, 20;
	and.b32  	%r130, %r129, 2047;
	add.s32 	%r131, %r130, -1012;
	mov.b64 	%rd71, %fd56;
	shl.b64 	%rd38, %rd71, %r131;
	setp.eq.s64 	%p8, %rd38, -9223372036854775808;
	abs.f64 	%fd57, %fd569;
	setp.neu.f64 	%p71, %fd569, 0d0000000000000000;
	@%p71 bra 	$L__BB1_85;
	setp.eq.s64 	%p74, %rd38, -9223372036854775808;
	abs.f64 	%fd132, %fd56;
	setp.neu.f64 	%p75, %fd132, 0d3FE0000000000000;
	and.pred  	%p8, %p75, %p74;
	selp.b32 	%r132, %r39, 0, %p8;
	setp.lt.s32 	%p76, %r40, 0;
	or.b32  	%r133, %r132, 2146435072;
	selp.b32 	%r134, %r133, %r132, %p76;
	mov.b32 	%r135, 0;
	mov.b64 	%fd571, {%r135, %r134};
	bra.uni 	$L__BB1_86;
$L__BB1_85:
	{ // callseq 3, 0
	.param .b64 param0;
	st.param.f64 	[param0], %fd57;
	.param .b64 param1;
	st.param.f64 	[param1], %fd56;
	.param .b64 retval0;
	call.uni (retval0), 
	__internal_accurate_pow, 
	(
	param0, 
	param1
	);
	ld.param.f64 	%fd125, [retval0];
	} // callseq 3
	setp.lt.s32 	%p72, %r39, 0;
	cvt.rzi.f64.f64 	%fd127, %fd56;
	setp.neu.f64 	%p73, %fd56, %fd127;
	neg.f64 	%fd128, %fd125;
	selp.f64 	%fd129, %fd128, %fd125, %p8;
	selp.f64 	%fd130, %fd129, %fd125, %p72;
	selp.f64 	%fd131, 0dFFF8000000000000, %fd130, %p72;
	selp.f64 	%fd571, %fd131, %fd130, %p73;
$L__BB1_86:
	add.f64 	%fd133, %fd56, %fd569;
	{
	.reg .b32 %temp; 
	mov.b64 	{%temp, %r136}, %fd133;
	}
	and.b32  	%r137, %r136, 2146435072;
	setp.ne.s32 	%p77, %r137, 2146435072;
	@%p77 bra 	$L__BB1_93;
	setp.num.f64 	%p78, %fd569, %fd56;
	@%p78 bra 	$L__BB1_89;
	add.rn.f64 	%fd571, %fd569, %fd56;
	bra.uni 	$L__BB1_93;
$L__BB1_89:
	abs.f64 	%fd134, %fd56;
	setp.neu.f64 	%p79, %fd134, 0d7FF0000000000000;
	@%p79 bra 	$L__BB1_91;
	setp.gt.f64 	%p84, %fd57, 0d3FF0000000000000;
	selp.b32 	%r145, 2146435072, 0, %p84;
	setp.lt.s32 	%p85, %r40, 0;
	xor.b32  	%r146, %r145, 2146435072;
	selp.b32 	%r147, %r146, %r145, %p85;
	setp.eq.f64 	%p86, %fd569, 0dBFF0000000000000;
	selp.b32 	%r148, 1072693248, %r147, %p86;
	mov.b32 	%r149, 0;
	mov.b64 	%fd571, {%r149, %r148};
	bra.uni 	$L__BB1_93;
$L__BB1_91:
	setp.neu.f64 	%p80, %fd57, 0d7FF0000000000000;
	@%p80 bra 	$L__BB1_93;
	setp.lt.s32 	%p81, %r39, 0;
	setp.lt.s32 	%p82, %r40, 0;
	selp.b32 	%r138, 0, 2146435072, %p82;
	and.b32  	%r139, %r40, 2147483647;
	setp.ne.s32 	%p83, %r139, 1071644672;
	or.b32  	%r140, %r138, -2147483648;
	selp.b32 	%r141, %r140, %r138, %p83;
	selp.b32 	%r142, %r141, %r138, %p8;
	selp.b32 	%r143, %r142, %r138, %p81;
	mov.b32 	%r144, 0;
	mov.b64 	%fd571, {%r144, %r143};
$L__BB1_93:
	setp.eq.f64 	%p87, %fd569, 0d3FF0000000000000;
	setp.eq.f64 	%p88, %fd56, 0d0000000000000000;
	selp.f64 	%fd135, 0d3FF0000000000000, %fd571, %p87;
	selp.f64 	%fd586, 0d3FF0000000000000, %fd135, %p88;
$L__BB1_94:
	ld.param.u64 	%rd124, [distance_matrix_kernel_param_2];
	mad.lo.s32 	%r153, %r65, %r1, %r72;
	cvta.to.global.u64 	%rd117, %rd124;
	mul.wide.s32 	%rd118, %r153, 8;
	add.s64 	%rd119, %rd117, %rd118;
	st.global.f64 	[%rd119], %fd586;
$L__BB1_95:
	ret;

}
	// .globl	lattice_inner_products_kernel
.visible .entry lattice_inner_products_kernel(
	.param .u64 .ptr .align 1 lattice_inner_products_kernel_param_0,
	.param .u64 .ptr .align 1 lattice_inner_products_kernel_param_1,
	.param .u32 lattice_inner_products_kernel_param_2,
	.param .u32 lattice_inner_products_kernel_param_3,
	.param .u32 lattice_inner_products_kernel_param_4
)
{
	.reg .pred 	%p<14>;
	.reg .b32 	%r<35>;
	.reg .b64 	%rd<42>;
	.reg .b64 	%fd<77>;

	ld.param.u64 	%rd11, [lattice_inner_products_kernel_param_0];
	ld.param.u64 	%rd10, [lattice_inner_products_kernel_param_1];
	ld.param.u32 	%r17, [lattice_inner_products_kernel_param_2];
	ld.param.u32 	%r15, [lattice_inner_products_kernel_param_3];
	ld.param.u32 	%r16, [lattice_inner_products_kernel_param_4];
	cvta.to.global.u64 	%rd1, %rd11;
	mov.u32 	%r18, %ctaid.x;
	mov.u32 	%r19, %ntid.x;
	mov.u32 	%r20, %tid.x;
	mad.lo.s32 	%r1, %r18, %r19, %r20;
	mov.u32 	%r21, %ctaid.y;
	mov.u32 	%r22, %ntid.y;
	mov.u32 	%r23, %tid.y;
	mad.lo.s32 	%r24, %r21, %r22, %r23;
	max.s32 	%r25, %r1, %r24;
	setp.ge.s32 	%p1, %r25, %r17;
	@%p1 bra 	$L__BB2_20;
	mul.lo.s32 	%r26, %r15, %r1;
	cvt.s64.s32 	%rd2, %r26;
	mul.lo.s32 	%r27, %r15, %r24;
	cvt.s64.s32 	%rd3, %r27;
	setp.lt.s32 	%p2, %r15, 1;
	mov.f64 	%fd75, 0d0000000000000000;
	@%p2 bra 	$L__BB2_13;
	and.b32  	%r3, %r15, 7;
	setp.lt.u32 	%p3, %r15, 8;
	mov.f64 	%fd75, 0d0000000000000000;
	mov.b32 	%r33, 0;
	@%p3 bra 	$L__BB2_5;
	and.b32  	%r33, %r15, 2147483640;
	neg.s32 	%r31, %r33;
	shl.b64 	%rd12, %rd2, 3;
	add.s64 	%rd13, %rd12, %rd1;
	add.s64 	%rd41, %rd13, 32;
	shl.b64 	%rd14, %rd3, 3;
	add.s64 	%rd15, %rd14, %rd1;
	add.s64 	%rd40, %rd15, 32;
	mov.f64 	%fd75, 0d0000000000000000;
$L__BB2_4:
	.pragma "nounroll";
	ld.global.nc.f64 	%fd21, [%rd41+-32];
	ld.global.nc.f64 	%fd22, [%rd40+-32];
	fma.rn.f64 	%fd23, %fd21, %fd22, %fd75;
	ld.global.nc.f64 	%fd24, [%rd41+-24];
	ld.global.nc.f64 	%fd25, [%rd40+-24];
	fma.rn.f64 	%fd26, %fd24, %fd25, %fd23;
	ld.global.nc.f64 	%fd27, [%rd41+-16];
	ld.global.nc.f64 	%fd28, [%rd40+-16];
	fma.rn.f64 	%fd29, %fd27, %fd28, %fd26;
	ld.global.nc.f64 	%fd30, [%rd41+-8];
	ld.global.nc.f64 	%fd31, [%rd40+-8];
	fma.rn.f64 	%fd32, %fd30, %fd31, %fd29;
	ld.global.nc.f64 	%fd33, [%rd41];
	ld.global.nc.f64 	%fd34, [%rd40];
	fma.rn.f64 	%fd35, %fd33, %fd34, %fd32;
	ld.global.nc.f64 	%fd36, [%rd41+8];
	ld.global.nc.f64 	%fd37, [%rd40+8];
	fma.rn.f64 	%fd38, %fd36, %fd37, %fd35;
	ld.global.nc.f64 	%fd39, [%rd41+16];
	ld.global.nc.f64 	%fd40, [%rd40+16];
	fma.rn.f64 	%fd41, %fd39, %fd40, %fd38;
	ld.global.nc.f64 	%fd42, [%rd41+24];
	ld.global.nc.f64 	%fd43, [%rd40+24];
	fma.rn.f64 	%fd75, %fd42, %fd43, %fd41;
	add.s32 	%r31, %r31, 8;
	add.s64 	%rd41, %rd41, 64;
	add.s64 	%rd40, %rd40, 64;
	setp.ne.s32 	%p4, %r31, 0;
	@%p4 bra 	$L__BB2_4;
$L__BB2_5:
	setp.eq.s32 	%p5, %r3, 0;
	@%p5 bra 	$L__BB2_13;
	and.b32  	%r9, %r15, 3;
	setp.lt.u32 	%p6, %r3, 4;
	@%p6 bra 	$L__BB2_8;
	cvt.u64.u32 	%rd16, %r33;
	add.s64 	%rd17, %rd16, %rd2;
	shl.b64 	%rd18, %rd17, 3;
	add.s64 	%rd19, %rd1, %rd18;
	ld.global.nc.f64 	%fd45, [%rd19];
	add.s64 	%rd20, %rd16, %rd3;
	shl.b64 	%rd21, %rd20, 3;
	add.s64 	%rd22, %rd1, %rd21;
	ld.global.nc.f64 	%fd46, [%rd22];
	fma.rn.f64 	%fd47, %fd45, %fd46, %fd75;
	ld.global.nc.f64 	%fd48, [%rd19+8];
	ld.global.nc.f64 	%fd49, [%rd22+8];
	fma.rn.f64 	%fd50, %fd48, %fd49, %fd47;
	ld.global.nc.f64 	%fd51, [%rd19+16];
	ld.global.nc.f64 	%fd52, [%rd22+16];
	fma.rn.f64 	%fd53, %fd51, %fd52, %fd50;
	ld.global.nc.f64 	%fd54, [%rd19+24];
	ld.global.nc.f64 	%fd55, [%rd22+24];
	fma.rn.f64 	%fd75, %fd54, %fd55, %fd53;
	add.s32 	%r33, %r33, 4;
$L__BB2_8:
	setp.eq.s32 	%p7, %r9, 0;
	@%p7 bra 	$L__BB2_13;
	setp.eq.s32 	%p8, %r9, 1;
	@%p8 bra 	$L__BB2_11;
	cvt.u64.u32 	%rd23, %r33;
	add.s64 	%rd24, %rd23, %rd2;
	shl.b64 	%rd25, %rd24, 3;
	add.s64 	%rd26, %rd1, %rd25;
	ld.global.nc.f64 	%fd57, [%rd26];
	add.s64 	%rd27, %rd23, %rd3;
	shl.b64 	%rd28, %rd27, 3;
	add.s64 	%rd29, %rd1, %rd28;
	ld.global.nc.f64 	%fd58, [%rd29];
	fma.rn.f64 	%fd59, %fd57, %fd58, %fd75;
	ld.global.nc.f64 	%fd60, [%rd26+8];
	ld.global.nc.f64 	%fd61, [%rd29+8];
	fma.rn.f64 	%fd75, %fd60, %fd61, %fd59;
	add.s32 	%r33, %r33, 2;
$L__BB2_11:
	and.b32  	%r29, %r15, 1;
	setp.eq.b32 	%p9, %r29, 1;
	not.pred 	%p10, %p9;
	@%p10 bra 	$L__BB2_13;
	cvt.u64.u32 	%rd30, %r33;
	add.s64 	%rd31, %rd30, %rd2;
	shl.b64 	%rd32, %rd31, 3;
	add.s64 	%rd33, %rd1, %rd32;
	ld.global.nc.f64 	%fd62, [%rd33];
	add.s64 	%rd34, %rd30, %rd3;
	shl.b64 	%rd35, %rd34, 3;
	add.s64 	%rd36, %rd1, %rd35;
	ld.global.nc.f64 	%fd63, [%rd36];
	fma.rn.f64 	%fd75, %fd62, %fd63, %fd75;
$L__BB2_13:
	setp.eq.s32 	%p11, %r16, 2;
	@%p11 bra 	$L__BB2_18;
	setp.eq.s32 	%p12, %r16, 1;
	@%p12 bra 	$L__BB2_17;
	setp.ne.s32 	%p13, %r16, 0;
	@%p13 bra 	$L__BB2_19;
	add.f64 	%fd66, %fd75, %fd75;
	cvt.rni.f64.f64 	%fd67, %fd66;
	mul.f64 	%fd75, %fd67, 0d3FE0000000000000;
	bra.uni 	$L__BB2_19;
$L__BB2_17:
	cvt.rni.f64.f64 	%fd75, %fd75;
	bra.uni 	$L__BB2_19;
$L__BB2_18:
	mul.f64 	%fd64, %fd75, 0d4018000000000000;
	cvt.rni.f64.f64 	%fd65, %fd64;
	div.rn.f64 	%fd75, %fd65, 0d4018000000000000;
$L__BB2_19:
	mad.lo.s32 	%r30, %r17, %r1, %r24;
	cvta.to.global.u64 	%rd37, %rd10;
	mul.wide.s32 	%rd38, %r30, 8;
	add.s64 	%rd39, %rd37, %rd38;
	st.global.f64 	[%rd39], %fd75;
$L__BB2_20:
	ret;

}
	// .globl	nearest_lattice_points_kernel
.visible .entry nearest_lattice_points_kernel(
	.param .u64 .ptr .align 1 nearest_lattice_points_kernel_param_0,
	.param .u64 .ptr .align 1 nearest_lattice_points_kernel_param_1,
	.param .u32 nearest_lattice_points_kernel_param_2,
	.param .u32 nearest_lattice_points_kernel_param_3,
	.param .u32 nearest_lattice_points_kernel_param_4
)
{
	.reg .pred 	%p<30>;
	.reg .b32 	%r<64>;
	.reg .b64 	%rd<100>;
	.reg .b64 	%fd<179>;

	ld.param.u64 	%rd30, [nearest_lattice_points_kernel_param_0];
	ld.param.u64 	%rd29, [nearest_lattice_points_kernel_param_1];
	ld.param.u32 	%r41, [nearest_lattice_points_kernel_param_2];
	ld.param.u32 	%r39, [nearest_lattice_points_kernel_param_3];
	ld.param.u32 	%r40, [nearest_lattice_points_kernel_param_4];
	cvta.to.global.u64 	%rd1, %rd30;
	mov.u32 	%r42, %ctaid.x;
	mov.u32 	%r43, %ntid.x;
	mov.u32 	%r44, %tid.x;
	mad.lo.s32 	%r1, %r42, %r43, %r44;
	setp.ge.s32 	%p1, %r1, %r41;
	@%p1 bra 	$L__BB3_39;
	cvta.to.global.u64 	%rd2, %rd29;
	mul.lo.s32 	%r45, %r39, %r1;
	cvt.s64.s32 	%rd3, %r45;
	setp.lt.s32 	%p2, %r39, 1;
	@%p2 bra 	$L__BB3_39;
	shl.b64 	%rd31, %rd3, 3;
	add.s64 	%rd4, %rd2, %rd31;
	setp.eq.s32 	%p3, %r40, 2;
	@%p3 bra 	$L__BB3_28;
	setp.eq.s32 	%p4, %r40, 1;
	@%p4 bra 	$L__BB3_17;
	setp.ne.s32 	%p5, %r40, 0;
	@%p5 bra 	$L__BB3_39;
	and.b32  	%r2, %r39, 15;
	setp.lt.u32 	%p22, %r39, 16;
	mov.b32 	%r53, 0;
	@%p22 bra 	$L__BB3_8;
	and.b32  	%r53, %r39, 2147483632;
	neg.s32 	%r51, %r53;
	add.s64 	%rd73, %rd31, 64;
	add.s64 	%rd93, %rd1, %rd73;
	add.s64 	%rd92, %rd2, %rd73;
$L__BB3_7:
	.pragma "nounroll";
	ld.global.nc.f64 	%fd121, [%rd93+-64];
	cvt.rni.f64.f64 	%fd122, %fd121;
	st.global.f64 	[%rd92+-64], %fd122;
	ld.global.nc.f64 	%fd123, [%rd93+-56];
	cvt.rni.f64.f64 	%fd124, %fd123;
	st.global.f64 	[%rd92+-56], %fd124;
	ld.global.nc.f64 	%fd125, [%rd93+-48];
	cvt.rni.f64.f64 	%fd126, %fd125;
	st.global.f64 	[%rd92+-48], %fd126;
	ld.global.nc.f64 	%fd127, [%rd93+-40];
	cvt.rni.f64.f64 	%fd128, %fd127;
	st.global.f64 	[%rd92+-40], %fd128;
	ld.global.nc.f64 	%fd129, [%rd93+-32];
	cvt.rni.f64.f64 	%fd130, %fd129;
	st.global.f64 	[%rd92+-32], %fd130;
	ld.global.nc.f64 	%fd131, [%rd93+-24];
	cvt.rni.f64.f64 	%fd132, %fd131;
	st.global.f64 	[%rd92+-24], %fd132;
	ld.global.nc.f64 	%fd133, [%rd93+-16];
	cvt.rni.f64.f64 	%fd134, %fd133;
	st.global.f64 	[%rd92+-16], %fd134;
	ld.global.nc.f64 	%fd135, [%rd93+-8];
	cvt.rni.f64.f64 	%fd136, %fd135;
	st.global.f64 	[%rd92+-8], %fd136;
	ld.global.nc.f64 	%fd137, [%rd93];
	cvt.rni.f64.f64 	%fd138, %fd137;
	st.global.f64 	[%rd92], %fd138;
	ld.global.nc.f64 	%fd139, [%rd93+8];
	cvt.rni.f64.f64 	%fd140, %fd139;
	st.global.f64 	[%rd92+8], %fd140;
	ld.global.nc.f64 	%fd141, [%rd93+16];
	cvt.rni.f64.f64 	%fd142, %fd141;
	st.global.f64 	[%rd92+16], %fd142;
	ld.global.nc.f64 	%fd143, [%rd93+24];
	cvt.rni.f64.f64 	%fd144, %fd143;
	st.global.f64 	[%rd92+24], %fd144;
	ld.global.nc.f64 	%fd145, [%rd93+32];
	cvt.rni.f64.f64 	%fd146, %fd145;
	st.global.f64 	[%rd92+32], %fd146;
	ld.global.nc.f64 	%fd147, [%rd93+40];
	cvt.rni.f64.f64 	%fd148, %fd147;
	st.global.f64 	[%rd92+40], %fd148;
	ld.global.nc.f64 	%fd149, [%rd93+48];
	cvt.rni.f64.f64 	%fd150, %fd149;
	st.global.f64 	[%rd92+48], %fd150;
	ld.global.nc.f64 	%fd151, [%rd93+56];
	cvt.rni.f64.f64 	%fd152, %fd151;
	st.global.f64 	[%rd92+56], %fd152;
	add.s32 	%r51, %r51, 16;
	add.s64 	%rd93, %rd93, 128;
	add.s64 	%rd92, %rd92, 128;
	setp.ne.s32 	%p23, %r51, 0;
	@%p23 bra 	$L__BB3_7;
$L__BB3_8:
	setp.eq.s32 	%p24, %r2, 0;
	@%p24 bra 	$L__BB3_39;
	and.b32  	%r8, %r39, 7;
	setp.lt.u32 	%p25, %r2, 8;
	@%p25 bra 	$L__BB3_11;
	cvt.u64.u32 	%rd74, %r53;
	add.s64 	%rd75, %rd74, %rd3;
	shl.b64 	%rd76, %rd75, 3;
	add.s64 	%rd77, %rd1, %rd76;
	ld.global.nc.f64 	%fd153, [%rd77];
	cvt.rni.f64.f64 	%fd154, %fd153;
	mul.wide.u32 	%rd78, %r53, 8;
	add.s64 	%rd79, %rd4, %rd78;
	st.global.f64 	[%rd79], %fd154;
	ld.global.nc.f64 	%fd155, [%rd77+8];
	cvt.rni.f64.f64 	%fd156, %fd155;
	st.global.f64 	[%rd79+8], %fd156;
	ld.global.nc.f64 	%fd157, [%rd77+16];
	cvt.rni.f64.f64 	%fd158, %fd157;
	st.global.f64 	[%rd79+16], %fd158;
	ld.global.nc.f64 	%fd159, [%rd77+24];
	cvt.rni.f64.f64 	%fd160, %fd159;
	st.global.f64 	[%rd79+24], %fd160;
	ld.global.nc.f64 	%fd161, [%rd77+32];
	cvt.rni.f64.f64 	%fd162, %fd161;
	st.global.f64 	[%rd79+32], %fd162;
	ld.global.nc.f64 	%fd163, [%rd77+40];
	cvt.rni.f64.f64 	%fd164, %fd163;
	st.global.f64 	[%rd79+40], %fd164;
	ld.global.nc.f64 	%fd165, [%rd77+48];
	cvt.rni.f64.f64 	%fd166, %fd165;
	st.global.f64 	[%rd79+48], %fd166;
	ld.global.nc.f64 	%fd167, [%rd77+56];
	cvt.rni.f64.f64 	%fd168, %fd167;
	st.global.f64 	[%rd79+56], %fd168;
	add.s32 	%r53, %r53, 8;
$L__BB3_11:
	setp.eq.s32 	%p26, %r8, 0;
	@%p26 bra 	$L__BB3_39;
	and.b32  	%r11, %r39, 3;
	setp.lt.u32 	%p27, %r8, 4;
	@%p27 bra 	$L__BB3_14;
	cvt.u64.u32 	%rd80, %r53;
	add.s64 	%rd81, %rd80, %rd3;
	shl.b64 	%rd82, %rd81, 3;
	add.s64 	%rd83, %rd1, %rd82;
	ld.global.nc.f64 	%fd169, [%rd83];
	cvt.rni.f64.f64 	%fd170, %fd169;
	mul.wide.u32 	%rd84, %r53, 8;
	add.s64 	%rd85, %rd4, %rd84;
	st.global.f64 	[%rd85], %fd170;
	ld.global.nc.f64 	%fd171, [%rd83+8];
	cvt.rni.f64.f64 	%fd172, %fd171;
	st.global.f64 	[%rd85+8], %fd172;
	ld.global.nc.f64 	%fd173, [%rd83+16];
	cvt.rni.f64.f64 	%fd174, %fd173;
	st.global.f64 	[%rd85+16], %fd174;
	ld.global.nc.f64 	%fd175, [%rd83+24];
	cvt.rni.f64.f64 	%fd176, %fd175;
	st.global.f64 	[%rd85+24], %fd176;
	add.s32 	%r53, %r53, 4;
$L__BB3_14:
	setp.eq.s32 	%p28, %r11, 0;
	@%p28 bra 	$L__BB3_39;
	cvt.u64.u32 	%rd87, %r53;
	mul.wide.u32 	%rd88, %r53, 8;
	add.s64 	%rd89, %rd31, %rd88;
	add.s64 	%rd95, %rd2, %rd89;
	add.s64 	%rd90, %rd3, %rd87;
	shl.b64 	%rd91, %rd90, 3;
	add.s64 	%rd94, %rd1, %rd91;
	neg.s32 	%r55, %r11;
$L__BB3_16:
	.pragma "nounroll";
	ld.global.nc.f64 	%fd177, [%rd94];
	cvt.rni.f64.f64 	%fd178, %fd177;
	st.global.f64 	[%rd95], %fd178;
	add.s64 	%rd95, %rd95, 8;
	add.s64 	%rd94, %rd94, 8;
	add.s32 	%r55, %r55, 1;
	setp.eq.s32 	%p29, %r55, 0;
	@%p29 bra 	$L__BB3_39;
	bra.uni 	$L__BB3_16;
$L__BB3_17:
	and.b32  	%r17, %r39, 7;
	setp.lt.u32 	%p14, %r39, 8;
	mov.b32 	%r58, 0;
	@%p14 bra 	$L__BB3_20;
	and.b32  	%r58, %r39, 2147483640;
	neg.s32 	%r56, %r58;
	add.s64 	%rd53, %rd31, 32;
	add.s64 	%rd97, %rd1, %rd53;
	add.s64 	%rd96, %rd2, %rd53;
$L__BB3_19:
	.pragma "nounroll";
	ld.global.nc.f64 	%fd61, [%rd97+-32];
	add.f64 	%fd62, %fd61, %fd61;
	cvt.rni.f64.f64 	%fd63, %fd62;
	mul.f64 	%fd64, %fd63, 0d3FE0000000000000;
	st.global.f64 	[%rd96+-32], %fd64;
	ld.global.nc.f64 	%fd65, [%rd97+-24];
	add.f64 	%fd66, %fd65, %fd65;
	cvt.rni.f64.f64 	%fd67, %fd66;
	mul.f64 	%fd68, %fd67, 0d3FE0000000000000;
	st.global.f64 	[%rd96+-24], %fd68;
	ld.global.nc.f64 	%fd69, [%rd97+-16];
	add.f64 	%fd70, %fd69, %fd69;
	cvt.rni.f64.f64 	%fd71, %fd70;
	mul.f64 	%fd72, %fd71, 0d3FE0000000000000;
	st.global.f64 	[%rd96+-16], %fd72;
	ld.global.nc.f64 	%fd73, [%rd97+-8];
	add.f64 	%fd74, %fd73, %fd73;
	cvt.rni.f64.f64 	%fd75, %fd74;
	mul.f64 	%fd76, %fd75, 0d3FE0000000000000;
	st.global.f64 	[%rd96+-8], %fd76;
	ld.global.nc.f64 	%fd77, [%rd97];
	add.f64 	%fd78, %fd77, %fd77;
	cvt.rni.f64.f64 	%fd79, %fd78;
	mul.f64 	%fd80, %fd79, 0d3FE0000000000000;
	st.global.f64 	[%rd96], %fd80;
	ld.global.nc.f64 	%fd81, [%rd97+8];
	add.f64 	%fd82, %fd81, %fd81;
	cvt.rni.f64.f64 	%fd83, %fd82;
	mul.f64 	%fd84, %fd83, 0d3FE0000000000000;
	st.global.f64 	[%rd96+8], %fd84;
	ld.global.nc.f64 	%fd85, [%rd97+16];
	add.f64 	%fd86, %fd85, %fd85;
	cvt.rni.f64.f64 	%fd87, %fd86;
	mul.f64 	%fd88, %fd87, 0d3FE0000000000000;
	st.global.f64 	[%rd96+16], %fd88;
	ld.global.nc.f64 	%fd89, [%rd97+24];
	add.f64 	%fd90, %fd89, %fd89;
	cvt.rni.f64.f64 	%fd91, %fd90;
	mul.f64 	%fd92, %fd91, 0d3FE0000000000000;
	st.global.f64 	[%rd96+24], %fd92;
	add.s32 	%r56, %r56, 8;
	add.s64 	%rd97, %rd97, 64;
	add.s64 	%rd96, %rd96, 64;
	setp.ne.s32 	%p15, %r56, 0;
	@%p15 bra 	$L__BB3_19;
$L__BB3_20:
	setp.eq.s32 	%p16, %r17, 0;
	@%p16 bra 	$L__BB3_39;
	and.b32  	%r23, %r39, 3;
	setp.lt.u32 	%p17, %r17, 4;
	@%p17 bra 	$L__BB3_23;
	cvt.u64.u32 	%rd54, %r58;
	add.s64 	%rd55, %rd54, %rd3;
	shl.b64 	%rd56, %rd55, 3;
	add.s64 	%rd57, %rd1, %rd56;
	ld.global.nc.f64 	%fd93, [%rd57];
	add.f64 	%fd94, %fd93, %fd93;
	cvt.rni.f64.f64 	%fd95, %fd94;
	mul.f64 	%fd96, %fd95, 0d3FE0000000000000;
	mul.wide.u32 	%rd58, %r58, 8;
	add.s64 	%rd59, %rd4, %rd58;
	st.global.f64 	[%rd59], %fd96;
	ld.global.nc.f64 	%fd97, [%rd57+8];
	add.f64 	%fd98, %fd97, %fd97;
	cvt.rni.f64.f64 	%fd99, %fd98;
	mul.f64 	%fd100, %fd99, 0d3FE0000000000000;
	st.global.f64 	[%rd59+8], %fd100;
	ld.global.nc.f64 	%fd101, [%rd57+16];
	add.f64 	%fd102, %fd101, %fd101;
	cvt.rni.f64.f64 	%fd103, %fd102;
	mul.f64 	%fd104, %fd103, 0d3FE0000000000000;
	st.global.f64 	[%rd59+16], %fd104;
	ld.global.nc.f64 	%fd105, [%rd57+24];
	add.f64 	%fd106, %fd105, %fd105;
	cvt.rni.f64.f64 	%fd107, %fd106;
	mul.f64 	%fd108, %fd107, 0d3FE0000000000000;
	st.global.f64 	[%rd59+24], %fd108;
	add.s32 	%r58, %r58, 4;
$L__BB3_23:
	setp.eq.s32 	%p18, %r23, 0;
	@%p18 bra 	$L__BB3_39;
	setp.eq.s32 	%p19, %r23, 1;
	@%p19 bra 	$L__BB3_26;
	cvt.u64.u32 	%rd60, %r58;
	add.s64 	%rd61, %rd60, %rd3;
	shl.b64 	%rd62, %rd61, 3;
	add.s64 	%rd63, %rd1, %rd62;
	ld.global.nc.f64 	%fd109, [%rd63];
	add.f64 	%fd110, %fd109, %fd109;
	cvt.rni.f64.f64 	%fd111, %fd110;
	mul.f64 	%fd112, %fd111, 0d3FE0000000000000;
	mul.wide.u32 	%rd64, %r58, 8;
	add.s64 	%rd65, %rd4, %rd64;
	st.global.f64 	[%rd65], %fd112;
	ld.global.nc.f64 	%fd113, [%rd63+8];
	add.f64 	%fd114, %fd113, %fd113;
	cvt.rni.f64.f64 	%fd115, %fd114;
	mul.f64 	%fd116, %fd115, 0d3FE0000000000000;
	st.global.f64 	[%rd65+8], %fd116;
	add.s32 	%r58, %r58, 2;
$L__BB3_26:
	and.b32  	%r49, %r39, 1;
	setp.eq.b32 	%p20, %r49, 1;
	not.pred 	%p21, %p20;
	@%p21 bra 	$L__BB3_39;
	cvt.u64.u32 	%rd66, %r58;
	add.s64 	%rd67, %rd66, %rd3;
	shl.b64 	%rd68, %rd67, 3;
	add.s64 	%rd69, %rd1, %rd68;
	ld.global.nc.f64 	%fd117, [%rd69];
	add.f64 	%fd118, %fd117, %fd117;
	cvt.rni.f64.f64 	%fd119, %fd118;
	mul.f64 	%fd120, %fd119, 0d3FE0000000000000;
	mul.wide.u32 	%rd70, %r58, 8;
	add.s64 	%rd71, %rd4, %rd70;
	st.global.f64 	[%rd71], %fd120;
	bra.uni 	$L__BB3_39;
$L__BB3_28:
	and.b32  	%r28, %r39, 7;
	setp.lt.u32 	%p6, %r39, 8;
	mov.b32 	%r62, 0;
	@%p6 bra 	$L__BB3_31;
	and.b32  	%r62, %r39, 2147483640;
	neg.s32 	%r60, %r62;
	add.s64 	%rd33, %rd31, 32;
	add.s64 	%rd99, %rd1, %rd33;
	add.s64 	%rd98, %rd2, %rd33;
$L__BB3_30:
	.pragma "nounroll";
	ld.global.nc.f64 	%fd1, [%rd99+-32];
	mul.f64 	%fd2, %fd1, 0d4008000000000000;
	cvt.rni.f64.f64 	%fd3, %fd2;
	div.rn.f64 	%fd4, %fd3, 0d4008000000000000;
	st.global.f64 	[%rd98+-32], %fd4;
	ld.global.nc.f64 	%fd5, [%rd99+-24];
	mul.f64 	%fd6, %fd5, 0d4008000000000000;
	cvt.rni.f64.f64 	%fd7, %fd6;
	div.rn.f64 	%fd8, %fd7, 0d4008000000000000;
	st.global.f64 	[%rd98+-24], %fd8;
	ld.global.nc.f64 	%fd9, [%rd99+-16];
	mul.f64 	%fd10, %fd9, 0d4008000000000000;
	cvt.rni.f64.f64 	%fd11, %fd10;
	div.rn.f64 	%fd12, %fd11, 0d4008000000000000;
	st.global.f64 	[%rd98+-16], %fd12;
	ld.global.nc.f64 	%fd13, [%rd99+-8];
	mul.f64 	%fd14, %fd13, 0d4008000000000000;
	cvt.rni.f64.f64 	%fd15, %fd14;
	div.rn.f64 	%fd16, %fd15, 0d4008000000000000;
	st.global.f64 	[%rd98+-8], %fd16;
	ld.global.nc.f64 	%fd17, [%rd99];
	mul.f64 	%fd18, %fd17, 0d4008000000000000;
	cvt.rni.f64.f64 	%fd19, %fd18;
	div.rn.f64 	%fd20, %fd19, 0d4008000000000000;
	st.global.f64 	[%rd98], %fd20;
	ld.global.nc.f64 	%fd21, [%rd99+8];
	mul.f64 	%fd22, %fd21, 0d4008000000000000;
	cvt.rni.f64.f64 	%fd23, %fd22;
	div.rn.f64 	%fd24, %fd23, 0d4008000000000000;
	st.global.f64 	[%rd98+8], %fd24;
	ld.global.nc.f64 	%fd25, [%rd99+16];
	mul.f64 	%fd26, %fd25, 0d4008000000000000;
	cvt.rni.f64.f64 	%fd27, %fd26;
	div.rn.f64 	%fd28, %fd27, 0d4008000000000000;
	st.global.f64 	[%rd98+16], %fd28;
	ld.global.nc.f64 	%fd29, [%rd99+24];
	mul.f64 	%fd30, %fd29, 0d4008000000000000;
	cvt.rni.f64.f64 	%fd31, %fd30;
	div.rn.f64 	%fd32, %fd31, 0d4008000000000000;
	st.global.f64 	[%rd98+24], %fd32;
	add.s32 	%r60, %r60, 8;
	add.s64 	%rd99, %rd99, 64;
	add.s64 	%rd98, %rd98, 64;
	setp.ne.s32 	%p7, %r60, 0;
	@%p7 bra 	$L__BB3_30;
$L__BB3_31:
	setp.eq.s32 	%p8, %r28, 0;
	@%p8 bra 	$L__BB3_39;
	and.b32  	%r34, %r39, 3;
	setp.lt.u32 	%p9, %r28, 4;
	@%p9 bra 	$L__BB3_34;
	cvt.u64.u32 	%rd34, %r62;
	add.s64 	%rd35, %rd34, %rd3;
	shl.b64 	%rd36, %rd35, 3;
	add.s64 	%rd37, %rd1, %rd36;
	ld.global.nc.f64 	%fd33, [%rd37];
	mul.f64 	%fd34, %fd33, 0d4008000000000000;
	cvt.rni.f64.f64 	%fd35, %fd34;
	div.rn.f64 	%fd36, %fd35, 0d4008000000000000;
	mul.wide.u32 	%rd38, %r62, 8;
	add.s64 	%rd39, %rd4, %rd38;
	st.global.f64 	[%rd39], %fd36;
	ld.global.nc.f64 	%fd37, [%rd37+8];
	mul.f64 	%fd38, %fd37, 0d4008000000000000;
	cvt.rni.f64.f64 	%fd39, %fd38;
	div.rn.f64 	%fd40, %fd39, 0d4008000000000000;
	st.global.f64 	[%rd39+8], %fd40;
	ld.global.nc.f64 	%fd41, [%rd37+16];
	mul.f64 	%fd42, %fd41, 0d4008000000000000;
	cvt.rni.f64.f64 	%fd43, %fd42;
	div.rn.f64 	%fd44, %fd43, 0d4008000000000000;
	st.global.f64 	[%rd39+16], %fd44;
	ld.global.nc.f64 	%fd45, [%rd37+24];
	mul.f64 	%fd46, %fd45, 0d4008000000000000;
	cvt.rni.f64.f64 	%fd47, %fd46;
	div.rn.f64 	%fd48, %fd47, 0d4008000000000000;
	st.global.f64 	[%rd39+24], %fd48;
	add.s32 	%r62, %r62, 4;
$L__BB3_34:
	setp.eq.s32 	%p10, %r34, 0;
	@%p10 bra 	$L__BB3_39;
	setp.eq.s32 	%p11, %r34, 1;
	@%p11 bra 	$L__BB3_37;
	cvt.u64.u32 	%rd40, %r62;
	add.s64 	%rd41, %rd40, %rd3;
	shl.b64 	%rd42, %rd41, 3;
	add.s64 	%rd43, %rd1, %rd42;
	ld.global.nc.f64 	%fd49, [%rd43];
	mul.f64 	%fd50, %fd49, 0d4008000000000000;
	cvt.rni.f64.f64 	%fd51, %fd50;
	div.rn.f64 	%fd52, %fd51, 0d4008000000000000;
	mul.wide.u32 	%rd44, %r62, 8;
	add.s64 	%rd45, %rd4, %rd44;
	st.global.f64 	[%rd45], %fd52;
	ld.global.nc.f64 	%fd53, [%rd43+8];
	mul.f64 	%fd54, %fd53, 0d4008000000000000;
	cvt.rni.f64.f64 	%fd55, %fd54;
	div.rn.f64 	%fd56, %fd55, 0d4008000000000000;
	st.global.f64 	[%rd45+8], %fd56;
	add.s32 	%r62, %r62, 2;
$L__BB3_37:
	and.b32  	%r47, %r39, 1;
	setp.eq.b32 	%p12, %r47, 1;
	not.pred 	%p13, %p12;
	@%p13 bra 	$L__BB3_39;
	cvt.u64.u32 	%rd46, %r62;
	add.s64 	%rd47, %rd46, %rd3;
	shl.b64 	%rd48, %rd47, 3;
	add.s64 	%rd49, %rd1, %rd48;
	ld.global.nc.f64 	%fd57, [%rd49];
	mul.f64 	%fd58, %fd57, 0d4008000000000000;
	cvt.rni.f64.f64 	%fd59, %fd58;
	div.rn.f64 	%fd60, %fd59, 0d4008000000000000;
	mul.wide.u32 	%rd50, %r62, 8;
	add.s64 	%rd51, %rd4, %rd50;
	st.global.f64 	[%rd51], %fd60;
$L__BB3_39:
	ret;

}
	// .globl	conv2d_kernel
.visible .entry conv2d_kernel(
	.param .u64 .ptr .align 1 conv2d_kernel_param_0,
	.param .u64 .ptr .align 1 conv2d_kernel_param_1,
	.param .u64 .ptr .align 1 conv2d_kernel_param_2,
	.param .u32 conv2d_kernel_param_3,
	.param .u32 conv2d_kernel_param_4,
	.param .u32 conv2d_kernel_param_5,
	.param .u32 conv2d_kernel_param_6
)
{
	.reg .pred 	%p<58>;
	.reg .b32 	%r<73>;
	.reg .b64 	%rd<59>;
	.reg .b64 	%fd<99>;

	ld.param.u64 	%rd8, [conv2d_kernel_param_0];
	ld.param.u64 	%rd9, [conv2d_kernel_param_1];
	ld.param.u32 	%r24, [conv2d_kernel_param_3];
	ld.param.u32 	%r25, [conv2d_kernel_param_4];
	ld.param.u32 	%r26, [conv2d_kernel_param_5];
	ld.param.u32 	%r27, [conv2d_kernel_param_6];
	cvta.to.global.u64 	%rd1, %rd9;
	cvta.to.global.u64 	%rd2, %rd8;
	sub.s32 	%r28, %r24, %r26;
	div.s32 	%r29, %r28, %r27;
	sub.s32 	%r30, %r25, %r26;
	div.s32 	%r31, %r30, %r27;
	mov.u32 	%r32, %ctaid.y;
	mov.u32 	%r33, %ntid.y;
	mov.u32 	%r34, %tid.y;
	mad.lo.s32 	%r2, %r32, %r33, %r34;
	mov.u32 	%r35, %ctaid.x;
	mov.u32 	%r36, %ntid.x;
	mov.u32 	%r37, %tid.x;
	mad.lo.s32 	%r38, %r35, %r36, %r37;
	setp.gt.s32 	%p1, %r2, %r29;
	setp.gt.s32 	%p2, %r38, %r31;
	or.pred  	%p3, %p1, %p2;
	@%p3 bra 	$L__BB4_45;
	setp.lt.s32 	%p4, %r26, 1;
	mov.f64 	%fd77, 0d0000000000000000;
	@%p4 bra 	$L__BB4_44;
	ld.param.u32 	%r66, [conv2d_kernel_param_6];
	mul.lo.s32 	%r4, %r66, %r38;
	and.b32  	%r5, %r26, 7;
	and.b32  	%r6, %r26, 2147483640;
	and.b32  	%r7, %r26, 1;
	mov.f64 	%fd77, 0d0000000000000000;
	mov.b32 	%r68, 0;
	cvt.s64.s32 	%rd41, %r4;
$L__BB4_3:
	ld.param.u32 	%r67, [conv2d_kernel_param_6];
	setp.lt.u32 	%p5, %r26, 8;
	mad.lo.s32 	%r9, %r67, %r2, %r68;
	mul.lo.s32 	%r10, %r9, %r25;
	mul.lo.s32 	%r11, %r68, %r26;
	mov.b32 	%r71, 0;
	@%p5 bra 	$L__BB4_22;
	mov.b32 	%r69, 0;
	cvt.s64.s32 	%rd16, %r10;
	cvt.u64.u32 	%rd20, %r11;
$L__BB4_5:
	.pragma "nounroll";
	setp.ge.s32 	%p6, %r9, %r24;
	add.s32 	%r13, %r69, %r4;
	setp.ge.s32 	%p7, %r13, %r25;
	or.pred  	%p8, %p6, %p7;
	@%p8 bra 	$L__BB4_7;
	add.s32 	%r42, %r13, %r10;
	mul.wide.s32 	%rd10, %r42, 8;
	add.s64 	%rd11, %rd2, %rd10;
	ld.global.nc.f64 	%fd43, [%rd11];
	add.s32 	%r43, %r69, %r11;
	mul.wide.u32 	%rd12, %r43, 8;
	add.s64 	%rd13, %rd1, %rd12;
	ld.global.nc.f64 	%fd44, [%rd13];
	fma.rn.f64 	%fd77, %fd43, %fd44, %fd77;
$L__BB4_7:
	add.s32 	%r44, %r13, 1;
	setp.ge.s32 	%p10, %r44, %r25;
	cvt.s64.s32 	%rd15, %r69;
	add.s64 	%rd17, %rd15, %rd41;
	add.s64 	%rd18, %rd17, %rd16;
	shl.b64 	%rd19, %rd18, 3;
	add.s64 	%rd3, %rd2, %rd19;
	add.s64 	%rd21, %rd15, %rd20;
	shl.b64 	%rd22, %rd21, 3;
	add.s64 	%rd4, %rd1, %rd22;
	or.pred  	%p11, %p6, %p10;
	@%p11 bra 	$L__BB4_9;
	ld.global.nc.f64 	%fd45, [%rd3+8];
	ld.global.nc.f64 	%fd46, [%rd4+8];
	fma.rn.f64 	%fd77, %fd45, %fd46, %fd77;
$L__BB4_9:
	add.s32 	%r45, %r13, 2;
	setp.ge.s32 	%p13, %r45, %r25;
	or.pred  	%p14, %p6, %p13;
	@%p14 bra 	$L__BB4_11;
	ld.global.nc.f64 	%fd47, [%rd3+16];
	ld.global.nc.f64 	%fd48, [%rd4+16];
	fma.rn.f64 	%fd77, %fd47, %fd48, %fd77;
$L__BB4_11:
	add.s32 	%r46, %r13, 3;
	setp.ge.s32 	%p16, %r46, %r25;
	or.pred  	%p17, %p6, %p16;
	@%p17 bra 	$L__BB4_13;
	ld.global.nc.f64 	%fd49, [%rd3+24];
	ld.global.nc.f64 	%fd50, [%rd4+24];
	fma.rn.f64 	%fd77, %fd49, %fd50, %fd77;
$L__BB4_13:
	add.s32 	%r47, %r13, 4;
	setp.ge.s32 	%p19, %r47, %r25;
	or.pred  	%p20, %p6, %p19;
	@%p20 bra 	$L__BB4_15;
	ld.global.nc.f64 	%fd51, [%rd3+32];
	ld.global.nc.f64 	%fd52, [%rd4+32];
	fma.rn.f64 	%fd77, %fd51, %fd52, %fd77;
$L__BB4_15:
	add.s32 	%r48, %r13, 5;
	setp.ge.s32 	%p22, %r48, %r25;
	or.pred  	%p23, %p6, %p22;
	@%p23 bra 	$L__BB4_17;
	ld.global.nc.f64 	%fd53, [%rd3+40];
	ld.global.nc.f64 	%fd54, [%rd4+40];
	fma.rn.f64 	%fd77, %fd53, %fd54, %fd77;
$L__BB4_17:
	add.s32 	%r49, %r13, 6;
	setp.ge.s32 	%p25, %r49, %r25;
	or.pred  	%p26, %p6, %p25;
	@%p26 bra 	$L__BB4_19;
	ld.global.nc.f64 	%fd55, [%rd3+48];
	ld.global.nc.f64 	%fd56, [%rd4+48];
	fma.rn.f64 	%fd77, %fd55, %fd56, %fd77;
$L__BB4_19:
	add.s32 	%r50, %r13, 7;
	setp.ge.s32 	%p28, %r50, %r25;
	or.pred  	%p29, %p6, %p28;
	@%p29 bra 	$L__BB4_21;
	ld.global.nc.f64 	%fd57, [%rd3+56];
	ld.global.nc.f64 	%fd58, [%rd4+56];
	fma.rn.f64 	%fd77, %fd57, %fd58, %fd77;
$L__BB4_21:
	add.s32 	%r69, %r69, 8;
	setp.ne.s32 	%p30, %r69, %r6;
	mov.u32 	%r71, %r6;
	@%p30 bra 	$L__BB4_5;
$L__BB4_22:
	setp.eq.s32 	%p31, %r5, 0;
	@%p31 bra 	$L__BB4_43;
	add.s32 	%r51, %r5, -1;
	setp.lt.u32 	%p32, %r51, 3;
	@%p32 bra 	$L__BB4_33;
	setp.ge.s32 	%p33, %r9, %r24;
	add.s32 	%r16, %r71, %r4;
	setp.ge.s32 	%p34, %r16, %r25;
	or.pred  	%p35, %p33, %p34;
	@%p35 bra 	$L__BB4_26;
	add.s32 	%r53, %r16, %r10;
	mul.wide.s32 	%rd23, %r53, 8;
	add.s64 	%rd24, %rd2, %rd23;
	ld.global.nc.f64 	%fd60, [%rd24];
	add.s32 	%r54, %r71, %r11;
	mul.wide.u32 	%rd25, %r54, 8;
	add.s64 	%rd26, %rd1, %rd25;
	ld.global.nc.f64 	%fd61, [%rd26];
	fma.rn.f64 	%fd77, %fd60, %fd61, %fd77;
$L__BB4_26:
	add.s32 	%r55, %r16, 1;
	setp.ge.s32 	%p37, %r55, %r25;
	cvt.u64.u32 	%rd28, %r71;
	cvt.s64.s32 	%rd29, %r10;
	add.s64 	%rd30, %rd28, %rd41;
	add.s64 	%rd31, %rd30, %rd29;
	shl.b64 	%rd32, %rd31, 3;
	add.s64 	%rd5, %rd2, %rd32;
	cvt.u64.u32 	%rd33, %r11;
	add.s64 	%rd34, %rd28, %rd33;
	shl.b64 	%rd35, %rd34, 3;
	add.s64 	%rd6, %rd1, %rd35;
	or.pred  	%p38, %p33, %p37;
	@%p38 bra 	$L__BB4_28;
	ld.global.nc.f64 	%fd62, [%rd5+8];
	ld.global.nc.f64 	%fd63, [%rd6+8];
	fma.rn.f64 	%fd77, %fd62, %fd63, %fd77;
$L__BB4_28:
	add.s32 	%r56, %r16, 2;
	setp.ge.s32 	%p40, %r56, %r25;
	or.pred  	%p41, %p33, %p40;
	@%p41 bra 	$L__BB4_30;
	ld.global.nc.f64 	%fd64, [%rd5+16];
	ld.global.nc.f64 	%fd65, [%rd6+16];
	fma.rn.f64 	%fd77, %fd64, %fd65, %fd77;
$L__BB4_30:
	add.s32 	%r57, %r16, 3;
	setp.ge.s32 	%p43, %r57, %r25;
	or.pred  	%p44, %p33, %p43;
	@%p44 bra 	$L__BB4_32;
	ld.global.nc.f64 	%fd66, [%rd5+24];
	ld.global.nc.f64 	%fd67, [%rd6+24];
	fma.rn.f64 	%fd77, %fd66, %fd67, %fd77;
$L__BB4_32:
	add.s32 	%r71, %r71, 4;
$L__BB4_33:
	and.b32  	%r58, %r26, 3;
	setp.eq.s32 	%p45, %r58, 0;
	@%p45 bra 	$L__BB4_43;
	setp.eq.s32 	%p46, %r58, 1;
	@%p46 bra 	$L__BB4_40;
	setp.ge.s32 	%p47, %r9, %r24;
	add.s32 	%r19, %r71, %r4;
	setp.ge.s32 	%p48, %r19, %r25;
	or.pred  	%p49, %p47, %p48;
	@%p49 bra 	$L__BB4_37;
	add.s32 	%r59, %r19, %r10;
	mul.wide.s32 	%rd36, %r59, 8;
	add.s64 	%rd37, %rd2, %rd36;
	ld.global.nc.f64 	%fd69, [%rd37];
	add.s32 	%r60, %r71, %r11;
	mul.wide.u32 	%rd38, %r60, 8;
	add.s64 	%rd39, %rd1, %rd38;
	ld.global.nc.f64 	%fd70, [%rd39];
	fma.rn.f64 	%fd77, %fd69, %fd70, %fd77;
$L__BB4_37:
	setp.ge.s32 	%p50, %r9, %r24;
	add.s32 	%r61, %r19, 1;
	setp.ge.s32 	%p51, %r61, %r25;
	or.pred  	%p52, %p50, %p51;
	@%p52 bra 	$L__BB4_39;
	cvt.s64.s32 	%rd40, %r10;
	cvt.s64.s32 	%rd42, %r71;
	add.s64 	%rd43, %rd42, %rd41;
	add.s64 	%rd44, %rd43, %rd40;
	shl.b64 	%rd45, %rd44, 3;
	add.s64 	%rd46, %rd2, %rd45;
	ld.global.nc.f64 	%fd71, [%rd46+8];
	cvt.u64.u32 	%rd47, %r11;
	add.s64 	%rd48, %rd42, %rd47;
	shl.b64 	%rd49, %rd48, 3;
	add.s64 	%rd50, %rd1, %rd49;
	ld.global.nc.f64 	%fd72, [%rd50+8];
	fma.rn.f64 	%fd77, %fd71, %fd72, %fd77;
$L__BB4_39:
	add.s32 	%r71, %r71, 2;
$L__BB4_40:
	setp.eq.s32 	%p53, %r7, 0;
	@%p53 bra 	$L__BB4_43;
	setp.ge.s32 	%p54, %r9, %r24;
	add.s32 	%r22, %r71, %r4;
	setp.ge.s32 	%p55, %r22, %r25;
	or.pred  	%p56, %p54, %p55;
	@%p56 bra 	$L__BB4_43;
	add.s32 	%r62, %r22, %r10;
	mul.wide.s32 	%rd51, %r62, 8;
	add.s64 	%rd52, %rd2, %rd51;
	ld.global.nc.f64 	%fd73, [%rd52];
	add.s32 	%r63, %r71, %r11;
	mul.wide.u32 	%rd53, %r63, 8;
	add.s64 	%rd54, %rd1, %rd53;
	ld.global.nc.f64 	%fd74, [%rd54];
	fma.rn.f64 	%fd77, %fd73, %fd74, %fd77;
$L__BB4_43:
	add.s32 	%r68, %r68, 1;
	setp.ne.s32 	%p57, %r68, %r26;
	@%p57 bra 	$L__BB4_3;
$L__BB4_44:
	ld.param.u64 	%rd58, [conv2d_kernel_param_2];
	mad.lo.s32 	%r64, %r2, %r31, %r2;
	add.s32 	%r65, %r64, %r38;
	cvta.to.global.u64 	%rd55, %rd58;
	mul.wide.s32 	%rd56, %r65, 8;
	add.s64 	%rd57, %rd55, %rd56;
	st.global.f64 	[%rd57], %fd77;
$L__BB4_45:
	ret;

}
	// .globl	mesh_vertex_normals_kernel
.visible .entry mesh_vertex_normals_kernel(
	.param .u64 .ptr .align 1 mesh_vertex_normals_kernel_param_0,
	.param .u64 .ptr .align 1 mesh_vertex_normals_kernel_param_1,
	.param .u64 .ptr .align 1 mesh_vertex_normals_kernel_param_2,
	.param .u32 mesh_vertex_normals_kernel_param_3,
	.param .u32 mesh_vertex_normals_kernel_param_4
)
{
	.reg .pred 	%p<4>;
	.reg .b32 	%r<24>;
	.reg .b64 	%rd<33>;
	.reg .b64 	%fd<48>;

	ld.param.u64 	%rd1, [mesh_vertex_normals_kernel_param_0];
	ld.param.u64 	%rd2, [mesh_vertex_normals_kernel_param_1];
	ld.param.u64 	%rd3, [mesh_vertex_normals_kernel_param_2];
	ld.param.u32 	%r8, [mesh_vertex_normals_kernel_param_3];
	ld.param.u32 	%r9, [mesh_vertex_normals_kernel_param_4];
	mov.u32 	%r10, %ctaid.x;
	mov.u32 	%r11, %ntid.x;
	mov.u32 	%r12, %tid.x;
	mad.lo.s32 	%r1, %r10, %r11, %r12;
	setp.ge.s32 	%p1, %r1, %r9;
	@%p1 bra 	$L__BB5_5;
	cvta.to.global.u64 	%rd4, %rd2;
	mul.lo.s32 	%r13, %r1, 3;
	mul.wide.s32 	%rd5, %r13, 4;
	add.s64 	%rd6, %rd4, %rd5;
	ld.global.nc.u32 	%r2, [%rd6];
	ld.global.nc.u32 	%r14, [%rd6+4];
	ld.global.nc.u32 	%r15, [%rd6+8];
	max.u32 	%r16, %r2, %r14;
	max.u32 	%r17, %r16, %r15;
	setp.ge.u32 	%p2, %r17, %r8;
	@%p2 bra 	$L__BB5_5;
	cvta.to.global.u64 	%rd7, %rd1;
	mul.lo.s32 	%r5, %r2, 3;
	mul.wide.u32 	%rd8, %r5, 8;
	add.s64 	%rd9, %rd7, %rd8;
	mul.lo.s32 	%r6, %r14, 3;
	mul.wide.u32 	%rd10, %r6, 8;
	add.s64 	%rd11, %rd7, %rd10;
	mul.lo.s32 	%r7, %r15, 3;
	mul.wide.u32 	%rd12, %r7, 8;
	add.s64 	%rd13, %rd7, %rd12;
	ld.global.nc.f64 	%fd12, [%rd11];
	ld.global.nc.f64 	%fd13, [%rd9];
	sub.f64 	%fd14, %fd12, %fd13;
	ld.global.nc.f64 	%fd15, [%rd11+8];
	ld.global.nc.f64 	%fd16, [%rd9+8];
	sub.f64 	%fd17, %fd15, %fd16;
	ld.global.nc.f64 	%fd18, [%rd11+16];
	ld.global.nc.f64 	%fd19, [%rd9+16];
	sub.f64 	%fd20, %fd18, %fd19;
	ld.global.nc.f64 	%fd21, [%rd13];
	sub.f64 	%fd22, %fd21, %fd13;
	ld.global.nc.f64 	%fd23, [%rd13+8];
	sub.f64 	%fd24, %fd23, %fd16;
	ld.global.nc.f64 	%fd25, [%rd13+16];
	sub.f64 	%fd26, %fd25, %fd19;
	mul.f64 	%fd27, %fd17, %fd26;
	mul.f64 	%fd28, %fd20, %fd24;
	sub.f64 	%fd1, %fd27, %fd28;
	mul.f64 	%fd29, %fd20, %fd22;
	mul.f64 	%fd30, %fd14, %fd26;
	sub.f64 	%fd2, %fd29, %fd30;
	mul.f64 	%fd31, %fd14, %fd24;
	mul.f64 	%fd32, %fd17, %fd22;
	sub.f64 	%fd3, %fd31, %fd32;
	mul.f64 	%fd33, %fd2, %fd2;
	fma.rn.f64 	%fd34, %fd1, %fd1, %fd33;
	fma.rn.f64 	%fd4, %fd3, %fd3, %fd34;
	setp.leu.f64 	%p3, %fd4, 0d0000000000000000;
	mov.f64 	%fd45, 0d0000000000000000;
	mov.f64 	%fd46, %fd45;
	mov.f64 	%fd47, %fd45;
	@%p3 bra 	$L__BB5_4;
	rsqrt.approx.f64 	%fd35, %fd4;
	mul.f64 	%fd47, %fd1, %fd35;
	mul.f64 	%fd46, %fd2, %fd35;
	mul.f64 	%fd45, %fd3, %fd35;
$L__BB5_4:
	cvta.to.global.u64 	%rd14, %rd3;
	add.s64 	%rd16, %rd14, %rd8;
	atom.global.add.f64 	%fd36, [%rd16], %fd47;
	add.s32 	%r18, %r5, 1;
	mul.wide.u32 	%rd17, %r18, 8;
	add.s64 	%rd18, %rd14, %rd17;
	atom.global.add.f64 	%fd37, [%rd18], %fd46;
	add.s32 	%r19, %r5, 2;
	mul.wide.u32 	%rd19, %r19, 8;
	add.s64 	%rd20, %rd14, %rd19;
	atom.global.add.f64 	%fd38, [%rd20], %fd45;
	add.s64 	%rd22, %rd14, %rd10;
	atom.global.add.f64 	%fd39, [%rd22], %fd47;
	add.s32 	%r20, %r6, 1;
	mul.wide.u32 	%rd23, %r20, 8;
	add.s64 	%rd24, %rd14, %rd23;
	atom.global.add.f64 	%fd40, [%rd24], %fd46;
	add.s32 	%r21, %r6, 2;
	mul.wide.u32 	%rd25, %r21, 8;
	add.s64 	%rd26, %rd14, %rd25;
	atom.global.add.f64 	%fd41, [%rd26], %fd45;
	add.s64 	%rd28, %rd14, %rd12;
	atom.global.add.f64 	%fd42, [%rd28], %fd47;
	add.s32 	%r22, %r7, 1;
	mul.wide.u32 	%rd29, %r22, 8;
	add.s64 	%rd30, %rd14, %rd29;
	atom.global.add.f64 	%fd43, [%rd30], %fd46;
	add.s32 	%r23, %r7, 2;
	mul.wide.u32 	%rd31, %r23, 8;
	add.s64 	%rd32, %rd14, %rd31;
	atom.global.add.f64 	%fd44, [%rd32], %fd45;
$L__BB5_5:
	ret;

}
	// .globl	_Z31normalize_vertex_normals_kernelPdi
.visible .entry _Z31normalize_vertex_normals_kernelPdi(
	.param .u64 .ptr .align 1 _Z31normalize_vertex_normals_kernelPdi_param_0,
	.param .u32 _Z31normalize_vertex_normals_kernelPdi_param_1
)
{
	.reg .pred 	%p<3>;
	.reg .b32 	%r<7>;
	.reg .b64 	%rd<5>;
	.reg .b64 	%fd<11>;

	ld.param.u64 	%rd2, [_Z31normalize_vertex_normals_kernelPdi_param_0];
	ld.param.u32 	%r2, [_Z31normalize_vertex_normals_kernelPdi_param_1];
	mov.u32 	%r3, %ctaid.x;
	mov.u32 	%r4, %ntid.x;
	mov.u32 	%r5, %tid.x;
	mad.lo.s32 	%r1, %r3, %r4, %r5;
	setp.ge.s32 	%p1, %r1, %r2;
	@%p1 bra 	$L__BB6_3;
	cvta.to.global.u64 	%rd3, %rd2;
	mul.lo.s32 	%r6, %r1, 3;
	mul.wide.s32 	%rd4, %r6, 8;
	add.s64 	%rd1, %rd3, %rd4;
	ld.global.f64 	%fd1, [%rd1];
	ld.global.f64 	%fd2, [%rd1+8];
	mul.f64 	%fd5, %fd2, %fd2;
	fma.rn.f64 	%fd6, %fd1, %fd1, %fd5;
	ld.global.f64 	%fd3, [%rd1+16];
	fma.rn.f64 	%fd4, %fd3, %fd3, %fd6;
	setp.leu.f64 	%p2, %fd4, 0d0000000000000000;
	@%p2 bra 	$L__BB6_3;
	rsqrt.approx.f64 	%fd7, %fd4;
	mul.f64 	%fd8, %fd7, %fd1;
	st.global.f64 	[%rd1], %fd8;
	mul.f64 	%fd9, %fd7, %fd2;
	st.global.f64 	[%rd1+8], %fd9;
	mul.f64 	%fd10, %fd7, %fd3;
	st.global.f64 	[%rd1+16], %fd10;
$L__BB6_3:
	ret;

}
.func  (.param .b64 func_retval0) __internal_accurate_pow(
	.param .b64 __internal_accurate_pow_param_0,
	.param .b64 __internal_accurate_pow_param_1
)
{
	.reg .pred 	%p<8>;
	.reg .b32 	%r<49>;
	.reg .b32 	%f<3>;
	.reg .b64 	%fd<109>;

	ld.param.f64 	%fd10, [__internal_accurate_pow_param_0];
	ld.param.f64 	%fd11, [__internal_accurate_pow_param_1];
	{
	.reg .b32 %temp; 
	mov.b64 	{%temp, %r46}, %fd10;
	}
	{
	.reg .b32 %temp; 
	mov.b64 	{%r45, %temp}, %fd10;
	}
	shr.u32 	%r47, %r46, 20;
	setp.gt.u32 	%p1, %r46, 1048575;
	@%p1 bra 	$L__BB7_2;
	mul.f64 	%fd12, %fd10, 0d4350000000000000;
	{
	.reg .b32 %temp; 
	mov.b64 	{%temp, %r46}, %fd12;
	}
	{
	.reg .b32 %temp; 
	mov.b64 	{%r45, %temp}, %fd12;
	}
	shr.u32 	%r16, %r46, 20;
	add.s32 	%r47, %r16, -54;
$L__BB7_2:
	add.s32 	%r48, %r47, -1023;
	and.b32  	%r17, %r46, -2146435073;
	or.b32  	%r18, %r17, 1072693248;
	mov.b64 	%fd107, {%r45, %r18};
	setp.lt.u32 	%p2, %r18, 1073127583;
	@%p2 bra 	$L__BB7_4;
	{
	.reg .b32 %temp; 
	mov.b64 	{%r19, %temp}, %fd107;
	}
	{
	.reg .b32 %temp; 
	mov.b64 	{%temp, %r20}, %fd107;
	}
	add.s32 	%r21, %r20, -1048576;
	mov.b64 	%fd107, {%r19, %r21};
	add.s32 	%r48, %r47, -1022;
$L__BB7_4:
	add.f64 	%fd13, %fd107, 0dBFF0000000000000;
	add.f64 	%fd14, %fd107, 0d3FF0000000000000;
	rcp.approx.ftz.f64 	%fd15, %fd14;
	neg.f64 	%fd16, %fd14;
	fma.rn.f64 	%fd17, %fd16, %fd15, 0d3FF0000000000000;
	fma.rn.f64 	%fd18, %fd17, %fd17, %fd17;
	fma.rn.f64 	%fd19, %fd18, %fd15, %fd15;
	mul.f64 	%fd20, %fd13, %fd19;
	fma.rn.f64 	%fd21, %fd13, %fd19, %fd20;
	mul.f64 	%fd22, %fd21, %fd21;
	fma.rn.f64 	%fd23, %fd22, 0d3EB0F5FF7D2CAFE2, 0d3ED0F5D241AD3B5A;
	fma.rn.f64 	%fd24, %fd23, %fd22, 0d3EF3B20A75488A3F;
	fma.rn.f64 	%fd25, %fd24, %fd22, 0d3F1745CDE4FAECD5;
	fma.rn.f64 	%fd26, %fd25, %fd22, 0d3F3C71C7258A578B;
	fma.rn.f64 	%fd27, %fd26, %fd22, 0d3F6249249242B910;
	fma.rn.f64 	%fd28, %fd27, %fd22, 0d3F89999999999DFB;
	sub.f64 	%fd29, %fd13, %fd21;
	add.f64 	%fd30, %fd29, %fd29;
	neg.f64 	%fd31, %fd21;
	fma.rn.f64 	%fd32, %fd31, %fd13, %fd30;
	mul.f64 	%fd33, %fd19, %fd32;
	fma.rn.f64 	%fd34, %fd22, %fd28, 0d3FB5555555555555;
	mov.f64 	%fd35, 0d3FB5555555555555;
	sub.f64 	%fd36, %fd35, %fd34;
	fma.rn.f64 	%fd37, %fd22, %fd28, %fd36;
	add.f64 	%fd38, %fd37, 0dBC46A4CB00B9E7B0;
	add.f64 	%fd39, %fd34, %fd38;
	sub.f64 	%fd40, %fd34, %fd39;
	add.f64 	%fd41, %fd38, %fd40;
	mul.rn.f64 	%fd42, %fd21, %fd21;
	neg.f64 	%fd43, %fd42;
	fma.rn.f64 	%fd44, %fd21, %fd21, %fd43;
	{
	.reg .b32 %temp; 
	mov.b64 	{%r22, %temp}, %fd33;
	}
	{
	.reg .b32 %temp; 
	mov.b64 	{%temp, %r23}, %fd33;
	}
	add.s32 	%r24, %r23, 1048576;
	mov.b64 	%fd45, {%r22, %r24};
	fma.rn.f64 	%fd46, %fd21, %fd45, %fd44;
	mul.rn.f64 	%fd47, %fd42, %fd21;
	neg.f64 	%fd48, %fd47;
	fma.rn.f64 	%fd49, %fd42, %fd21, %fd48;
	fma.rn.f64 	%fd50, %fd42, %fd33, %fd49;
	fma.rn.f64 	%fd51, %fd46, %fd21, %fd50;
	mul.rn.f64 	%fd52, %fd39, %fd47;
	neg.f64 	%fd53, %fd52;
	fma.rn.f64 	%fd54, %fd39, %fd47, %fd53;
	fma.rn.f64 	%fd55, %fd39, %fd51, %fd54;
	fma.rn.f64 	%fd56, %fd41, %fd47, %fd55;
	add.f64 	%fd57, %fd52, %fd56;
	sub.f64 	%fd58, %fd52, %fd57;
	add.f64 	%fd59, %fd56, %fd58;
	add.f64 	%fd60, %fd21, %fd57;
	sub.f64 	%fd61, %fd21, %fd60;
	add.f64 	%fd62, %fd57, %fd61;
	add.f64 	%fd63, %fd59, %fd62;
	add.f64 	%fd64, %fd33, %fd63;
	add.f64 	%fd65, %fd60, %fd64;
	sub.f64 	%fd66, %fd60, %fd65;
	add.f64 	%fd67, %fd64, %fd66;
	xor.b32  	%r25, %r48, -2147483648;
	mov.b32 	%r26, 1127219200;
	mov.b64 	%fd68, {%r25, %r26};
	mov.b32 	%r27, -2147483648;
	mov.b64 	%fd69, {%r27, %r26};
	sub.f64 	%fd70, %fd68, %fd69;
	fma.rn.f64 	%fd71, %fd70, 0d3FE62E42FEFA39EF, %fd65;
	fma.rn.f64 	%fd72, %fd70, 0dBFE62E42FEFA39EF, %fd71;
	sub.f64 	%fd73, %fd72, %fd65;
	sub.f64 	%fd74, %fd67, %fd73;
	fma.rn.f64 	%fd75, %fd70, 0d3C7ABC9E3B39803F, %fd74;
	add.f64 	%fd76, %fd71, %fd75;
	sub.f64 	%fd77, %fd71, %fd76;
	add.f64 	%fd78, %fd75, %fd77;
	{
	.reg .b32 %temp; 
	mov.b64 	{%temp, %r28}, %fd11;
	}
	{
	.reg .b32 %temp; 
	mov.b64 	{%r29, %temp}, %fd11;
	}
	shl.b32 	%r30, %r28, 1;
	setp.gt.u32 	%p3, %r30, -33554433;
	and.b32  	%r31, %r28, -15728641;
	selp.b32 	%r32, %r31, %r28, %p3;
	mov.b64 	%fd79, {%r29, %r32};
	mul.rn.f64 	%fd80, %fd76, %fd79;
	neg.f64 	%fd81, %fd80;
	fma.rn.f64 	%fd82, %fd76, %fd79, %fd81;
	fma.rn.f64 	%fd83, %fd78, %fd79, %fd82;
	add.f64 	%fd4, %fd80, %fd83;
	sub.f64 	%fd84, %fd80, %fd4;
	add.f64 	%fd5, %fd83, %fd84;
	fma.rn.f64 	%fd85, %fd4, 0d3FF71547652B82FE, 0d4338000000000000;
	{
	.reg .b32 %temp; 
	mov.b64 	{%r13, %temp}, %fd85;
	}
	mov.f64 	%fd86, 0dC338000000000000;
	add.rn.f64 	%fd87, %fd85, %fd86;
	fma.rn.f64 	%fd88, %fd87, 0dBFE62E42FEFA39EF, %fd4;
	fma.rn.f64 	%fd89, %fd87, 0dBC7ABC9E3B39803F, %fd88;
	fma.rn.f64 	%fd90, %fd89, 0d3E5ADE1569CE2BDF, 0d3E928AF3FCA213EA;
	fma.rn.f64 	%fd91, %fd90, %fd89, 0d3EC71DEE62401315;
	fma.rn.f64 	%fd92, %fd91, %fd89, 0d3EFA01997C89EB71;
	fma.rn.f64 	%fd93, %fd92, %fd89, 0d3F2A01A014761F65;
	fma.rn.f64 	%fd94, %fd93, %fd89, 0d3F56C16C1852B7AF;
	fma.rn.f64 	%fd95, %fd94, %fd89, 0d3F81111111122322;
	fma.rn.f64 	%fd96, %fd95, %fd89, 0d3FA55555555502A1;
	fma.rn.f64 	%fd97, %fd96, %fd89, 0d3FC5555555555511;
	fma.rn.f64 	%fd98, %fd97, %fd89, 0d3FE000000000000B;
	fma.rn.f64 	%fd99, %fd98, %fd89, 0d3FF0000000000000;
	fma.rn.f64 	%fd100, %fd99, %fd89, 0d3FF0000000000000;
	{
	.reg .b32 %temp; 
	mov.b64 	{%r14, %temp}, %fd100;
	}
	{
	.reg .b32 %temp; 
	mov.b64 	{%temp, %r15}, %fd100;
	}
	shl.b32 	%r33, %r13, 20;
	add.s32 	%r34, %r33, %r15;
	mov.b64 	%fd108, {%r14, %r34};
	{
	.reg .b32 %temp; 
	mov.b64 	{%temp, %r35}, %fd4;
	}
	mov.b32 	%f2, %r35;
	abs.f32 	%f1, %f2;
	setp.lt.f32 	%p4, %f1, 0f4086232B;
	@%p4 bra 	$L__BB7_7;
	setp.lt.f64 	%p5, %fd4, 0d0000000000000000;
	add.f64 	%fd101, %fd4, 0d7FF0000000000000;
	selp.f64 	%fd108, 0d0000000000000000, %fd101, %p5;
	setp.geu.f32 	%p6, %f1, 0f40874800;
	@%p6 bra 	$L__BB7_7;
	shr.u32 	%r36, %r13, 31;
	add.s32 	%r37, %r13, %r36;
	shr.s32 	%r38, %r37, 1;
	shl.b32 	%r39, %r38, 20;
	add.s32 	%r40, %r15, %r39;
	mov.b64 	%fd102, {%r14, %r40};
	sub.s32 	%r41, %r13, %r38;
	shl.b32 	%r42, %r41, 20;
	add.s32 	%r43, %r42, 1072693248;
	mov.b32 	%r44, 0;
	mov.b64 	%fd103, {%r44, %r43};
	mul.f64 	%fd108, %fd103, %fd102;
$L__BB7_7:
	abs.f64 	%fd104, %fd108;
	setp.eq.f64 	%p7, %fd104, 0d7FF0000000000000;
	fma.rn.f64 	%fd105, %fd108, %fd5, %fd108;
	selp.f64 	%fd106, %fd108, %fd105, %p7;
	st.param.f64 	[func_retval0], %fd106;
	ret;

}


// ===== COMPILED SASS (sm_100) =====

	.target	sm_100

	.elftype	@"ET_EXEC"


//--------------------- .note.nv.tkinfo           --------------------------
	.section	.note.nv.tkinfo,"",@"SHT_NOTE"
	.sectionflags	@"SHF_NOTE_NV_TKINFO"
	.tkinfo
        /*0018*/ 	.word	0x00000002
        /*0030*/ 	.string	""
        /*0030*/ 	.string	"ptxas"
        /*0030*/ 	.string	"Cuda compilation tools, release 13.0, V13.0.88"
        /*0030*/ 	.string	"Build cuda_13.0.r13.0/compiler.36424714_0"
        /*0030*/ 	.string	"-arch sm_100 -m 64 "



//--------------------- .note.nv.cuinfo           --------------------------
	.section	.note.nv.cuinfo,"",@"SHT_NOTE"
	.sectionflags	@"SHF_NOTE_NV_CUINFO"
        /*0018*/ 	.short	0x0002
        /*001a*/ 	.short	0x0064
        /*001c*/ 	.short	0x0082
	.zero		2


//--------------------- .nv.info                  --------------------------
	.section	.nv.info,"",@"SHT_CUDA_INFO"
	.align	4


	//----- nvinfo : EIATTR_REGCOUNT
	.align		4
        /*0000*/ 	.byte	0x04, 0x2f
        /*0002*/ 	.short	(.L_1 - .L_0)
	.align		4
.L_0:
        /*0004*/ 	.word	index@(rbf_kernel)
        /*0008*/ 	.word	0x00000020


	//----- nvinfo : EIATTR_FRAME_SIZE
	.align		4
.L_1:
        /*000c*/ 	.byte	0x04, 0x11
        /*000e*/ 	.short	(.L_3 - .L_2)
	.align		4
.L_2:
        /*0010*/ 	.word	index@($__internal_6_$__cuda_sm20_div_rn_f64_full)
        /*0014*/ 	.word	0x00000000


	//----- nvinfo : EIATTR_FRAME_SIZE
	.align		4
.L_3:
        /*0018*/ 	.byte	0x04, 0x11
        /*001a*/ 	.short	(.L_5 - .L_4)
	.align		4
.L_4:
        /*001c*/ 	.word	index@(rbf_kernel)
        /*0020*/ 	.word	0x00000000


	//----- nvinfo : EIATTR_REGCOUNT
	.align		4
.L_5:
        /*0024*/ 	.byte	0x04, 0x2f
        /*0026*/ 	.short	(.L_7 - .L_6)
	.align		4
.L_6:
        /*0028*/ 	.word	index@(distance_matrix_kernel)
        /*002c*/ 	.word	0x00000030


	//----- nvinfo : EIATTR_FRAME_SIZE
	.align		4
.L_7:
        /*0030*/ 	.byte	0x04, 0x11
        /*0032*/ 	.short	(.L_9 - .L_8)
	.align		4
.L_8:
        /*0034*/ 	.word	index@($distance_matrix_kernel$__internal_accurate_pow)
        /*0038*/ 	.word	0x00000000


	//----- nvinfo : EIATTR_FRAME_SIZE
	.align		4
.L_9:
        /*003c*/ 	.byte	0x04, 0x11
        /*003e*/ 	.short	(.L_11 - .L_10)
	.align		4
.L_10:
        /*0040*/ 	.word	index@($__internal_5_$__cuda_sm20_dsqrt_rn_f64_mediumpath_v1)
        /*0044*/ 	.word	0x00000000


	//----- nvinfo : EIATTR_FRAME_SIZE
	.align		4
.L_11:
        /*0048*/ 	.byte	0x04, 0x11
        /*004a*/ 	.short	(.L_13 - .L_12)
	.align		4
.L_12:
        /*004c*/ 	.word	index@($__internal_4_$__cuda_sm20_dblrcp_rn_slowpath_v3)
        /*0050*/ 	.word	0x00000000


	//----- nvinfo : EIATTR_FRAME_SIZE
	.align		4
.L_13:
        /*0054*/ 	.byte	0x04, 0x11
        /*0056*/ 	.short	(.L_15 - .L_14)
	.align		4
.L_14:
        /*0058*/ 	.word	index@(distance_matrix_kernel)
        /*005c*/ 	.word	0x00000000


	//----- nvinfo : EIATTR_REGCOUNT
	.align		4
.L_15:
        /*0060*/ 	.byte	0x04, 0x2f
        /*0062*/ 	.short	(.L_17 - .L_16)
	.align		4
.L_16:
        /*0064*/ 	.word	index@(lattice_inner_products_kernel)
        /*0068*/ 	.word	0x00000020


	//----- nvinfo : EIATTR_FRAME_SIZE
	.align		4
.L_17:
        /*006c*/ 	.byte	0x04, 0x11
        /*006e*/ 	.short	(.L_19 - .L_18)
	.align		4
.L_18:
        /*0070*/ 	.word	index@($__internal_3_$__cuda_sm20_div_rn_f64_full)
        /*0074*/ 	.word	0x00000000


	//----- nvinfo : EIATTR_FRAME_SIZE
	.align		4
.L_19:
        /*0078*/ 	.byte	0x04, 0x11
        /*007a*/ 	.short	(.L_21 - .L_20)
	.align		4
.L_20:
        /*007c*/ 	.word	index@(lattice_inner_products_kernel)
        /*0080*/ 	.word	0x00000000


	//----- nvinfo : EIATTR_REGCOUNT
	.align		4
.L_21:
        /*0084*/ 	.byte	0x04, 0x2f
        /*0086*/ 	.short	(.L_23 - .L_22)
	.align		4
.L_22:
        /*0088*/ 	.word	index@(nearest_lattice_points_kernel)
        /*008c*/ 	.word	0x00000028


	//----- nvinfo : EIATTR_FRAME_SIZE
	.align		4
.L_23:
        /*0090*/ 	.byte	0x04, 0x11
        /*0092*/ 	.short	(.L_25 - .L_24)
	.align		4
.L_24:
        /*0094*/ 	.word	index@($__internal_2_$__cuda_sm20_div_rn_f64_full)
        /*0098*/ 	.word	0x00000000


	//----- nvinfo : EIATTR_FRAME_SIZE
	.align		4
.L_25:
        /*009c*/ 	.byte	0x04, 0x11
        /*009e*/ 	.short	(.L_27 - .L_26)
	.align		4
.L_26:
        /*00a0*/ 	.word	index@(nearest_lattice_points_kernel)
        /*00a4*/ 	.word	0x00000000


	//----- nvinfo : EIATTR_REGCOUNT
	.align		4
.L_27:
        /*00a8*/ 	.byte	0x04, 0x2f
        /*00aa*/ 	.short	(.L_29 - .L_28)
	.align		4
.L_28:
        /*00ac*/ 	.word	index@(conv2d_kernel)
        /*00b0*/ 	.word	0x00000020


	//----- nvinfo : EIATTR_FRAME_SIZE
	.align		4
.L_29:
        /*00b4*/ 	.byte	0x04, 0x11
        /*00b6*/ 	.short	(.L_31 - .L_30)
	.align		4
.L_30:
        /*00b8*/ 	.word	index@(conv2d_kernel)
        /*00bc*/ 	.word	0x00000000


	//----- nvinfo : EIATTR_REGCOUNT
	.align		4
.L_31:
        /*00c0*/ 	.byte	0x04, 0x2f
        /*00c2*/ 	.short	(.L_33 - .L_32)
	.align		4
.L_32:
        /*00c4*/ 	.word	index@(mesh_vertex_normals_kernel)
        /*00c8*/ 	.word	0x0000001e


	//----- nvinfo : EIATTR_FRAME_SIZE
	.align		4
.L_33:
        /*00cc*/ 	.byte	0x04, 0x11
        /*00ce*/ 	.short	(.L_35 - .L_34)
	.align		4
.L_34:
        /*00d0*/ 	.word	index@($__internal_1_$__cuda_sm20_drsqrt_f64_slowpath_v2)
        /*00d4*/ 	.word	0x00000000


	//----- nvinfo : EIATTR_FRAME_SIZE
	.align		4
.L_35:
        /*00d8*/ 	.byte	0x04, 0x11
        /*00da*/ 	.short	(.L_37 - .L_36)
	.align		4
.L_36:
        /*00dc*/ 	.word	index@(mesh_vertex_normals_kernel)
        /*00e0*/ 	.word	0x00000000


	//----- nvinfo : EIATTR_REGCOUNT
	.align		4
.L_37:
        /*00e4*/ 	.byte	0x04, 0x2f
        /*00e6*/ 	.short	(.L_39 - .L_38)
	.align		4
.L_38:
        /*00e8*/ 	.word	index@(_Z31normalize_vertex_normals_kernelPdi)
        /*00ec*/ 	.word	0x00000014


	//----- nvinfo : EIATTR_FRAME_SIZE
	.align		4
.L_39:
        /*00f0*/ 	.byte	0x04, 0x11
        /*00f2*/ 	.short	(.L_41 - .L_40)
	.align		4
.L_40:
        /*00f4*/ 	.word	index@($__internal_0_$__cuda_sm20_drsqrt_f64_slowpath_v2)
        /*00f8*/ 	.word	0x00000000


	//----- nvinfo : EIATTR_FRAME_SIZE
	.align		4
.L_41:
        /*00fc*/ 	.byte	0x04, 0x11
        /*00fe*/ 	.short	(.L_43 - .L_42)
	.align		4
.L_42:
        /*0100*/ 	.word	index@(_Z31normalize_vertex_normals_kernelPdi)
        /*0104*/ 	.word	0x00000000


	//----- nvinfo : EIATTR_MIN_STACK_SIZE
	.align		4
.L_43:
        /*0108*/ 	.byte	0x04, 0x12
        /*010a*/ 	.short	(.L_45 - .L_44)
	.align		4
.L_44:
        /*010c*/ 	.word	index@(_Z31normalize_vertex_normals_kernelPdi)
        /*0110*/ 	.word	0x00000000


	//----- nvinfo : EIATTR_MIN_STACK_SIZE
	.align		4
.L_45:
        /*0114*/ 	.byte	0x04, 0x12
        /*0116*/ 	.short	(.L_47 - .L_46)
	.align		4
.L_46:
        /*0118*/ 	.word	index@(mesh_vertex_normals_kernel)
        /*011c*/ 	.word	0x00000000


	//----- nvinfo : EIATTR_MIN_STACK_SIZE
	.align		4
.L_47:
        /*0120*/ 	.byte	0x04, 0x12
        /*0122*/ 	.short	(.L_49 - .L_48)
	.align		4
.L_48:
        /*0124*/ 	.word	index@(conv2d_kernel)
        /*0128*/ 	.word	0x00000000


	//----- nvinfo : EIATTR_MIN_STACK_SIZE
	.align		4
.L_49:
        /*012c*/ 	.byte	0x04, 0x12
        /*012e*/ 	.short	(.L_51 - .L_50)
	.align		4
.L_50:
        /*0130*/ 	.word	index@(nearest_lattice_points_kernel)
        /*0134*/ 	.word	0x00000000


	//----- nvinfo : EIATTR_MIN_STACK_SIZE
	.align		4
.L_51:
        /*0138*/ 	.byte	0x04, 0x12
        /*013a*/ 	.short	(.L_53 - .L_52)
	.align		4
.L_52:
        /*013c*/ 	.word	index@(lattice_inner_products_kernel)
        /*0140*/ 	.word	0x00000000


	//----- nvinfo : EIATTR_MIN_STACK_SIZE
	.align		4
.L_53:
        /*0144*/ 	.byte	0x04, 0x12
        /*0146*/ 	.short	(.L_55 - .L_54)
	.align		4
.L_54:
        /*0148*/ 	.word	index@(distance_matrix_kernel)
        /*014c*/ 	.word	0x00000000


	//----- nvinfo : EIATTR_MIN_STACK_SIZE
	.align		4
.L_55:
        /*0150*/ 	.byte	0x04, 0x12
        /*0152*/ 	.short	(.L_57 - .L_56)
	.align		4
.L_56:
        /*0154*/ 	.word	index@(rbf_kernel)
        /*0158*/ 	.word	0x00000000
.L_57:


//--------------------- .nv.compat                --------------------------
	.section	.nv.compat,"",@"SHT_CUDA_COMPAT_INFO"
	.align	4
        /*0000*/ 	.byte	0x02, 0x09, 0x00, 0x00, 0x02, 0x02, 0x01, 0x00, 0x02, 0x05, 0x05, 0x00, 0x03, 0x07, 0x01, 0x01
        /*0010*/ 	.byte	0x02, 0x03, 0x00, 0x00, 0x02, 0x06, 0x01, 0x00, 0x04, 0x0b, 0x08, 0x00, 0x01, 0x00, 0x00, 0x00
        /*0020*/ 	.byte	0x00, 0x00, 0x00, 0x00


//--------------------- .nv.info._Z31normalize_vertex_normals_kernelPdi --------------------------
	.section	.nv.info._Z31normalize_vertex_normals_kernelPdi,"",@"SHT_CUDA_INFO"
	.sectionflags	@""
	.align	4


	//----- nvinfo : EIATTR_CUDA_API_VERSION
	.align		4
        /*0000*/ 	.byte	0x04, 0x37
        /*0002*/ 	.short	(.L_59 - .L_58)
.L_58:
        /*0004*/ 	.word	0x00000082


	//----- nvinfo : EIATTR_KPARAM_INFO
	.align		4
.L_59:
        /*0008*/ 	.byte	0x04, 0x17
        /*000a*/ 	.short	(.L_61 - .L_60)
.L_60:
        /*000c*/ 	.word	0x00000000
        /*0010*/ 	.short	0x0001
        /*0012*/ 	.short	0x0008
        /*0014*/ 	.byte	0x00, 0xf0, 0x11, 0x00


	//----- nvinfo : EIATTR_KPARAM_INFO
	.align		4
.L_61:
        /*0018*/ 	.byte	0x04, 0x17
        /*001a*/ 	.short	(.L_63 - .L_62)
.L_62:
        /*001c*/ 	.word	0x00000000
        /*0020*/ 	.short	0x0000
        /*0022*/ 	.short	0x0000
        /*0024*/ 	.byte	0x00, 0xf5, 0x21, 0x00


	//----- nvinfo : EIATTR_SPARSE_MMA_MASK
	.align		4
.L_63:
        /*0028*/ 	.byte	0x03, 0x50
        /*002a*/ 	.short	0x0000


	//----- nvinfo : EIATTR_MAXREG_COUNT
	.align		4
        /*002c*/ 	.byte	0x03, 0x1b
        /*002e*/ 	.short	0x00ff


	//----- nvinfo : EIATTR_MERCURY_ISA_VERSION
	.align		4
        /*0030*/ 	.byte	0x03, 0x5f
        /*0032*/ 	.short	0x0101


	//----- nvinfo : EIATTR_VRC_CTA_INIT_COUNT
	.align		4
        /*0034*/ 	.byte	0x02, 0x4a
	.zero		1
	.zero		1


	//----- nvinfo : EIATTR_EXIT_INSTR_OFFSETS
	.align		4
        /*0038*/ 	.byte	0x04, 0x1c
        /*003a*/ 	.short	(.L_65 - .L_64)


	//   ....[0]....
.L_64:
        /*003c*/ 	.word	0x00000070


	//   ....[1]....
        /*0040*/ 	.word	0x00000130


	//   ....[2]....
        /*0044*/ 	.word	0x000002a0


	//----- nvinfo : EIATTR_CRS_STACK_SIZE
	.align		4
.L_65:
        /*0048*/ 	.byte	0x04, 0x1e
        /*004a*/ 	.short	(.L_67 - .L_66)
.L_66:
        /*004c*/ 	.word	0x00000000


	//----- nvinfo : EIATTR_CBANK_PARAM_SIZE
	.align		4
.L_67:
        /*0050*/ 	.byte	0x03, 0x19
        /*0052*/ 	.short	0x000c


	//----- nvinfo : EIATTR_PARAM_CBANK
	.align		4
        /*0054*/ 	.byte	0x04, 0x0a
        /*0056*/ 	.short	(.L_69 - .L_68)
	.align		4
.L_68:
        /*0058*/ 	.word	index@(.nv.constant0._Z31normalize_vertex_normals_kernelPdi)
        /*005c*/ 	.short	0x0380
        /*005e*/ 	.short	0x000c


	//----- nvinfo : EIATTR_SW_WAR
	.align		4
.L_69:
        /*0060*/ 	.byte	0x04, 0x36
        /*0062*/ 	.short	(.L_71 - .L_70)
.L_70:
        /*0064*/ 	.word	0x00000008
.L_71:


//--------------------- .nv.info.mesh_vertex_normals_kernel --------------------------
	.section	.nv.info.mesh_vertex_normals_kernel,"",@"SHT_CUDA_INFO"
	.sectionflags	@""
	.align	4


	//----- nvinfo : EIATTR_CUDA_API_VERSION
	.align		4
        /*0000*/ 	.byte	0x04, 0x37
        /*0002*/ 	.short	(.L_73 - .L_72)
.L_72:
        /*0004*/ 	.word	0x00000082


	//----- nvinfo : EIATTR_KPARAM_INFO
	.align		4
.L_73:
        /*0008*/ 	.byte	0x04, 0x17
        /*000a*/ 	.short	(.L_75 - .L_74)
.L_74:
        /*000c*/ 	.word	0x00000000
        /*0010*/ 	.short	0x0004
        /*0012*/ 	.short	0x001c
        /*0014*/ 	.byte	0x00, 0xf0, 0x11, 0x00


	//----- nvinfo : EIATTR_KPARAM_INFO
	.align		4
.L_75:
        /*0018*/ 	.byte	0x04, 0x17
        /*001a*/ 	.short	(.L_77 - .L_76)
.L_76:
        /*001c*/ 	.word	0x00000000
        /*0020*/ 	.short	0x0003
        /*0022*/ 	.short	0x0018
        /*0024*/ 	.byte	0x00, 0xf0, 0x11, 0x00


	//----- nvinfo : EIATTR_KPARAM_INFO
	.align		4
.L_77:
        /*0028*/ 	.byte	0x04, 0x17
        /*002a*/ 	.short	(.L_79 - .L_78)
.L_78:
        /*002c*/ 	.word	0x00000000
        /*0030*/ 	.short	0x0002
        /*0032*/ 	.short	0x0010
        /*0034*/ 	.byte	0x00, 0xf5, 0x21, 0x00


	//----- nvinfo : EIATTR_KPARAM_INFO
	.align		4
.L_79:
        /*0038*/ 	.byte	0x04, 0x17
        /*003a*/ 	.short	(.L_81 - .L_80)
.L_80:
        /*003c*/ 	.word	0x00000000
        /*0040*/ 	.short	0x0001
        /*0042*/ 	.short	0x0008
        /*0044*/ 	.byte	0x00, 0xf5, 0x21, 0x00


	//----- nvinfo : EIATTR_KPARAM_INFO
	.align		4
.L_81:
        /*0048*/ 	.byte	0x04, 0x17
        /*004a*/ 	.short	(.L_83 - .L_82)
.L_82:
        /*004c*/ 	.word	0x00000000
        /*0050*/ 	.short	0x0000
        /*0052*/ 	.short	0x0000
        /*0054*/ 	.byte	0x00, 0xf5, 0x21, 0x00


	//----- nvinfo : EIATTR_SPARSE_MMA_MASK
	.align		4
.L_83:
        /*0058*/ 	.byte	0x03, 0x50
        /*005a*/ 	.short	0x0000


	//----- nvinfo : EIATTR_MAXREG_COUNT
	.align		4
        /*005c*/ 	.byte	0x03, 0x1b
        /*005e*/ 	.short	0x00ff


	//----- nvinfo : EIATTR_MERCURY_ISA_VERSION
	.align		4
        /*0060*/ 	.byte	0x03, 0x5f
        /*0062*/ 	.short	0x0101


	//----- nvinfo : EIATTR_VRC_CTA_INIT_COUNT
	.align		4
        /*0064*/ 	.byte	0x02, 0x4a
	.zero		1
	.zero		1


	//----- nvinfo : EIATTR_EXIT_INSTR_OFFSETS
	.align		4
        /*0068*/ 	.byte	0x04, 0x1c
        /*006a*/ 	.short	(.L_85 - .L_84)


	//   ....[0]....
.L_84:
        /*006c*/ 	.word	0x00000070


	//   ....[1]....
        /*0070*/ 	.word	0x00000120


	//   ....[2]....
        /*0074*/ 	.word	0x00000670


	//----- nvinfo : EIATTR_CRS_STACK_SIZE
	.align		4
.L_85:
        /*0078*/ 	.byte	0x04, 0x1e
        /*007a*/ 	.short	(.L_87 - .L_86)
.L_86:
        /*007c*/ 	.word	0x00000000


	//----- nvinfo : EIATTR_CBANK_PARAM_SIZE
	.align		4
.L_87:
        /*0080*/ 	.byte	0x03, 0x19
        /*0082*/ 	.short	0x0020


	//----- nvinfo : EIATTR_PARAM_CBANK
	.align		4
        /*0084*/ 	.byte	0x04, 0x0a
        /*0086*/ 	.short	(.L_89 - .L_88)
	.align		4
.L_88:
        /*0088*/ 	.word	index@(.nv.constant0.mesh_vertex_normals_kernel)
        /*008c*/ 	.short	0x0380
        /*008e*/ 	.short	0x0020


	//----- nvinfo : EIATTR_SW_WAR
	.align		4
.L_89:
        /*0090*/ 	.byte	0x04, 0x36
        /*0092*/ 	.short	(.L_91 - .L_90)
.L_90:
        /*0094*/ 	.word	0x00000008
.L_91:


//--------------------- .nv.info.conv2d_kernel    --------------------------
	.section	.nv.info.conv2d_kernel,"",@"SHT_CUDA_INFO"
	.sectionflags	@""
	.align	4


	//----- nvinfo : EIATTR_CUDA_API_VERSION
	.align		4
        /*0000*/ 	.byte	0x04, 0x37
        /*0002*/ 	.short	(.L_93 - .L_92)
.L_92:
        /*0004*/ 	.word	0x00000082


	//----- nvinfo : EIATTR_KPARAM_INFO
	.align		4
.L_93:
        /*0008*/ 	.byte	0x04, 0x17
        /*000a*/ 	.short	(.L_95 - .L_94)
.L_94:
        /*000c*/ 	.word	0x00000000
        /*0010*/ 	.short	0x0006
        /*0012*/ 	.short	0x0024
        /*0014*/ 	.byte	0x00, 0xf0, 0x11, 0x00


	//----- nvinfo : EIATTR_KPARAM_INFO
	.align		4
.L_95:
        /*0018*/ 	.byte	0x04, 0x17
        /*001a*/ 	.short	(.L_97 - .L_96)
.L_96:
        /*001c*/ 	.word	0x00000000
        /*0020*/ 	.short	0x0005
        /*0022*/ 	.short	0x0020
        /*0024*/ 	.byte	0x00, 0xf0, 0x11, 0x00


	//----- nvinfo : EIATTR_KPARAM_INFO
	.align		4
.L_97:
        /*0028*/ 	.byte	0x04, 0x17
        /*002a*/ 	.short	(.L_99 - .L_98)
.L_98:
        /*002c*/ 	.word	0x00000000
        /*0030*/ 	.short	0x0004
        /*0032*/ 	.short	0x001c
        /*0034*/ 	.byte	0x00, 0xf0, 0x11, 0x00


	//----- nvinfo : EIATTR_KPARAM_INFO
	.align		4
.L_99:
        /*0038*/ 	.byte	0x04, 0x17
        /*003a*/ 	.short	(.L_101 - .L_100)
.L_100:
        /*003c*/ 	.word	0x00000000
        /*0040*/ 	.short	0x0003
        /*0042*/ 	.short	0x0018
        /*0044*/ 	.byte	0x00, 0xf0, 0x11, 0x00


	//----- nvinfo : EIATTR_KPARAM_INFO
	.align		4
.L_101:
        /*0048*/ 	.byte	0x04, 0x17
        /*004a*/ 	.short	(.L_103 - .L_102)
.L_102:
        /*004c*/ 	.word	0x00000000
        /*0050*/ 	.short	0x0002
        /*0052*/ 	.short	0x0010
        /*0054*/ 	.byte	0x00, 0xf5, 0x21, 0x00


	//----- nvinfo : EIATTR_KPARAM_INFO
	.align		4
.L_103:
        /*0058*/ 	.byte	0x04, 0x17
        /*005a*/ 	.short	(.L_105 - .L_104)
.L_104:
        /*005c*/ 	.word	0x00000000
        /*0060*/ 	.short	0x0001
        /*0062*/ 	.short	0x0008
        /*0064*/ 	.byte	0x00, 0xf5, 0x21, 0x00


	//----- nvinfo : EIATTR_KPARAM_INFO
	.align		4
.L_105:
        /*0068*/ 	.byte	0x04, 0x17
        /*006a*/ 	.short	(.L_107 - .L_106)
.L_106:
        /*006c*/ 	.word	0x00000000
        /*0070*/ 	.short	0x0000
        /*0072*/ 	.short	0x0000
        /*0074*/ 	.byte	0x00, 0xf5, 0x21, 0x00


	//----- nvinfo : EIATTR_SPARSE_MMA_MASK
	.align		4
.L_107:
        /*0078*/ 	.byte	0x03, 0x50
        /*007a*/ 	.short	0x0000


	//----- nvinfo : EIATTR_MAXREG_COUNT
	.align		4
        /*007c*/ 	.byte	0x03, 0x1b
        /*007e*/ 	.short	0x00ff


	//----- nvinfo : EIATTR_MERCURY_ISA_VERSION
	.align		4
        /*0080*/ 	.byte	0x03, 0x5f
        /*0082*/ 	.short	0x0101


	//----- nvinfo : EIATTR_VRC_CTA_INIT_COUNT
	.align		4
        /*0084*/ 	.byte	0x02, 0x4a
	.zero		1
	.zero		1


	//----- nvinfo : EIATTR_EXIT_INSTR_OFFSETS
	.align		4
        /*0088*/ 	.byte	0x04, 0x1c
        /*008a*/ 	.short	(.L_109 - .L_108)


	//   ....[0]....
.L_108:
        /*008c*/ 	.word	0x00000380


	//   ....[1]....
        /*0090*/ 	.word	0x00000f70


	//----- nvinfo : EIATTR_CRS_STACK_SIZE
	.align		4
.L_109:
        /*0094*/ 	.byte	0x04, 0x1e
        /*0096*/ 	.short	(.L_111 - .L_110)
.L_110:
        /*0098*/ 	.word	0x00000000


	//----- nvinfo : EIATTR_CBANK_PARAM_SIZE
	.align		4
.L_111:
        /*009c*/ 	.byte	0x03, 0x19
        /*009e*/ 	.short	0x0028


	//----- nvinfo : EIATTR_PARAM_CBANK
	.align		4
        /*00a0*/ 	.byte	0x04, 0x0a
        /*00a2*/ 	.short	(.L_113 - .L_112)
	.align		4
.L_112:
        /*00a4*/ 	.word	index@(.nv.constant0.conv2d_kernel)
        /*00a8*/ 	.short	0x0380
        /*00aa*/ 	.short	0x0028


	//----- nvinfo : EIATTR_SW_WAR
	.align		4
.L_113:
        /*00ac*/ 	.byte	0x04, 0x36
        /*00ae*/ 	.short	(.L_115 - .L_114)
.L_114:
        /*00b0*/ 	.word	0x00000008
.L_115:


//--------------------- .nv.info.nearest_lattice_points_kernel --------------------------
	.section	.nv.info.nearest_lattice_points_kernel,"",@"SHT_CUDA_INFO"
	.sectionflags	@""
	.align	4


	//----- nvinfo : EIATTR_CUDA_API_VERSION
	.align		4
        /*0000*/ 	.byte	0x04, 0x37
        /*0002*/ 	.short	(.L_117 - .L_116)
.L_116:
        /*0004*/ 	.word	0x00000082


	//----- nvinfo : EIATTR_KPARAM_INFO
	.align		4
.L_117:
        /*0008*/ 	.byte	0x04, 0x17
        /*000a*/ 	.short	(.L_119 - .L_118)
.L_118:
        /*000c*/ 	.word	0x00000000
        /*0010*/ 	.short	0x0004
        /*0012*/ 	.short	0x0018
        /*0014*/ 	.byte	0x00, 0xf0, 0x11, 0x00


	//----- nvinfo : EIATTR_KPARAM_INFO
	.align		4
.L_119:
        /*0018*/ 	.byte	0x04, 0x17
        /*001a*/ 	.short	(.L_121 - .L_120)
.L_120:
        /*001c*/ 	.word	0x00000000
        /*0020*/ 	.short	0x0003
        /*0022*/ 	.short	0x0014
        /*0024*/ 	.byte	0x00, 0xf0, 0x11, 0x00


	//----- nvinfo : EIATTR_KPARAM_INFO
	.align		4
.L_121:
        /*0028*/ 	.byte	0x04, 0x17
        /*002a*/ 	.short	(.L_123 - .L_122)
.L_122:
        /*002c*/ 	.word	0x00000000
        /*0030*/ 	.short	0x0002
        /*0032*/ 	.short	0x0010
        /*0034*/ 	.byte	0x00, 0xf0, 0x11, 0x00


	//----- nvinfo : EIATTR_KPARAM_INFO
	.align		4
.L_123:
        /*0038*/ 	.byte	0x04, 0x17
        /*003a*/ 	.short	(.L_125 - .L_124)
.L_124:
        /*003c*/ 	.word	0x00000000
        /*0040*/ 	.short	0x0001
        /*0042*/ 	.short	0x0008
        /*0044*/ 	.byte	0x00, 0xf5, 0x21, 0x00


	//----- nvinfo : EIATTR_KPARAM_INFO
	.align		4
.L_125:
        /*0048*/ 	.byte	0x04, 0x17
        /*004a*/ 	.short	(.L_127 - .L_126)
.L_126:
        /*004c*/ 	.word	0x00000000
        /*0050*/ 	.short	0x0000
        /*0052*/ 	.short	0x0000
        /*0054*/ 	.byte	0x00, 0xf5, 0x21, 0x00


	//----- nvinfo : EIATTR_SPARSE_MMA_MASK
	.align		4
.L_127:
        /*0058*/ 	.byte	0x03, 0x50
        /*005a*/ 	.short	0x0000


	//----- nvinfo : EIATTR_MAXREG_COUNT
	.align		4
        /*005c*/ 	.byte	0x03, 0x1b
        /*005e*/ 	.short	0x00ff


	//----- nvinfo : EIATTR_MERCURY_ISA_VERSION
	.align		4
        /*0060*/ 	.byte	0x03, 0x5f
        /*0062*/ 	.short	0x0101


	//----- nvinfo : EIATTR_VRC_CTA_INIT_COUNT
	.align		4
        /*0064*/ 	.byte	0x02, 0x4a
	.zero		1
	.zero		1


	//----- nvinfo : EIATTR_EXIT_INSTR_OFFSETS
	.align		4
        /*0068*/ 	.byte	0x04, 0x1c
        /*006a*/ 	.short	(.L_129 - .L_128)


	//   ....[0]....
.L_128:
        /*006c*/ 	.word	0x00000070


	//   ....[1]....
        /*0070*/ 	.word	0x000000a0


	//   ....[2]....
        /*0074*/ 	.word	0x00000190


	//   ....[3]....
        /*0078*/ 	.word	0x00000610


	//   ....[4]....
        /*007c*/ 	.word	0x00000850


	//   ....[5]....
        /*0080*/ 	.word	0x000009d0


	//   ....[6]....
        /*0084*/ 	.word	0x00000b40


	//   ....[7]....
        /*0088*/ 	.word	0x00000f50


	//   ....[8]....
        /*008c*/ 	.word	0x00001150


	//   ....[9]....
        /*0090*/ 	.word	0x000012b0


	//   ....[10]....
        /*0094*/ 	.word	0x00001370


	//   ....[11]....
        /*0098*/ 	.word	0x00002220


	//   ....[12]....
        /*009c*/ 	.word	0x00002980


	//   ....[13]....
        /*00a0*/ 	.word	0x00002da0


	//   ....[14]....
        /*00a4*/ 	.word	0x00002fc0


	//----- nvinfo : EIATTR_CRS_STACK_SIZE
	.align		4
.L_129:
        /*00a8*/ 	.byte	0x04, 0x1e
        /*00aa*/ 	.short	(.L_131 - .L_130)
.L_130:
        /*00ac*/ 	.word	0x00000000


	//----- nvinfo : EIATTR_CBANK_PARAM_SIZE
	.align		4
.L_131:
        /*00b0*/ 	.byte	0x03, 0x19
        /*00b2*/ 	.short	0x001c


	//----- nvinfo : EIATTR_PARAM_CBANK
	.align		4
        /*00b4*/ 	.byte	0x04, 0x0a
        /*00b6*/ 	.short	(.L_133 - .L_132)
	.align		4
.L_132:
        /*00b8*/ 	.word	index@(.nv.constant0.nearest_lattice_points_kernel)
        /*00bc*/ 	.short	0x0380
        /*00be*/ 	.short	0x001c


	//----- nvinfo : EIATTR_SW_WAR
	.align		4
.L_133:
        /*00c0*/ 	.byte	0x04, 0x36
        /*00c2*/ 	.short	(.L_135 - .L_134)
.L_134:
        /*00c4*/ 	.word	0x00000008
.L_135:


//--------------------- .nv.info.lattice_inner_products_kernel --------------------------
	.section	.nv.info.lattice_inner_products_kernel,"",@"SHT_CUDA_INFO"
	.sectionflags	@""
	.align	4


	//----- nvinfo : EIATTR_CUDA_API_VERSION
	.align		4
        /*0000*/ 	.byte	0x04, 0x37
        /*0002*/ 	.short	(.L_137 - .L_136)
.L_136:
        /*0004*/ 	.word	0x00000082


	//----- nvinfo : EIATTR_KPARAM_INFO
	.align		4
.L_137:
        /*0008*/ 	.byte	0x04, 0x17
        /*000a*/ 	.short	(.L_139 - .L_138)
.L_138:
        /*000c*/ 	.word	0x00000000
        /*0010*/ 	.short	0x0004
        /*0012*/ 	.short	0x0018
        /*0014*/ 	.byte	0x00, 0xf0, 0x11, 0x00


	//----- nvinfo : EIATTR_KPARAM_INFO
	.align		4
.L_139:
        /*0018*/ 	.byte	0x04, 0x17
        /*001a*/ 	.short	(.L_141 - .L_140)
.L_140:
        /*001c*/ 	.word	0x00000000
        /*0020*/ 	.short	0x0003
        /*0022*/ 	.short	0x0014
        /*0024*/ 	.byte	0x00, 0xf0, 0x11, 0x00


	//----- nvinfo : EIATTR_KPARAM_INFO
	.align		4
.L_141:
        /*0028*/ 	.byte	0x04, 0x17
        /*002a*/ 	.short	(.L_143 - .L_142)
.L_142:
        /*002c*/ 	.word	0x00000000
        /*0030*/ 	.short	0x0002
        /*0032*/ 	.short	0x0010
        /*0034*/ 	.byte	0x00, 0xf0, 0x11, 0x00


	//----- nvinfo : EIATTR_KPARAM_INFO
	.align		4
.L_143:
        /*0038*/ 	.byte	0x04, 0x17
        /*003a*/ 	.short	(.L_145 - .L_144)
.L_144:
        /*003c*/ 	.word	0x00000000
        /*0040*/ 	.short	0x0001
        /*0042*/ 	.short	0x0008
        /*0044*/ 	.byte	0x00, 0xf5, 0x21, 0x00


	//----- nvinfo : EIATTR_KPARAM_INFO
	.align		4
.L_145:
        /*0048*/ 	.byte	0x04, 0x17
        /*004a*/ 	.short	(.L_147 - .L_146)
.L_146:
        /*004c*/ 	.word	0x00000000
        /*0050*/ 	.short	0x0000
        /*0052*/ 	.short	0x0000
        /*0054*/ 	.byte	0x00, 0xf5, 0x21, 0x00


	//----- nvinfo : EIATTR_SPARSE_MMA_MASK
	.align		4
.L_147:
        /*0058*/ 	.byte	0x03, 0x50
        /*005a*/ 	.short	0x0000


	//----- nvinfo : EIATTR_MAXREG_COUNT
	.align		4
        /*005c*/ 	.byte	0x03, 0x1b
        /*005e*/ 	.short	0x00ff


	//----- nvinfo : EIATTR_MERCURY_ISA_VERSION
	.align		4
        /*0060*/ 	.byte	0x03, 0x5f
        /*0062*/ 	.short	0x0101


	//----- nvinfo : EIATTR_VRC_CTA_INIT_COUNT
	.align		4
        /*0064*/ 	.byte	0x02, 0x4a
	.zero		1
	.zero		1


	//----- nvinfo : EIATTR_EXIT_INSTR_OFFSETS
	.align		4
        /*0068*/ 	.byte	0x04, 0x1c
        /*006a*/ 	.short	(.L_149 - .L_148)


	//   ....[0]....
.L_148:
        /*006c*/ 	.word	0x000000c0


	//   ....[1]....
        /*0070*/ 	.word	0x00000b00


	//----- nvinfo : EIATTR_INDIRECT_BRANCH_TARGETS
	.align		4
.L_149:
        /*0074*/ 	.byte	0x04, 0x34
        /*0076*/ 	.short	(.L_151 - .L_150)


	//   ....[0]....
.L_150:
        /*0078*/ 	.word	.L_x_163@srel
        /*007c*/ 	.short	0x0
        /*007e*/ 	.short	0x0
        /*0080*/ 	.word	0x3
        /*0084*/ 	.word	.L_x_164@srel
        /*0088*/ 	.word	.L_x_165@srel
        /*008c*/ 	.word	.L_x_166@srel


	//----- nvinfo : EIATTR_CRS_STACK_SIZE
	.align		4
.L_151:
        /*0090*/ 	.byte	0x04, 0x1e
        /*0092*/ 	.short	(.L_153 - .L_152)
.L_152:
        /*0094*/ 	.word	0x00000000


	//----- nvinfo : EIATTR_CBANK_PARAM_SIZE
	.align		4
.L_153:
        /*0098*/ 	.byte	0x03, 0x19
        /*009a*/ 	.short	0x001c


	//----- nvinfo : EIATTR_PARAM_CBANK
	.align		4
        /*009c*/ 	.byte	0x04, 0x0a
        /*009e*/ 	.short	(.L_155 - .L_154)
	.align		4
.L_154:
        /*00a0*/ 	.word	index@(.nv.constant0.lattice_inner_products_kernel)
        /*00a4*/ 	.short	0x0380
        /*00a6*/ 	.short	0x001c


	//----- nvinfo : EIATTR_SW_WAR
	.align		4
.L_155:
        /*00a8*/ 	.byte	0x04, 0x36
        /*00aa*/ 	.short	(.L_157 - .L_156)
.L_156:
        /*00ac*/ 	.word	0x00000008
.L_157:


//--------------------- .nv.info.distance_matrix_kernel --------------------------
	.section	.nv.info.distance_matrix_kernel,"",@"SHT_CUDA_INFO"
	.sectionflags	@""
	.align	4


	//----- nvinfo : EIATTR_CUDA_API_VERSION
	.align		4
        /*0000*/ 	.byte	0x04, 0x37
        /*0002*/ 	.short	(.L_159 - .L_158)
.L_158:
        /*0004*/ 	.word	0x00000082


	//----- nvinfo : EIATTR_KPARAM_INFO
	.align		4
.L_159:
        /*0008*/ 	.byte	0x04, 0x17
        /*000a*/ 	.short	(.L_161 - .L_160)
.L_160:
        /*000c*/ 	.word	0x00000000
        /*0010*/ 	.short	0x0007
        /*0012*/ 	.short	0x0028
        /*0014*/ 	.byte	0x00, 0xf0, 0x21, 0x00


	//----- nvinfo : EIATTR_KPARAM_INFO
	.align		4
.L_161:
        /*0018*/ 	.byte	0x04, 0x17
        /*001a*/ 	.short	(.L_163 - .L_162)
.L_162:
        /*001c*/ 	.word	0x00000000
        /*0020*/ 	.short	0x0006
        /*0022*/ 	.short	0x0024
        /*0024*/ 	.byte	0x00, 0xf0, 0x11, 0x00


	//----- nvinfo : EIATTR_KPARAM_INFO
	.align		4
.L_163:
        /*0028*/ 	.byte	0x04, 0x17
        /*002a*/ 	.short	(.L_165 - .L_164)
.L_164:
        /*002c*/ 	.word	0x00000000
        /*0030*/ 	.short	0x0005
        /*0032*/ 	.short	0x0020
        /*0034*/ 	.byte	0x00, 0xf0, 0x11, 0x00


	//----- nvinfo : EIATTR_KPARAM_INFO
	.align		4
.L_165:
        /*0038*/ 	.byte	0x04, 0x17
        /*003a*/ 	.short	(.L_167 - .L_166)
.L_166:
        /*003c*/ 	.word	0x00000000
        /*0040*/ 	.short	0x0004
        /*0042*/ 	.short	0x001c
        /*0044*/ 	.byte	0x00, 0xf0, 0x11, 0x00


	//----- nvinfo : EIATTR_KPARAM_INFO
	.align		4
.L_167:
        /*0048*/ 	.byte	0x04, 0x17
        /*004a*/ 	.short	(.L_169 - .L_168)
.L_168:
        /*004c*/ 	.word	0x00000000
        /*0050*/ 	.short	0x0003
        /*0052*/ 	.short	0x0018
        /*0054*/ 	.byte	0x00, 0xf0, 0x11, 0x00


	//----- nvinfo : EIATTR_KPARAM_INFO
	.align		4
.L_169:
        /*0058*/ 	.byte	0x04, 0x17
        /*005a*/ 	.short	(.L_171 - .L_170)
.L_170:
        /*005c*/ 	.word	0x00000000
        /*0060*/ 	.short	0x0002
        /*0062*/ 	.short	0x0010
        /*0064*/ 	.byte	0x00, 0xf5, 0x21, 0x00


	//----- nvinfo : EIATTR_KPARAM_INFO
	.align		4
.L_171:
        /*0068*/ 	.byte	0x04, 0x17
        /*006a*/ 	.short	(.L_173 - .L_172)
.L_172:
        /*006c*/ 	.word	0x00000000
        /*0070*/ 	.short	0x0001
        /*0072*/ 	.short	0x0008
        /*0074*/ 	.byte	0x00, 0xf5, 0x21, 0x00


	//----- nvinfo : EIATTR_KPARAM_INFO
	.align		4
.L_173:
        /*0078*/ 	.byte	0x04, 0x17
        /*007a*/ 	.short	(.L_175 - .L_174)
.L_174:
        /*007c*/ 	.word	0x00000000
        /*0080*/ 	.short	0x0000
        /*0082*/ 	.short	0x0000
        /*0084*/ 	.byte	0x00, 0xf5, 0x21, 0x00


	//----- nvinfo : EIATTR_SPARSE_MMA_MASK
	.align		4
.L_175:
        /*0088*/ 	.byte	0x03, 0x50
        /*008a*/ 	.short	0x0000


	//----- nvinfo : EIATTR_MAXREG_COUNT
	.align		4
        /*008c*/ 	.byte	0x03, 0x1b
        /*008e*/ 	.short	0x00ff


	//----- nvinfo : EIATTR_MERCURY_ISA_VERSION
	.align		4
        /*0090*/ 	.byte	0x03, 0x5f
        /*0092*/ 	.short	0x0101


	//----- nvinfo : EIATTR_VRC_CTA_INIT_COUNT
	.align		4
        /*0094*/ 	.byte	0x02, 0x4a
	.zero		1
	.zero		1


	//----- nvinfo : EIATTR_EXIT_INSTR_OFFSETS
	.align		4
        /*0098*/ 	.byte	0x04, 0x1c
        /*009a*/ 	.short	(.L_177 - .L_176)


	//   ....[0]....
.L_176:
        /*009c*/ 	.word	0x000000c0


	//   ....[1]....
        /*00a0*/ 	.word	0x000041e0


	//----- nvinfo : EIATTR_INDIRECT_BRANCH_TARGETS
	.align		4
.L_177:
        /*00a4*/ 	.byte	0x04, 0x34
        /*00a6*/ 	.short	(.L_179 - .L_178)


	//   ....[0]....
.L_178:
        /*00a8*/ 	.word	.L_x_167@srel
        /*00ac*/ 	.short	0x0
        /*00ae*/ 	.short	0x0
        /*00b0*/ 	.word	0x3
        /*00b4*/ 	.word	.L_x_168@srel
        /*00b8*/ 	.word	.L_x_169@srel
        /*00bc*/ 	.word	.L_x_88@srel


	//----- nvinfo : EIATTR_CRS_STACK_SIZE
	.align		4
.L_179:
        /*00c0*/ 	.byte	0x04, 0x1e
        /*00c2*/ 	.short	(.L_181 - .L_180)
.L_180:
        /*00c4*/ 	.word	0x00000000


	//----- nvinfo : EIATTR_CBANK_PARAM_SIZE
	.align		4
.L_181:
        /*00c8*/ 	.byte	0x03, 0x19
        /*00ca*/ 	.short	0x0030


	//----- nvinfo : EIATTR_PARAM_CBANK
	.align		4
        /*00cc*/ 	.byte	0x04, 0x0a
        /*00ce*/ 	.short	(.L_183 - .L_182)
	.align		4
.L_182:
        /*00d0*/ 	.word	index@(.nv.constant0.distance_matrix_kernel)
        /*00d4*/ 	.short	0x0380
        /*00d6*/ 	.short	0x0030


	//----- nvinfo : EIATTR_SW_WAR
	.align		4
.L_183:
        /*00d8*/ 	.byte	0x04, 0x36
        /*00da*/ 	.short	(.L_185 - .L_184)
.L_184:
        /*00dc*/ 	.word	0x00000008
.L_185:


//--------------------- .nv.info.rbf_kernel       --------------------------
	.section	.nv.info.rbf_kernel,"",@"SHT_CUDA_INFO"
	.sectionflags	@""
	.align	4


	//----- nvinfo : EIATTR_CUDA_API_VERSION
	.align		4
        /*0000*/ 	.byte	0x04, 0x37
        /*0002*/ 	.short	(.L_187 - .L_186)
.L_186:
        /*0004*/ 	.word	0x00000082


	//----- nvinfo : EIATTR_KPARAM_INFO
	.align		4
.L_187:
        /*0008*/ 	.byte	0x04, 0x17
        /*000a*/ 	.short	(.L_189 - .L_188)
.L_188:
        /*000c*/ 	.word	0x00000000
        /*0010*/ 	.short	0x0006
        /*0012*/ 	.short	0x0028
        /*0014*/ 	.byte	0x00, 0xf0, 0x21, 0x00


	//----- nvinfo : EIATTR_KPARAM_INFO
	.align		4
.L_189:
        /*0018*/ 	.byte	0x04, 0x17
        /*001a*/ 	.short	(.L_191 - .L_190)
.L_190:
        /*001c*/ 	.word	0x00000000
        /*0020*/ 	.short	0x0005
        /*0022*/ 	.short	0x0020
        /*0024*/ 	.byte	0x00, 0xf0, 0x11, 0x00


	//----- nvinfo : EIATTR_KPARAM_INFO
	.align		4
.L_191:
        /*0028*/ 	.byte	0x04, 0x17
        /*002a*/ 	.short	(.L_193 - .L_192)
.L_192:
        /*002c*/ 	.word	0x00000000
        /*0030*/ 	.short	0x0004
        /*0032*/ 	.short	0x001c
        /*0034*/ 	.byte	0x00, 0xf0, 0x11, 0x00


	//----- nvinfo : EIATTR_KPARAM_INFO
	.align		4
.L_193:
        /*0038*/ 	.byte	0x04, 0x17
        /*003a*/ 	.short	(.L_195 - .L_194)
.L_194:
        /*003c*/ 	.word	0x00000000
        /*0040*/ 	.short	0x0003
        /*0042*/ 	.short	0x0018
        /*0044*/ 	.byte	0x00, 0xf0, 0x11, 0x00


	//----- nvinfo : EIATTR_KPARAM_INFO
	.align		4
.L_195:
        /*0048*/ 	.byte	0x04, 0x17
        /*004a*/ 	.short	(.L_197 - .L_196)
.L_196:
        /*004c*/ 	.word	0x00000000
        /*0050*/ 	.short	0x0002
        /*0052*/ 	.short	0x0010
        /*0054*/ 	.byte	0x00, 0xf5, 0x21, 0x00


	//----- nvinfo : EIATTR_KPARAM_INFO
	.align		4
.L_197:
        /*0058*/ 	.byte	0x04, 0x17
        /*005a*/ 	.short	(.L_199 - .L_198)
.L_198:
        /*005c*/ 	.word	0x00000000
        /*0060*/ 	.short	0x0001
        /*0062*/ 	.short	0x0008
        /*0064*/ 	.byte	0x00, 0xf5, 0x21, 0x00


	//----- nvinfo : EIATTR_KPARAM_INFO
	.align		4
.L_199:
        /*0068*/ 	.byte	0x04, 0x17
        /*006a*/ 	.short	(.L_201 - .L_200)
.L_200:
        /*006c*/ 	.word	0x00000000
        /*0070*/ 	.short	0x0000
        /*0072*/ 	.short	0x0000
        /*0074*/ 	.byte	0x00, 0xf5, 0x21, 0x00


	//----- nvinfo : EIATTR_SPARSE_MMA_MASK
	.align		4
.L_201:
        /*0078*/ 	.byte	0x03, 0x50
        /*007a*/ 	.short	0x0000


	//----- nvinfo : EIATTR_MAXREG_COUNT
	.align		4
        /*007c*/ 	.byte	0x03, 0x1b
        /*007e*/ 	.short	0x00ff


	//----- nvinfo : EIATTR_MERCURY_ISA_VERSION
	.align		4
        /*0080*/ 	.byte	0x03, 0x5f
        /*0082*/ 	.short	0x0101


	//----- nvinfo : EIATTR_VRC_CTA_INIT_COUNT
	.align		4
        /*0084*/ 	.byte	0x02, 0x4a
	.zero		1
	.zero		1


	//----- nvinfo : EIATTR_EXIT_INSTR_OFFSETS
	.align		4
        /*0088*/ 	.byte	0x04, 0x1c
        /*008a*/ 	.short	(.L_203 - .L_202)


	//   ....[0]....
.L_202:
        /*008c*/ 	.word	0x000000d0


	//   ....[1]....
        /*0090*/ 	.word	0x000015e0


	//----- nvinfo : EIATTR_CRS_STACK_SIZE
	.align		4
.L_203:
        /*0094*/ 	.byte	0x04, 0x1e
        /*0096*/ 	.short	(.L_205 - .L_204)
.L_204:
        /*0098*/ 	.word	0x00000000


	//----- nvinfo : EIATTR_CBANK_PARAM_SIZE
	.align		4
.L_205:
        /*009c*/ 	.byte	0x03, 0x19
        /*009e*/ 	.short	0x0030


	//----- nvinfo : EIATTR_PARAM_CBANK
	.align		4
        /*00a0*/ 	.byte	0x04, 0x0a
        /*00a2*/ 	.short	(.L_207 - .L_206)
	.align		4
.L_206:
        /*00a4*/ 	.word	index@(.nv.constant0.rbf_kernel)
        /*00a8*/ 	.short	0x0380
        /*00aa*/ 	.short	0x0030


	//----- nvinfo : EIATTR_SW_WAR
	.align		4
.L_207:
        /*00ac*/ 	.byte	0x04, 0x36
        /*00ae*/ 	.short	(.L_209 - .L_208)
.L_208:
        /*00b0*/ 	.word	0x00000008
.L_209:


//--------------------- .nv.callgraph             --------------------------
	.section	.nv.callgraph,"",@"SHT_CUDA_CALLGRAPH"
	.align	4
	.sectionentsize	8
	.align		4
        /*0000*/ 	.word	0x00000000
	.align		4
        /*0004*/ 	.word	0xffffffff
	.align		4
        /*0008*/ 	.word	0x00000000
	.align		4
        /*000c*/ 	.word	0xfffffffe
	.align		4
        /*0010*/ 	.word	0x00000000
	.align		4
        /*0014*/ 	.word	0xfffffffd
	.align		4
        /*0018*/ 	.word	0x00000000
	.align		4
        /*001c*/ 	.word	0xfffffffc


//--------------------- .nv.constant2.lattice_inner_products_kernel --------------------------
	.section	.nv.constant2.lattice_inner_products_kernel,"a",@progbits
	.sectionflags	@""
	.align	4
.nv.constant2.lattice_inner_products_kernel:
        /*0000*/ 	.byte	0x30, 0x09, 0x00, 0x00, 0x50, 0x09, 0x00, 0x00, 0xd0, 0x08, 0x00, 0x00


//--------------------- .nv.constant2.distance_matrix_kernel --------------------------
	.section	.nv.constant2.distance_matrix_kernel,"a",@progbits
	.sectionflags	@""
	.align	4
.nv.constant2.distance_matrix_kernel:
        /*0000*/ 	.byte	0xc0, 0x0d, 0x00, 0x00, 0x00, 0x02, 0x00, 0x00, 0x90, 0x41, 0x00, 0x00


//--------------------- .text._Z31normalize_vertex_normals_kernelPdi --------------------------
	.section	.text._Z31normalize_vertex_normals_kernelPdi,"ax",@progbits
	.align	128
        .global         _Z31normalize_vertex_normals_kernelPdi
        .type           _Z31normalize_vertex_normals_kernelPdi,@function
        .size           _Z31normalize_vertex_normals_kernelPdi,(.L_x_171 - _Z31normalize_vertex_normals_kernelPdi)
        .other          _Z31normalize_vertex_normals_kernelPdi,@"STO_CUDA_ENTRY STV_DEFAULT"
_Z31normalize_vertex_normals_kernelPdi:
.text._Z31normalize_vertex_normals_kernelPdi:
[----:B------:R-:W-:Y:S01]  /*0000*/  LDC R1, c[0x0][0x37c] ;  /* 0x0000df00ff017b82 */ /* 0x000fe20000000800 */
[----:B------:R-:W0:Y:S07]  /*0010*/  S2R R3, SR_TID.X ;  /* 0x0000000000037919 */ /* 0x000e2e0000002100 */
[----:B------:R-:W0:Y:S01]  /*0020*/  S2UR UR4, SR_CTAID.X ;  /* 0x00000000000479c3 */ /* 0x000e220000002500 */
[----:B------:R-:W1:Y:S07]  /*0030*/  LDCU UR5, c[0x0][0x388] ;  /* 0x00007100ff0577ac */ /* 0x000e6e0008000800 */
[----:B------:R-:W0:Y:S02]  /*0040*/  LDC R0, c[0x0][0x360] ;  /* 0x0000d800ff007b82 */ /* 0x000e240000000800 */
[----:B0-----:R-:W-:-:S05]  /*0050*/  IMAD R0, R0, UR4, R3 ;  /* 0x0000000400007c24 */ /* 0x001fca000f8e0203 */
[----:B-1----:R-:W-:-:S13]  /*0060*/  ISETP.GE.AND P0, PT, R0, UR5, PT ;  /* 0x0000000500007c0c */ /* 0x002fda000bf06270 */
[----:B------:R-:W-:Y:S05]  /*0070*/  @P0 EXIT ;  /* 0x000000000000094d */ /* 0x000fea0003800000 */
[----:B------:R-:W0:Y:S01]  /*0080*/  LDC.64 R2, c[0x0][0x380] ;  /* 0x0000e000ff027b82 */ /* 0x000e220000000a00 */
[----:B------:R-:W1:Y:S01]  /*0090*/  LDCU.64 UR4, c[0x0][0x358] ;  /* 0x00006b00ff0477ac */ /* 0x000e620008000a00 */
[----:B------:R-:W-:-:S04]  /*00a0*/  IMAD R5, R0, 0x3, RZ ;  /* 0x0000000300057824 */ /* 0x000fc800078e02ff */
[----:B0-----:R-:W-:-:S05]  /*00b0*/  IMAD.WIDE R2, R5, 0x8, R2 ;  /* 0x0000000805027825 */ /* 0x001fca00078e0202 */
[----:B-1----:R-:W2:Y:S04]  /*00c0*/  LDG.E.64 R6, desc[UR4][R2.64+0x8] ;  /* 0x0000080402067981 */ /* 0x002ea8000c1e1b00 */
[----:B------:R-:W3:Y:S04]  /*00d0*/  LDG.E.64 R8, desc[UR4][R2.64] ;  /* 0x0000000402087981 */ /* 0x000ee8000c1e1b00 */
[----:B------:R-:W4:Y:S01]  /*00e0*/  LDG.E.64 R4, desc[UR4][R2.64+0x10] ;  /* 0x0000100402047981 */ /* 0x000f22000c1e1b00 */
[----:B--2---:R-:W-:-:S08]  /*00f0*/  DMUL R10, R6, R6 ;  /* 0x00000006060a7228 */ /* 0x004fd00000000000 */
[----:B---3--:R-:W-:-:S08]  /*0100*/  DFMA R10, R8, R8, R10 ;  /* 0x00000008080a722b */ /* 0x008fd0000000000a */
[----:B----4-:R-:W-:-:S08]  /*0110*/  DFMA R10, R4, R4, R10 ;  /* 0x00000004040a722b */ /* 0x010fd0000000000a */
[----:B------:R-:W-:-:S14]  /*0120*/  DSETP.GT.AND P0, PT, R10, RZ, PT ;  /* 0x000000ff0a00722a */ /* 0x000fdc0003f04000 */
[----:B------:R-:W-:Y:S05]  /*0130*/  @!P0 EXIT ;  /* 0x000000000000894d */ /* 0x000fea0003800000 */
[----:B------:R-:W0:Y:S01]  /*0140*/  MUFU.RSQ64H R13, R11 ;  /* 0x0000000b000d7308 */ /* 0x000e220000001c00 */
[----:B------:R-:W-:Y:S01]  /*0150*/  IMAD.MOV.U32 R12, RZ, RZ, RZ ;  /* 0x000000ffff0c7224 */ /* 0x000fe200078e00ff */
[----:B------:R-:W-:Y:S01]  /*0160*/  MOV R17, 0x3fd80000 ;  /* 0x3fd8000000117802 */ /* 0x000fe20000000f00 */
[----:B------:R-:W-:Y:S01]  /*0170*/  VIADD R0, R11, 0xfff00000 ;  /* 0xfff000000b007836 */ /* 0x000fe20000000000 */
[----:B------:R-:W-:Y:S01]  /*0180*/  BSSY.RECONVERGENT B0, `(.L_x_0) ;  /* 0x000000b000007945 */ /* 0x000fe20003800200 */
[----:B------:R-:W-:-:S03]  /*0190*/  IMAD.MOV.U32 R16, RZ, RZ, 0x0 ;  /* 0x00000000ff107424 */ /* 0x000fc600078e00ff */
[----:B------:R-:W-:Y:S01]  /*01a0*/  ISETP.GE.U32.AND P0, PT, R0, 0x7fe00000, PT ;  /* 0x7fe000000000780c */ /* 0x000fe20003f06070 */
[----:B0-----:R-:W-:-:S08]  /*01b0*/  DMUL R14, R12, R12 ;  /* 0x0000000c0c0e7228 */ /* 0x001fd00000000000 */
[----:B------:R-:W-:-:S08]  /*01c0*/  DFMA R14, R10, -R14, 1 ;  /* 0x3ff000000a0e742b */ /* 0x000fd0000000080e */
[----:B------:R-:W-:Y:S02]  /*01d0*/  DFMA R16, R14, R16, 0.5 ;  /* 0x3fe000000e10742b */ /* 0x000fe40000000010 */
[----:B------:R-:W-:-:S08]  /*01e0*/  DMUL R14, R12, R14 ;  /* 0x0000000e0c0e7228 */ /* 0x000fd00000000000 */
[----:B------:R-:W-:Y:S01]  /*01f0*/  DFMA R12, R16, R14, R12 ;  /* 0x0000000e100c722b */ /* 0x000fe2000000000c */
[----:B------:R-:W-:Y:S10]  /*0200*/  @!P0 BRA `(.L_x_1) ;  /* 0x0000000000088947 */ /* 0x000ff40003800000 */
[----:B------:R-:W-:-:S07]  /*0210*/  MOV R0, 0x230 ;  /* 0x0000023000007802 */ /* 0x000fce0000000f00 */
[----:B------:R-:W-:Y:S05]  /*0220*/  CALL.REL.NOINC `($__internal_0_$__cuda_sm20_drsqrt_f64_slowpath_v2) ;  /* 0x0000000000207944 */ /* 0x000fea0003c00000 */
.L_x_1:
[----:B------:R-:W-:Y:S05]  /*0230*/  BSYNC.RECONVERGENT B0 ;  /* 0x0000000000007941 */ /* 0x000fea0003800200 */
.L_x_0:
[-C--:B------:R-:W-:Y:S02]  /*0240*/  DMUL R8, R8, R12.reuse ;  /* 0x0000000c08087228 */ /* 0x080fe40000000000 */
[-C--:B------:R-:W-:Y:S02]  /*0250*/  DMUL R6, R6, R12.reuse ;  /* 0x0000000c06067228 */ /* 0x080fe40000000000 */
[----:B------:R-:W-:-:S03]  /*0260*/  DMUL R4, R4, R12 ;  /* 0x0000000c04047228 */ /* 0x000fc60000000000 */
[----:B------:R-:W-:Y:S04]  /*0270*/  STG.E.64 desc[UR4][R2.64], R8 ;  /* 0x0000000802007986 */ /* 0x000fe8000c101b04 */
[----:B------:R-:W-:Y:S04]  /*0280*/  STG.E.64 desc[UR4][R2.64+0x8], R6 ;  /* 0x0000080602007986 */ /* 0x000fe8000c101b04 */
[----:B------:R-:W-:Y:S01]  /*0290*/  STG.E.64 desc[UR4][R2.64+0x10], R4 ;  /* 0x0000100402007986 */ /* 0x000fe2000c101b04 */
[----:B------:R-:W-:Y:S05]  /*02a0*/  EXIT ;  /* 0x000000000000794d */ /* 0x000fea0003800000 */
        .weak           $__internal_0_$__cuda_sm20_drsqrt_f64_slowpath_v2
        .type           $__internal_0_$__cuda_sm20_drsqrt_f64_slowpath_v2,@function
        .size           $__internal_0_$__cuda_sm20_drsqrt_f64_slowpath_v2,(.L_x_171 - $__internal_0_$__cuda_sm20_drsqrt_f64_slowpath_v2)
$__internal_0_$__cuda_sm20_drsqrt_f64_slowpath_v2:
[----:B------:R-:W-:Y:S01]  /*02b0*/  DSETP.NEU.AND P0, PT, R10, RZ, PT ;  /* 0x000000ff0a00722a */ /* 0x000fe20003f0d000 */
[----:B------:R-:W-:Y:S01]  /*02c0*/  BSSY.RECONVERGENT B1, `(.L_x_2) ;  /* 0x000001c000017945 */ /* 0x000fe20003800200 */
[----:B------:R-:W-:-:S12]  /*02d0*/  LOP3.LUT R12, R11, 0x80000000, RZ, 0xc0, !PT ;  /* 0x800000000b0c7812 */ /* 0x000fd800078ec0ff */
[----:B------:R-:W-:Y:S05]  /*02e0*/  @!P0 BRA `(.L_x_3) ;  /* 0x00000000005c8947 */ /* 0x000fea0003800000 */
[----:B------:R-:W-:-:S14]  /*02f0*/  DSETP.GTU.AND P0, PT, |R10|, +INF , PT ;  /* 0x7ff000000a00742a */ /* 0x000fdc0003f0c200 */
[----:B------:R-:W-:Y:S05]  /*0300*/  @P0 BRA `(.L_x_4) ;  /* 0x00000000004c0947 */ /* 0x000fea0003800000 */
[----:B------:R-:W-:-:S13]  /*0310*/  ISETP.NE.AND P0, PT, R12, RZ, PT ;  /* 0x000000ff0c00720c */ /* 0x000fda0003f05270 */
[----:B------:R-:W-:Y:S01]  /*0320*/  @P0 IMAD.MOV.U32 R12, RZ, RZ, 0x0 ;  /* 0x00000000ff0c0424 */ /* 0x000fe200078e00ff */
[----:B------:R-:W-:Y:S01]  /*0330*/  @P0 MOV R13, 0xfff80000 ;  /* 0xfff80000000d0802 */ /* 0x000fe20000000f00 */
[----:B------:R-:W-:Y:S06]  /*0340*/  @P0 BRA `(.L_x_5) ;  /* 0x00000000004c0947 */ /* 0x000fec0003800000 */
[----:B------:R-:W-:-:S14]  /*0350*/  DSETP.NEU.AND P0, PT, |R10|, +INF , PT ;  /* 0x7ff000000a00742a */ /* 0x000fdc0003f0d200 */
[----:B------:R-:W-:Y:S01]  /*0360*/  @!P0 CS2R R12, SRZ ;  /* 0x00000000000c8805 */ /* 0x000fe2000001ff00 */
[----:B------:R-:W-:Y:S06]  /*0370*/  @!P0 BRA `(.L_x_5) ;  /* 0x0000000000408947 */ /* 0x000fec0003800000 */
[----:B------:R-:W-:Y:S01]  /*0380*/  DMUL R10, R10, 1.80143985094819840000e+16 ;  /* 0x435000000a0a7828 */ /* 0x000fe20000000000 */
[----:B------:R-:W-:Y:S01]  /*0390*/  IMAD.MOV.U32 R12, RZ, RZ, RZ ;  /* 0x000000ffff0c7224 */ /* 0x000fe200078e00ff */
[----:B------:R-:W-:Y:S01]  /*03a0*/  MOV R16, 0x0 ;  /* 0x0000000000107802 */ /* 0x000fe20000000f00 */
[----:B------:R-:W-:-:S03]  /*03b0*/  IMAD.MOV.U32 R17, RZ, RZ, 0x3fd80000 ;  /* 0x3fd80000ff117424 */ /* 0x000fc600078e00ff */
[----:B------:R-:W0:Y:S02]  /*03c0*/  MUFU.RSQ64H R13, R11 ;  /* 0x0000000b000d7308 */ /* 0x000e240000001c00 */
[----:B0-----:R-:W-:-:S08]  /*03d0*/  DMUL R14, R12, R12 ;  /* 0x0000000c0c0e7228 */ /* 0x001fd00000000000 */
[----:B------:R-:W-:-:S08]  /*03e0*/  DFMA R14, R10, -R14, 1 ;  /* 0x3ff000000a0e742b */ /* 0x000fd0000000080e */
[----:B------:R-:W-:Y:S02]  /*03f0*/  DFMA R16, R14, R16, 0.5 ;  /* 0x3fe000000e10742b */ /* 0x000fe40000000010 */
[----:B------:R-:W-:-:S08]  /*0400*/  DMUL R14, R12, R14 ;  /* 0x0000000e0c0e7228 */ /* 0x000fd00000000000 */
[----:B------:R-:W-:-:S08]  /*0410*/  DFMA R12, R16, R14, R12 ;  /* 0x0000000e100c722b */ /* 0x000fd0000000000c */
[----:B------:R-:W-:Y:S01]  /*0420*/  DMUL R12, R12, 134217728 ;  /* 0x41a000000c0c7828 */ /* 0x000fe20000000000 */
[----:B------:R-:W-:Y:S10]  /*0430*/  BRA `(.L_x_5) ;  /* 0x0000000000107947 */ /* 0x000ff40003800000 */
.L_x_4:
[----:B------:R-:W-:Y:S01]  /*0440*/  DADD R12, R10, R10 ;  /* 0x000000000a0c7229 */ /* 0x000fe2000000000a */
[----:B------:R-:W-:Y:S10]  /*0450*/  BRA `(.L_x_5) ;  /* 0x0000000000087947 */ /* 0x000ff40003800000 */
.L_x_3:
[----:B------:R-:W-:Y:S02]  /*0460*/  LOP3.LUT R13, R12, 0x7ff00000, RZ, 0xfc, !PT ;  /* 0x7ff000000c0d7812 */ /* 0x000fe400078efcff */
[----:B------:R-:W-:-:S07]  /*0470*/  MOV R12, RZ ;  /* 0x000000ff000c7202 */ /* 0x000fce0000000f00 */
.L_x_5:
[----:B------:R-:W-:Y:S05]  /*0480*/  BSYNC.RECONVERGENT B1 ;  /* 0x0000000000017941 */ /* 0x000fea0003800200 */
.L_x_2:
[----:B------:R-:W-:Y:S01]  /*0490*/  IMAD.MOV.U32 R10, RZ, RZ, R0 ;  /* 0x000000ffff0a7224 */ /* 0x000fe200078e0000 */
[----:B------:R-:W-:-:S04]  /*04a0*/  MOV R11, 0x0 ;  /* 0x00000000000b7802 */ /* 0x000fc80000000f00 */
[----:B------:R-:W-:Y:S05]  /*04b0*/  RET.REL.NODEC R10 `(_Z31normalize_vertex_normals_kernelPdi) ;  /* 0xfffffff80ad07950 */ /* 0x000fea0003c3ffff */
.L_x_6:
[----:B------:R-:W-:-:S00]  /*04c0*/  BRA `(.L_x_6) ;  /* 0xfffffffc00fc7947 */ /* 0x000fc0000383ffff */
[----:B------:R-:W-:-:S00]  /*04d0*/  NOP ;  /* 0x0000000000007918 */ /* 0x000fc00000000000 */
        /* <DEDUP_REMOVED lines=10> */
.L_x_171:


//--------------------- .text.mesh_vertex_normals_kernel --------------------------
	.section	.text.mesh_vertex_normals_kernel,"ax",@progbits
	.align	128
        .global         mesh_vertex_normals_kernel
        .type           mesh_vertex_normals_kernel,@function
        .size           mesh_vertex_normals_kernel,(.L_x_172 - mesh_vertex_normals_kernel)
        .other          mesh_vertex_normals_kernel,@"STO_CUDA_ENTRY STV_DEFAULT"
mesh_vertex_normals_kernel:
.text.mesh_vertex_normals_kernel:
        /* <DEDUP_REMOVED lines=10> */
[----:B------:R-:W-:Y:S01]  /*00a0*/  IMAD R5, R0, 0x3, RZ ;  /* 0x0000000300057824 */ /* 0x000fe200078e02ff */
[----:B------:R-:W2:Y:S03]  /*00b0*/  LDCU UR6, c[0x0][0x398] ;  /* 0x00007300ff0677ac */ /* 0x000ea60008000800 */
[----:B0-----:R-:W-:-:S05]  /*00c0*/  IMAD.WIDE R2, R5, 0x4, R2 ;  /* 0x0000000405027825 */ /* 0x001fca00078e0202 */
[----:B-1----:R-:W3:Y:S04]  /*00d0*/  LDG.E.CONSTANT R4, desc[UR4][R2.64] ;  /* 0x0000000402047981 */ /* 0x002ee8000c1e9900 */
[----:B------:R-:W3:Y:S04]  /*00e0*/  LDG.E.CONSTANT R5, desc[UR4][R2.64+0x4] ;  /* 0x0000040402057981 */ /* 0x000ee8000c1e9900 */
[----:B------:R-:W3:Y:S02]  /*00f0*/  LDG.E.CONSTANT R6, desc[UR4][R2.64+0x8] ;  /* 0x0000080402067981 */ /* 0x000ee4000c1e9900 */
[----:B---3--:R-:W-:-:S04]  /*0100*/  VIMNMX3.U32 R0, R4, R5, R6, !PT ;  /* 0x000000050400720f */ /* 0x008fc80007800006 */
[----:B--2---:R-:W-:-:S13]  /*0110*/  ISETP.GE.U32.AND P0, PT, R0, UR6, PT ;  /* 0x0000000600007c0c */ /* 0x004fda000bf06070 */
[----:B------:R-:W-:Y:S05]  /*0120*/  @P0 EXIT ;  /* 0x000000000000094d */ /* 0x000fea0003800000 */
[----:B------:R-:W0:Y:S01]  /*0130*/  LDC.64 R26, c[0x0][0x380] ;  /* 0x0000e000ff1a7b82 */ /* 0x000e220000000a00 */
[----:B------:R-:W-:Y:S02]  /*0140*/  IMAD R0, R5, 0x3, RZ ;  /* 0x0000000305007824 */ /* 0x000fe400078e02ff */
[----:B------:R-:W-:Y:S02]  /*0150*/  IMAD R2, R4, 0x3, RZ ;  /* 0x0000000304027824 */ /* 0x000fe400078e02ff */
[----:B------:R-:W-:Y:S02]  /*0160*/  IMAD R3, R6, 0x3, RZ ;  /* 0x0000000306037824 */ /* 0x000fe400078e02ff */
[----:B0-----:R-:W-:-:S04]  /*0170*/  IMAD.WIDE.U32 R22, R0, 0x8, R26 ;  /* 0x0000000800167825 */ /* 0x001fc800078e001a */
[--C-:B------:R-:W-:Y:S01]  /*0180*/  IMAD.WIDE.U32 R24, R2, 0x8, R26.reuse ;  /* 0x0000000802187825 */ /* 0x100fe200078e001a */
[----:B------:R-:W2:Y:S03]  /*0190*/  LDG.E.64.CONSTANT R8, desc[UR4][R22.64] ;  /* 0x0000000416087981 */ /* 0x000ea6000c1e9b00 */
[----:B------:R-:W-:Y:S01]  /*01a0*/  IMAD.WIDE.U32 R26, R3, 0x8, R26 ;  /* 0x00000008031a7825 */ /* 0x000fe200078e001a */
[----:B------:R-:W2:Y:S04]  /*01b0*/  LDG.E.64.CONSTANT R18, desc[UR4][R24.64] ;  /* 0x0000000418127981 */ /* 0x000ea8000c1e9b00 */
[----:B------:R-:W3:Y:S04]  /*01c0*/  LDG.E.64.CONSTANT R14, desc[UR4][R24.64+0x10] ;  /* 0x00001004180e7981 */ /* 0x000ee8000c1e9b00 */
[----:B------:R-:W3:Y:S04]  /*01d0*/  LDG.E.64.CONSTANT R16, desc[UR4][R26.64+0x10] ;  /* 0x000010041a107981 */ /* 0x000ee8000c1e9b00 */
[----:B------:R-:W4:Y:S04]  /*01e0*/  LDG.E.64.CONSTANT R12, desc[UR4][R22.64+0x10] ;  /* 0x00001004160c7981 */ /* 0x000f28000c1e9b00 */
[----:B------:R-:W5:Y:S04]  /*01f0*/  LDG.E.64.CONSTANT R6, desc[UR4][R24.64+0x8] ;  /* 0x0000080418067981 */ /* 0x000f68000c1e9b00 */
[----:B------:R-:W5:Y:S04]  /*0200*/  LDG.E.64.CONSTANT R10, desc[UR4][R26.64+0x8] ;  /* 0x000008041a0a7981 */ /* 0x000f68000c1e9b00 */
[----:B------:R-:W5:Y:S04]  /*0210*/  LDG.E.64.CONSTANT R20, desc[UR4][R26.64] ;  /* 0x000000041a147981 */ /* 0x000f68000c1e9b00 */
[----:B------:R-:W5:Y:S01]  /*0220*/  LDG.E.64.CONSTANT R4, desc[UR4][R22.64+0x8] ;  /* 0x0000080416047981 */ /* 0x000f62000c1e9b00 */
[----:B------:R-:W-:Y:S01]  /*0230*/  BSSY.RECONVERGENT B0, `(.L_x_7) ;  /* 0x000002a000007945 */ /* 0x000fe20003800200 */
[----:B--2---:R-:W-:-:S02]  /*0240*/  DADD R8, R8, -R18 ;  /* 0x0000000008087229 */ /* 0x004fc40000000812 */
[----:B---3--:R-:W-:Y:S02]  /*0250*/  DADD R16, -R14, R16 ;  /* 0x000000000e107229 */ /* 0x008fe40000000110 */
[----:B----4-:R-:W-:Y:S02]  /*0260*/  DADD R14, R12, -R14 ;  /* 0x000000000c0e7229 */ /* 0x010fe4000000080e */
[----:B-----5:R-:W-:-:S04]  /*0270*/  DADD R12, -R6, R10 ;  /* 0x00000000060c7229 */ /* 0x020fc8000000010a */
[----:B------:R-:W-:Y:S02]  /*0280*/  DMUL R10, R8, R16 ;  /* 0x00000010080a7228 */ /* 0x000fe40000000000 */
[----:B------:R-:W-:Y:S02]  /*0290*/  DADD R20, -R18, R20 ;  /* 0x0000000012147229 */ /* 0x000fe40000000114 */
[----:B------:R-:W-:Y:S02]  /*02a0*/  DADD R4, R4, -R6 ;  /* 0x0000000004047229 */ /* 0x000fe40000000806 */
[----:B------:R-:W-:-:S04]  /*02b0*/  DMUL R6, R14, R12 ;  /* 0x0000000c0e067228 */ /* 0x000fc80000000000 */
[-C--:B------:R-:W-:Y:S02]  /*02c0*/  DFMA R10, R14, R20.reuse, -R10 ;  /* 0x000000140e0a722b */ /* 0x080fe4000000080a */
[C---:B------:R-:W-:Y:S02]  /*02d0*/  DMUL R20, R4.reuse, R20 ;  /* 0x0000001404147228 */ /* 0x040fe40000000000 */
[----:B------:R-:W-:-:S04]  /*02e0*/  DFMA R16, R4, R16, -R6 ;  /* 0x000000100410722b */ /* 0x000fc80000000806 */
[----:B------:R-:W-:Y:S02]  /*02f0*/  DMUL R4, R10, R10 ;  /* 0x0000000a0a047228 */ /* 0x000fe40000000000 */
[----:B------:R-:W-:-:S06]  /*0300*/  DFMA R12, R8, R12, -R20 ;  /* 0x0000000c080c722b */ /* 0x000fcc0000000814 */
[----:B------:R-:W-:-:S08]  /*0310*/  DFMA R4, R16, R16, R4 ;  /* 0x000000101004722b */ /* 0x000fd00000000004 */
[----:B------:R-:W-:-:S08]  /*0320*/  DFMA R14, R12, R12, R4 ;  /* 0x0000000c0c0e722b */ /* 0x000fd00000000004 */
[----:B------:R-:W-:Y:S01]  /*0330*/  DSETP.GT.AND P0, PT, R14, RZ, PT ;  /* 0x000000ff0e00722a */ /* 0x000fe20003f04000 */
[----:B------:R-:W-:Y:S02]  /*0340*/  CS2R R4, SRZ ;  /* 0x0000000000047805 */ /* 0x000fe4000001ff00 */
[----:B------:R-:W-:Y:S02]  /*0350*/  CS2R R6, SRZ ;  /* 0x0000000000067805 */ /* 0x000fe4000001ff00 */
[----:B------:R-:W-:-:S09]  /*0360*/  CS2R R8, SRZ ;  /* 0x0000000000087805 */ /* 0x000fd2000001ff00 */
[----:B------:R-:W-:Y:S05]  /*0370*/  @!P0 BRA `(.L_x_8) ;  /* 0x0000000000548947 */ /* 0x000fea0003800000 */
[----:B------:R-:W0:Y:S01]  /*0380*/  MUFU.RSQ64H R5, R15 ;  /* 0x0000000f00057308 */ /* 0x000e220000001c00 */
[----:B------:R-:W-:Y:S01]  /*0390*/  MOV R4, RZ ;  /* 0x000000ff00047202 */ /* 0x000fe20000000f00 */
[----:B------:R-:W-:Y:S01]  /*03a0*/  IMAD.MOV.U32 R9, RZ, RZ, 0x3fd80000 ;  /* 0x3fd80000ff097424 */ /* 0x000fe200078e00ff */
[----:B------:R-:W-:Y:S01]  /*03b0*/  IADD3 R18, PT, PT, R15, -0x100000, RZ ;  /* 0xfff000000f127810 */ /* 0x000fe20007ffe0ff */
[----:B------:R-:W-:Y:S01]  /*03c0*/  BSSY.RECONVERGENT B1, `(.L_x_9) ;  /* 0x000000d000017945 */ /* 0x000fe20003800200 */
[----:B------:R-:W-:Y:S02]  /*03d0*/  MOV R8, 0x0 ;  /* 0x0000000000087802 */ /* 0x000fe40000000f00 */
        /* <DEDUP_REMOVED lines=8> */
[----:B------:R-:W-:Y:S05]  /*0460*/  CALL.REL.NOINC `($__internal_1_$__cuda_sm20_drsqrt_f64_slowpath_v2) ;  /* 0x0000000000847944 */ /* 0x000fea0003c00000 */
[----:B------:R-:W-:Y:S01]  /*0470*/  IMAD.MOV.U32 R4, RZ, RZ, R8 ;  /* 0x000000ffff047224 */ /* 0x000fe200078e0008 */
[----:B------:R-:W-:-:S07]  /*0480*/  MOV R5, R9 ;  /* 0x0000000900057202 */ /* 0x000fce0000000f00 */
.L_x_10:
[----:B------:R-:W-:Y:S05]  /*0490*/  BSYNC.RECONVERGENT B1 ;  /* 0x0000000000017941 */ /* 0x000fea0003800200 */
.L_x_9:
[-C--:B------:R-:W-:Y:S02]  /*04a0*/  DMUL R8, R16, R4.reuse ;  /* 0x0000000410087228 */ /* 0x080fe40000000000 */
[-C--:B------:R-:W-:Y:S02]  /*04b0*/  DMUL R6, R10, R4.reuse ;  /* 0x000000040a067228 */ /* 0x080fe40000000000 */
[----:B------:R-:W-:-:S11]  /*04c0*/  DMUL R4, R12, R4 ;  /* 0x000000040c047228 */ /* 0x000fd60000000000 */
.L_x_8:
[----:B------:R-:W-:Y:S05]  /*04d0*/  BSYNC.RECONVERGENT B0 ;  /* 0x0000000000007941 */ /* 0x000fea0003800200 */
.L_x_7:
[----:B------:R-:W0:Y:S01]  /*04e0*/  LDC.64 R10, c[0x0][0x390] ;  /* 0x0000e400ff0a7b82 */ /* 0x000e220000000a00 */
[C---:B------:R-:W-:Y:S01]  /*04f0*/  VIADD R15, R2.reuse, 0x1 ;  /* 0x00000001020f7836 */ /* 0x040fe20000000000 */
[----:B------:R-:W-:Y:S01]  /*0500*/  IADD3 R17, PT, PT, R2, 0x2, RZ ;  /* 0x0000000202117810 */ /* 0x000fe20007ffe0ff */
[C---:B------:R-:W-:Y:S01]  /*0510*/  VIADD R19, R0.reuse, 0x2 ;  /* 0x0000000200137836 */ /* 0x040fe20000000000 */
[----:B------:R-:W-:Y:S02]  /*0520*/  IADD3 R21, PT, PT, R0, 0x1, RZ ;  /* 0x0000000100157810 */ /* 0x000fe40007ffe0ff */
[C---:B------:R-:W-:Y:S02]  /*0530*/  IADD3 R27, PT, PT, R3.reuse, 0x1, RZ ;  /* 0x00000001031b7810 */ /* 0x040fe40007ffe0ff */
[----:B------:R-:W-:Y:S01]  /*0540*/  IADD3 R25, PT, PT, R3, 0x2, RZ ;  /* 0x0000000203197810 */ /* 0x000fe20007ffe0ff */
[----:B0-----:R-:W-:-:S04]  /*0550*/  IMAD.WIDE.U32 R12, R2, 0x8, R10 ;  /* 0x00000008020c7825 */ /* 0x001fc800078e000a */
[--C-:B------:R-:W-:Y:S01]  /*0560*/  IMAD.WIDE.U32 R14, R15, 0x8, R10.reuse ;  /* 0x000000080f0e7825 */ /* 0x100fe200078e000a */
[----:B------:R-:W-:Y:S03]  /*0570*/  REDG.E.ADD.F64.RN.STRONG.GPU desc[UR4][R12.64], R8 ;  /* 0x000000080c0079a6 */ /* 0x000fe6000c12ff04 */
        /* <DEDUP_REMOVED lines=12> */
[----:B------:R-:W-:Y:S01]  /*0640*/  IMAD.WIDE.U32 R10, R25, 0x8, R10 ;  /* 0x00000008190a7825 */ /* 0x000fe200078e000a */
[----:B------:R-:W-:Y:S04]  /*0650*/  REDG.E.ADD.F64.RN.STRONG.GPU desc[UR4][R26.64], R6 ;  /* 0x000000061a0079a6 */ /* 0x000fe8000c12ff04 */
[----:B------:R-:W-:Y:S01]  /*0660*/  REDG.E.ADD.F64.RN.STRONG.GPU desc[UR4][R10.64], R4 ;  /* 0x000000040a0079a6 */ /* 0x000fe2000c12ff04 */
[----:B------:R-:W-:Y:S05]  /*0670*/  EXIT ;  /* 0x000000000000794d */ /* 0x000fea0003800000 */
        .weak           $__internal_1_$__cuda_sm20_drsqrt_f64_slowpath_v2
        .type           $__internal_1_$__cuda_sm20_drsqrt_f64_slowpath_v2,@function
        .size           $__internal_1_$__cuda_sm20_drsqrt_f64_slowpath_v2,(.L_x_172 - $__internal_1_$__cuda_sm20_drsqrt_f64_slowpath_v2)
$__internal_1_$__cuda_sm20_drsqrt_f64_slowpath_v2:
[----:B------:R-:W-:Y:S01]  /*0680*/  IMAD.MOV.U32 R6, RZ, RZ, R14 ;  /* 0x000000ffff067224 */ /* 0x000fe200078e000e */
[----:B------:R-:W-:Y:S01]  /*0690*/  MOV R7, R15 ;  /* 0x0000000f00077202 */ /* 0x000fe20000000f00 */
[----:B------:R-:W-:Y:S01]  /*06a0*/  BSSY.RECONVERGENT B2, `(.L_x_11) ;  /* 0x000001d000027945 */ /* 0x000fe20003800200 */
[----:B------:R-:W-:-:S04]  /*06b0*/  LOP3.LUT R8, R15, 0x80000000, RZ, 0xc0, !PT ;  /* 0x800000000f087812 */ /* 0x000fc800078ec0ff */
[----:B------:R-:W-:-:S14]  /*06c0*/  DSETP.NEU.AND P0, PT, R6, RZ, PT ;  /* 0x000000ff0600722a */ /* 0x000fdc0003f0d000 */
[----:B------:R-:W-:Y:S05]  /*06d0*/  @!P0 BRA `(.L_x_12) ;  /* 0x00000000005c8947 */ /* 0x000fea0003800000 */
[----:B------:R-:W-:-:S14]  /*06e0*/  DSETP.GTU.AND P0, PT, |R6|, +INF , PT ;  /* 0x7ff000000600742a */ /* 0x000fdc0003f0c200 */
[----:B------:R-:W-:Y:S05]  /*06f0*/  @P0 BRA `(.L_x_13) ;  /* 0x00000000004c0947 */ /* 0x000fea0003800000 */
[----:B------:R-:W-:-:S13]  /*0700*/  ISETP.NE.AND P0, PT, R8, RZ, PT ;  /* 0x000000ff0800720c */ /* 0x000fda0003f05270 */
[----:B------:R-:W-:Y:S01]  /*0710*/  @P0 MOV R8, 0x0 ;  /* 0x0000000000080802 */ /* 0x000fe20000000f00 */
[----:B------:R-:W-:Y:S01]  /*0720*/  @P0 IMAD.MOV.U32 R9, RZ, RZ, -0x80000 ;  /* 0xfff80000ff090424 */ /* 0x000fe200078e00ff */
[----:B------:R-:W-:Y:S06]  /*0730*/  @P0 BRA `(.L_x_14) ;  /* 0x00000000004c0947 */ /* 0x000fec0003800000 */
[----:B------:R-:W-:-:S14]  /*0740*/  DSETP.NEU.AND P0, PT, |R6|, +INF , PT ;  /* 0x7ff000000600742a */ /* 0x000fdc0003f0d200 */
[----:B------:R-:W-:Y:S01]  /*0750*/  @!P0 CS2R R8, SRZ ;  /* 0x0000000000088805 */ /* 0x000fe2000001ff00 */
[----:B------:R-:W-:Y:S06]  /*0760*/  @!P0 BRA `(.L_x_14) ;  /* 0x0000000000408947 */ /* 0x000fec0003800000 */
[----:B------:R-:W-:Y:S01]  /*0770*/  DMUL R6, R6, 1.80143985094819840000e+16 ;  /* 0x4350000006067828 */ /* 0x000fe20000000000 */
[----:B------:R-:W-:Y:S01]  /*0780*/  MOV R8, RZ ;  /* 0x000000ff00087202 */ /* 0x000fe20000000f00 */
[----:B------:R-:W-:Y:S01]  /*0790*/  IMAD.MOV.U32 R19, RZ, RZ, 0x3fd80000 ;  /* 0x3fd80000ff137424 */ /* 0x000fe200078e00ff */
[----:B------:R-:W-:-:S03]  /*07a0*/  MOV R18, 0x0 ;  /* 0x0000000000127802 */ /* 0x000fc60000000f00 */
        /* <DEDUP_REMOVED lines=8> */
.L_x_13:
[----:B------:R-:W-:Y:S01]  /*0830*/  DADD R8, R6, R6 ;  /* 0x0000000006087229 */ /* 0x000fe20000000006 */
[----:B------:R-:W-:Y:S10]  /*0840*/  BRA `(.L_x_14) ;  /* 0x0000000000087947 */ /* 0x000ff40003800000 */
.L_x_12:
[----:B------:R-:W-:Y:S02]  /*0850*/  LOP3.LUT R9, R8, 0x7ff00000, RZ, 0xfc, !PT ;  /* 0x7ff0000008097812 */ /* 0x000fe400078efcff */
[----:B------:R-:W-:-:S07]  /*0860*/  MOV R8, RZ ;  /* 0x000000ff00087202 */ /* 0x000fce0000000f00 */
.L_x_14:
[----:B------:R-:W-:Y:S05]  /*0870*/  BSYNC.RECONVERGENT B2 ;  /* 0x0000000000027941 */ /* 0x000fea0003800200 */
.L_x_11:
[----:B------:R-:W-:-:S04]  /*0880*/  MOV R5, 0x0 ;  /* 0x0000000000057802 */ /* 0x000fc80000000f00 */
[----:B------:R-:W-:Y:S05]  /*0890*/  RET.REL.NODEC R4 `(mesh_vertex_normals_kernel) ;  /* 0xfffffff404d87950 */ /* 0x000fea0003c3ffff */
.L_x_15:
        /* <DEDUP_REMOVED lines=14> */
.L_x_172:


//--------------------- .text.conv2d_kernel       --------------------------
	.section	.text.conv2d_kernel,"ax",@progbits
	.align	128
        .global         conv2d_kernel
        .type           conv2d_kernel,@function
        .size           conv2d_kernel,(.L_x_181 - conv2d_kernel)
        .other          conv2d_kernel,@"STO_CUDA_ENTRY STV_DEFAULT"
conv2d_kernel:
.text.conv2d_kernel:
[----:B------:R-:W-:Y:S08]  /*0000*/  LDC R1, c[0x0][0x37c] ;  /* 0x0000df00ff017b82 */ /* 0x000ff00000000800 */
[----:B------:R-:W0:Y:S01]  /*0010*/  LDC.64 R6, c[0x0][0x3a0] ;  /* 0x0000e800ff067b82 */ /* 0x000e220000000a00 */
[----:B------:R-:W1:Y:S01]  /*0020*/  LDCU UR4, c[0x0][0x398] ;  /* 0x00007300ff0477ac */ /* 0x000e620008000800 */
[----:B------:R-:W2:Y:S06]  /*0030*/  S2R R12, SR_TID.X ;  /* 0x00000000000c7919 */ /* 0x000eac0000002100 */
[----:B------:R-:W3:Y:S08]  /*0040*/  LDC R5, c[0x0][0x39c] ;  /* 0x0000e700ff057b82 */ /* 0x000ef00000000800 */
[----:B------:R-:W2:Y:S01]  /*0050*/  S2UR UR5, SR_CTAID.X ;  /* 0x00000000000579c3 */ /* 0x000ea20000002500 */
[----:B0-----:R-:W-:-:S02]  /*0060*/  IABS R13, R7 ;  /* 0x00000007000d7213 */ /* 0x001fc40000000000 */
[----:B-1----:R-:W-:-:S05]  /*0070*/  IADD3 R0, PT, PT, -R6, UR4, RZ ;  /* 0x0000000406007c10 */ /* 0x002fca000fffe1ff */
[----:B------:R-:W0:Y:S01]  /*0080*/  S2UR UR4, SR_CTAID.Y ;  /* 0x00000000000479c3 */ /* 0x000e220000002600 */
[----:B------:R-:W1:Y:S01]  /*0090*/  I2F.RP R4, R13 ;  /* 0x0000000d00047306 */ /* 0x000e620000209400 */
[----:B---3--:R-:W-:-:S07]  /*00a0*/  IMAD.IADD R8, R5, 0x1, -R6 ;  /* 0x0000000105087824 */ /* 0x008fce00078e0a06 */
[----:B-1----:R-:W1:Y:S02]  /*00b0*/  MUFU.RCP R4, R4 ;  /* 0x0000000400047308 */ /* 0x002e640000001000 */
[----:B-1----:R-:W-:Y:S01]  /*00c0*/  VIADD R2, R4, 0xffffffe ;  /* 0x0ffffffe04027836 */ /* 0x002fe20000000000 */
[----:B------:R-:W-:Y:S02]  /*00d0*/  IABS R4, R0 ;  /* 0x0000000000047213 */ /* 0x000fe40000000000 */
[----:B------:R-:W-:-:S03]  /*00e0*/  LOP3.LUT R0, R0, R7, RZ, 0x3c, !PT ;  /* 0x0000000700007212 */ /* 0x000fc600078e3cff */
[----:B------:R1:W3:Y:S02]  /*00f0*/  F2I.FTZ.U32.TRUNC.NTZ R3, R2 ;  /* 0x0000000200037305 */ /* 0x0002e4000021f000 */
[----:B-1----:R-:W-:Y:S02]  /*0100*/  IMAD.MOV.U32 R2, RZ, RZ, RZ ;  /* 0x000000ffff027224 */ /* 0x002fe400078e00ff */
[----:B---3--:R-:W-:-:S04]  /*0110*/  IMAD.MOV R10, RZ, RZ, -R3 ;  /* 0x000000ffff0a7224 */ /* 0x008fc800078e0a03 */
[----:B------:R-:W-:Y:S01]  /*0120*/  IMAD R5, R10, R13, RZ ;  /* 0x0000000d0a057224 */ /* 0x000fe200078e02ff */
[----:B------:R-:W-:Y:S02]  /*0130*/  IABS R10, R8 ;  /* 0x00000008000a7213 */ /* 0x000fe40000000000 */
[----:B------:R-:W-:Y:S01]  /*0140*/  LOP3.LUT R8, R8, R7, RZ, 0x3c, !PT ;  /* 0x0000000708087212 */ /* 0x000fe200078e3cff */
[----:B------:R-:W-:-:S03]  /*0150*/  IMAD.HI.U32 R3, R3, R5, R2 ;  /* 0x0000000503037227 */ /* 0x000fc600078e0002 */
[----:B------:R-:W-:Y:S01]  /*0160*/  ISETP.GE.AND P4, PT, R8, RZ, PT ;  /* 0x000000ff0800720c */ /* 0x000fe20003f86270 */
[----:B------:R-:W-:Y:S02]  /*0170*/  IMAD.MOV.U32 R2, RZ, RZ, R4 ;  /* 0x000000ffff027224 */ /* 0x000fe400078e0004 */
[----:B------:R-:W-:-:S04]  /*0180*/  IMAD.HI.U32 R4, R3, R10, RZ ;  /* 0x0000000a03047227 */ /* 0x000fc800078e00ff */
[----:B------:R-:W-:-:S04]  /*0190*/  IMAD.HI.U32 R3, R3, R2, RZ ;  /* 0x0000000203037227 */ /* 0x000fc800078e00ff */
[----:B------:R-:W-:Y:S02]  /*01a0*/  IMAD.MOV R5, RZ, RZ, -R4 ;  /* 0x000000ffff057224 */ /* 0x000fe400078e0a04 */
[----:B------:R-:W-:Y:S02]  /*01b0*/  IMAD.MOV R9, RZ, RZ, -R3 ;  /* 0x000000ffff097224 */ /* 0x000fe400078e0a03 */
[C---:B------:R-:W-:Y:S02]  /*01c0*/  IMAD R5, R13.reuse, R5, R10 ;  /* 0x000000050d057224 */ /* 0x040fe400078e020a */
[C---:B------:R-:W-:Y:S01]  /*01d0*/  IMAD R2, R13.reuse, R9, R2 ;  /* 0x000000090d027224 */ /* 0x040fe200078e0202 */
[----:B------:R-:W0:Y:S01]  /*01e0*/  S2R R10, SR_TID.Y ;  /* 0x00000000000a7919 */ /* 0x000e220000002200 */
[----:B------:R-:W0:Y:S01]  /*01f0*/  LDC R9, c[0x0][0x364] ;  /* 0x0000d900ff097b82 */ /* 0x000e220000000800 */
[C---:B------:R-:W-:Y:S02]  /*0200*/  ISETP.GT.U32.AND P3, PT, R13.reuse, R5, PT ;  /* 0x000000050d00720c */ /* 0x040fe40003f64070 */
[----:B------:R-:W-:-:S05]  /*0210*/  ISETP.GT.U32.AND P2, PT, R13, R2, PT ;  /* 0x000000020d00720c */ /* 0x000fca0003f44070 */
[----:B------:R-:W2:Y:S06]  /*0220*/  LDC R11, c[0x0][0x360] ;  /* 0x0000d800ff0b7b82 */ /* 0x000eac0000000800 */
[--C-:B------:R-:W-:Y:S02]  /*0230*/  @!P3 IMAD.IADD R5, R5, 0x1, -R13.reuse ;  /* 0x000000010505b824 */ /* 0x100fe400078e0a0d */
[----:B------:R-:W-:Y:S02]  /*0240*/  @!P2 IMAD.IADD R2, R2, 0x1, -R13 ;  /* 0x000000010202a824 */ /* 0x000fe400078e0a0d */
[----:B------:R-:W-:Y:S01]  /*0250*/  @!P3 VIADD R4, R4, 0x1 ;  /* 0x000000010404b836 */ /* 0x000fe20000000000 */
[-C--:B------:R-:W-:Y:S01]  /*0260*/  ISETP.GE.U32.AND P1, PT, R5, R13.reuse, PT ;  /* 0x0000000d0500720c */ /* 0x080fe20003f26070 */
[----:B------:R-:W-:Y:S01]  /*0270*/  @!P2 VIADD R3, R3, 0x1 ;  /* 0x000000010303a836 */ /* 0x000fe20000000000 */
[----:B------:R-:W-:-:S02]  /*0280*/  ISETP.GE.U32.AND P0, PT, R2, R13, PT ;  /* 0x0000000d0200720c */ /* 0x000fc40003f06070 */
[----:B------:R-:W-:Y:S02]  /*0290*/  ISETP.GE.AND P3, PT, R0, RZ, PT ;  /* 0x000000ff0000720c */ /* 0x000fe40003f66270 */
[----:B------:R-:W-:-:S07]  /*02a0*/  LOP3.LUT R5, RZ, R7, RZ, 0x33, !PT ;  /* 0x00000007ff057212 */ /* 0x000fce00078e33ff */
[----:B------:R-:W-:Y:S02]  /*02b0*/  @P1 VIADD R4, R4, 0x1 ;  /* 0x0000000104041836 */ /* 0x000fe40000000000 */
[----:B------:R-:W-:Y:S01]  /*02c0*/  @P0 VIADD R3, R3, 0x1 ;  /* 0x0000000103030836 */ /* 0x000fe20000000000 */
[----:B------:R-:W-:Y:S01]  /*02d0*/  ISETP.NE.AND P0, PT, R7, RZ, PT ;  /* 0x000000ff0700720c */ /* 0x000fe20003f05270 */
[----:B------:R-:W-:Y:S02]  /*02e0*/  IMAD.MOV.U32 R2, RZ, RZ, R4 ;  /* 0x000000ffff027224 */ /* 0x000fe400078e0004 */
[----:B------:R-:W-:Y:S02]  /*02f0*/  IMAD.MOV.U32 R4, RZ, RZ, R3 ;  /* 0x000000ffff047224 */ /* 0x000fe400078e0003 */
[----:B------:R-:W-:Y:S02]  /*0300*/  @!P4 IMAD.MOV R2, RZ, RZ, -R2 ;  /* 0x000000ffff02c224 */ /* 0x000fe400078e0a02 */
[----:B------:R-:W-:-:S02]  /*0310*/  @!P3 IMAD.MOV R4, RZ, RZ, -R4 ;  /* 0x000000ffff04b224 */ /* 0x000fc400078e0a04 */
[----:B--2---:R-:W-:Y:S01]  /*0320*/  IMAD R0, R11, UR5, R12 ;  /* 0x000000050b007c24 */ /* 0x004fe2000f8e020c */
[----:B------:R-:W-:Y:S01]  /*0330*/  SEL R3, R5, R2, !P0 ;  /* 0x0000000205037207 */ /* 0x000fe20004000000 */
[----:B0-----:R-:W-:Y:S01]  /*0340*/  IMAD R2, R9, UR4, R10 ;  /* 0x0000000409027c24 */ /* 0x001fe2000f8e020a */
[----:B------:R-:W-:Y:S02]  /*0350*/  SEL R5, R5, R4, !P0 ;  /* 0x0000000405057207 */ /* 0x000fe40004000000 */
[----:B------:R-:W-:-:S04]  /*0360*/  ISETP.GT.AND P0, PT, R0, R3, PT ;  /* 0x000000030000720c */ /* 0x000fc80003f04270 */
[----:B------:R-:W-:-:S13]  /*0370*/  ISETP.GT.OR P0, PT, R2, R5, P0 ;  /* 0x000000050200720c */ /* 0x000fda0000704670 */
[----:B------:R-:W-:Y:S05]  /*0380*/  @P0 EXIT ;  /* 0x000000000000094d */ /* 0x000fea0003800000 */
[----:B------:R-:W-:Y:S01]  /*0390*/  ISETP.GE.AND P0, PT, R6, 0x1, PT ;  /* 0x000000010600780c */ /* 0x000fe20003f06270 */
[----:B------:R-:W0:Y:S01]  /*03a0*/  LDCU.64 UR8, c[0x0][0x358] ;  /* 0x00006b00ff0877ac */ /* 0x000e220008000a00 */
[----:B------:R-:W-:-:S11]  /*03b0*/  CS2R R8, SRZ ;  /* 0x0000000000087805 */ /* 0x000fd6000001ff00 */
[----:B------:R-:W-:Y:S05]  /*03c0*/  @!P0 BRA `(.L_x_16) ;  /* 0x0000000800d48947 */ /* 0x000fea0003800000 */
[----:B------:R-:W-:Y:S01]  /*03d0*/  IMAD R4, R0, R7, RZ ;  /* 0x0000000700047224 */ /* 0x000fe200078e02ff */
[C---:B------:R-:W-:Y:S02]  /*03e0*/  LOP3.LUT R5, R6.reuse, 0x7, RZ, 0xc0, !PT ;  /* 0x0000000706057812 */ /* 0x040fe400078ec0ff */
[----:B------:R-:W-:Y:S02]  /*03f0*/  CS2R R8, SRZ ;  /* 0x0000000000087805 */ /* 0x000fe4000001ff00 */
[----:B------:R-:W-:Y:S01]  /*0400*/  LOP3.LUT R6, R6, 0x7ffffff8, RZ, 0xc0, !PT ;  /* 0x7ffffff806067812 */ /* 0x000fe200078ec0ff */
[----:B------:R-:W-:Y:S01]  /*0410*/  UMOV UR4, URZ ;  /* 0x000000ff00047c82 */ /* 0x000fe20008000000 */
[----:B------:R-:W-:-:S07]  /*0420*/  SHF.R.S32.HI R7, RZ, 0x1f, R4 ;  /* 0x0000001fff077819 */ /* 0x000fce0000011404 */
.L_x_23:
[----:B------:R-:W1:Y:S01]  /*0430*/  LDC.64 R10, c[0x0][0x3a0] ;  /* 0x0000e800ff0a7b82 */ /* 0x000e620000000a00 */
[----:B------:R-:W2:Y:S01]  /*0440*/  LDCU UR6, c[0x0][0x39c] ;  /* 0x00007380ff0677ac */ /* 0x000ea20008000800 */
[----:B------:R-:W-:Y:S01]  /*0450*/  IMAD.MOV.U32 R18, RZ, RZ, RZ ;  /* 0x000000ffff127224 */ /* 0x000fe200078e00ff */
[----:B-1----:R-:W-:Y:S01]  /*0460*/  ISETP.GE.U32.AND P0, PT, R10, 0x8, PT ;  /* 0x000000080a00780c */ /* 0x002fe20003f06070 */
[----:B------:R-:W-:Y:S02]  /*0470*/  IMAD R22, R2, R11, UR4 ;  /* 0x0000000402167e24 */ /* 0x000fe4000f8e020b */
[----:B------:R-:W-:Y:S01]  /*0480*/  IMAD R23, R10, UR4, RZ ;  /* 0x000000040a177c24 */ /* 0x000fe2000f8e02ff */
[----:B------:R-:W-:Y:S01]  /*0490*/  UIADD3 UR4, UPT, UPT, UR4, 0x1, URZ ;  /* 0x0000000104047890 */ /* 0x000fe2000fffe0ff */
[----:B--2---:R-:W-:-:S05]  /*04a0*/  IMAD R25, R22, UR6, RZ ;  /* 0x0000000616197c24 */ /* 0x004fca000f8e02ff */
[----:B------:R-:W-:-:S03]  /*04b0*/  ISETP.NE.AND P2, PT, R10, UR4, PT ;  /* 0x000000040a007c0c */ /* 0x000fc6000bf45270 */
[----:B------:R-:W-:Y:S10]  /*04c0*/  @!P0 BRA `(.L_x_17) ;  /* 0x0000000400048947 */ /* 0x000ff40003800000 */
[----:B------:R-:W1:Y:S01]  /*04d0*/  LDCU UR5, c[0x0][0x398] ;  /* 0x00007300ff0577ac */ /* 0x000e620008000800 */
[----:B------:R-:W-:Y:S01]  /*04e0*/  SHF.R.S32.HI R24, RZ, 0x1f, R25 ;  /* 0x0000001fff187819 */ /* 0x000fe20000011419 */
[----:B------:R-:W2:Y:S01]  /*04f0*/  LDCU UR6, c[0x0][0x39c] ;  /* 0x00007380ff0677ac */ /* 0x000ea20008000800 */
[----:B------:R-:W3:Y:S01]  /*0500*/  LDCU.128 UR12, c[0x0][0x380] ;  /* 0x00007000ff0c77ac */ /* 0x000ee20008000c00 */
[----:B-1----:R-:W-:Y:S01]  /*0510*/  ISETP.GE.AND P0, PT, R22, UR5, PT ;  /* 0x0000000516007c0c */ /* 0x002fe2000bf06270 */
[----:B------:R-:W-:-:S12]  /*0520*/  UMOV UR5, URZ ;  /* 0x000000ff00057c82 */ /* 0x000fd80008000000 */
.L_x_18:
[----:B------:R-:W1:Y:S01]  /*0530*/  LDC.64 R16, c[0x0][0x380] ;  /* 0x0000e000ff107b82 */ /* 0x000e620000000a00 */
[----:B------:R-:W-:-:S05]  /*0540*/  VIADD R26, R4, UR5 ;  /* 0x00000005041a7c36 */ /* 0x000fca0008000000 */
[----:B--2---:R-:W-:Y:S02]  /*0550*/  ISETP.GE.OR P3, PT, R26, UR6, P0 ;  /* 0x000000061a007c0c */ /* 0x004fe40008766670 */
[----:B------:R-:W2:Y:S11]  /*0560*/  LDC.64 R14, c[0x0][0x388] ;  /* 0x0000e200ff0e7b82 */ /* 0x000eb60000000a00 */
[----:B------:R-:W-:-:S02]  /*0570*/  @!P3 IMAD.IADD R11, R25, 0x1, R26 ;  /* 0x00000001190bb824 */ /* 0x000fc400078e021a */
[----:B------:R-:W-:Y:S02]  /*0580*/  @!P3 VIADD R13, R23, UR5 ;  /* 0x00000005170dbc36 */ /* 0x000fe40008000000 */
[----:B-1----:R-:W-:-:S06]  /*0590*/  @!P3 IMAD.WIDE R16, R11, 0x8, R16 ;  /* 0x000000080b10b825 */ /* 0x002fcc00078e0210 */
[----:B0-----:R-:W4:Y:S01]  /*05a0*/  @!P3 LDG.E.64.CONSTANT R16, desc[UR8][R16.64] ;  /* 0x000000081010b981 */ /* 0x001f22000c1e9b00 */
[----:B--2---:R-:W-:-:S06]  /*05b0*/  @!P3 IMAD.WIDE.U32 R14, R13, 0x8, R14 ;  /* 0x000000080d0eb825 */ /* 0x004fcc00078e000e */
[----:B------:R-:W4:Y:S01]  /*05c0*/  @!P3 LDG.E.64.CONSTANT R14, desc[UR8][R14.64] ;  /* 0x000000080e0eb981 */ /* 0x000f22000c1e9b00 */
[----:B------:R-:W-:Y:S01]  /*05d0*/  VIADD R10, R26, 0x1 ;  /* 0x000000011a0a7836 */ /* 0x000fe20000000000 */
[----:B------:R-:W-:Y:S02]  /*05e0*/  USHF.R.S32.HI UR7, URZ, 0x1f, UR5 ;  /* 0x0000001fff077899 */ /* 0x000fe40008011405 */
[----:B------:R-:W-:Y:S02]  /*05f0*/  IADD3 R13, P4, PT, R23, UR5, RZ ;  /* 0x00000005170d7c10 */ /* 0x000fe4000ff9e0ff */
[----:B------:R-:W-:Y:S02]  /*0600*/  IADD3 R11, P5, P6, R25, UR5, R4 ;  /* 0x00000005190b7c10 */ /* 0x000fe4000febe004 */
[----:B------:R-:W-:Y:S01]  /*0610*/  ISETP.GE.OR P1, PT, R10, UR6, P0 ;  /* 0x000000060a007c0c */ /* 0x000fe20008726670 */
[----:B------:R-:W-:Y:S01]  /*0620*/  IMAD.X R18, RZ, RZ, UR7, P4 ;  /* 0x00000007ff127e24 */ /* 0x000fe2000a0e06ff */
[----:B------:R-:W-:-:S02]  /*0630*/  IADD3.X R20, PT, PT, R24, UR7, R7, P5, P6 ;  /* 0x0000000718147c10 */ /* 0x000fc4000afec407 */
[----:B---3--:R-:W-:Y:S02]  /*0640*/  LEA R10, P5, R11, UR12, 0x3 ;  /* 0x0000000c0b0a7c11 */ /* 0x008fe4000f8a18ff */
[----:B------:R-:W-:Y:S02]  /*0650*/  LEA R12, P4, R13, UR14, 0x3 ;  /* 0x0000000e0d0c7c11 */ /* 0x000fe4000f8818ff */
[----:B------:R-:W-:Y:S02]  /*0660*/  LEA.HI.X R11, R11, UR13, R20, 0x3, P5 ;  /* 0x0000000d0b0b7c11 */ /* 0x000fe4000a8f1c14 */
[----:B------:R-:W-:-:S03]  /*0670*/  LEA.HI.X R13, R13, UR15, R18, 0x3, P4 ;  /* 0x0000000f0d0d7c11 */ /* 0x000fc6000a0f1c12 */
[----:B------:R-:W2:Y:S04]  /*0680*/  @!P1 LDG.E.64.CONSTANT R20, desc[UR8][R10.64+0x8] ;  /* 0x000008080a149981 */ /* 0x000ea8000c1e9b00 */
[----:B------:R-:W2:Y:S01]  /*0690*/  @!P1 LDG.E.64.CONSTANT R18, desc[UR8][R12.64+0x8] ;  /* 0x000008080c129981 */ /* 0x000ea2000c1e9b00 */
[----:B----4-:R-:W-:Y:S01]  /*06a0*/  @!P3 DFMA R8, R16, R14, R8 ;  /* 0x0000000e1008b22b */ /* 0x010fe20000000008 */
[----:B------:R-:W-:-:S05]  /*06b0*/  VIADD R14, R26, 0x2 ;  /* 0x000000021a0e7836 */ /* 0x000fca0000000000 */
[----:B------:R-:W-:-:S13]  /*06c0*/  ISETP.GE.OR P3, PT, R14, UR6, P0 ;  /* 0x000000060e007c0c */ /* 0x000fda0008766670 */
[----:B------:R-:W3:Y:S04]  /*06d0*/  @!P3 LDG.E.64.CONSTANT R16, desc[UR8][R10.64+0x10] ;  /* 0x000010080a10b981 */ /* 0x000ee8000c1e9b00 */
[----:B------:R-:W3:Y:S01]  /*06e0*/  @!P3 LDG.E.64.CONSTANT R14, desc[UR8][R12.64+0x10] ;  /* 0x000010080c0eb981 */ /* 0x000ee2000c1e9b00 */
[----:B--2---:R-:W-:Y:S01]  /*06f0*/  @!P1 DFMA R8, R20, R18, R8 ;  /* 0x000000121408922b */ /* 0x004fe20000000008 */
[----:B------:R-:W-:-:S05]  /*0700*/  VIADD R18, R26, 0x3 ;  /* 0x000000031a127836 */ /* 0x000fca0000000000 */
[----:B------:R-:W-:Y:S01]  /*0710*/  ISETP.GE.OR P1, PT, R18, UR6, P0 ;  /* 0x0000000612007c0c */ /* 0x000fe20008726670 */
[----:B------:R-:W-:Y:S01]  /*0720*/  VIADD R18, R26, 0x4 ;  /* 0x000000041a127836 */ /* 0x000fe20000000000 */
[----:B---3--:R-:W-:-:S11]  /*0730*/  @!P3 DFMA R8, R16, R14, R8 ;  /* 0x0000000e1008b22b */ /* 0x008fd60000000008 */
[----:B------:R-:W2:Y:S04]  /*0740*/  @!P1 LDG.E.64.CONSTANT R14, desc[UR8][R10.64+0x18] ;  /* 0x000018080a0e9981 */ /* 0x000ea8000c1e9b00 */
[----:B------:R-:W2:Y:S01]  /*0750*/  @!P1 LDG.E.64.CONSTANT R16, desc[UR8][R12.64+0x18] ;  /* 0x000018080c109981 */ /* 0x000ea2000c1e9b00 */
[----:B------:R-:W-:-:S13]  /*0760*/  ISETP.GE.OR P3, PT, R18, UR6, P0 ;  /* 0x0000000612007c0c */ /* 0x000fda0008766670 */
[----:B------:R-:W3:Y:S04]  /*0770*/  @!P3 LDG.E.64.CONSTANT R18, desc[UR8][R10.64+0x20] ;  /* 0x000020080a12b981 */ /* 0x000ee8000c1e9b00 */
[----:B------:R-:W3:Y:S01]  /*0780*/  @!P3 LDG.E.64.CONSTANT R20, desc[UR8][R12.64+0x20] ;  /* 0x000020080c14b981 */ /* 0x000ee2000c1e9b00 */
[----:B--2---:R-:W-:Y:S01]  /*0790*/  @!P1 DFMA R8, R14, R16, R8 ;  /* 0x000000100e08922b */ /* 0x004fe20000000008 */
[----:B------:R-:W-:-:S05]  /*07a0*/  VIADD R14, R26, 0x5 ;  /* 0x000000051a0e7836 */ /* 0x000fca0000000000 */
[----:B------:R-:W-:Y:S01]  /*07b0*/  ISETP.GE.OR P1, PT, R14, UR6, P0 ;  /* 0x000000060e007c0c */ /* 0x000fe20008726670 */
[C---:B------:R-:W-:Y:S02]  /*07c0*/  VIADD R14, R26.reuse, 0x6 ;  /* 0x000000061a0e7836 */ /* 0x040fe40000000000 */
[----:B------:R-:W-:-:S03]  /*07d0*/  VIADD R26, R26, 0x7 ;  /* 0x000000071a1a7836 */ /* 0x000fc60000000000 */
[----:B------:R-:W-:Y:S01]  /*07e0*/  ISETP.GE.OR P4, PT, R14, UR6, P0 ;  /* 0x000000060e007c0c */ /* 0x000fe20008786670 */
[----:B---3--:R-:W-:-:S06]  /*07f0*/  @!P3 DFMA R8, R18, R20, R8 ;  /* 0x000000141208b22b */ /* 0x008fcc0000000008 */
[----:B------:R-:W2:Y:S01]  /*0800*/  @!P1 LDG.E.64.CONSTANT R20, desc[UR8][R10.64+0x28] ;  /* 0x000028080a149981 */ /* 0x000ea2000c1e9b00 */
[----:B------:R-:W-:-:S03]  /*0810*/  ISETP.GE.OR P3, PT, R26, UR6, P0 ;  /* 0x000000061a007c0c */ /* 0x000fc60008766670 */
[----:B------:R-:W2:Y:S04]  /*0820*/  @!P1 LDG.E.64.CONSTANT R18, desc[UR8][R12.64+0x28] ;  /* 0x000028080c129981 */ /* 0x000ea8000c1e9b00 */
[----:B------:R-:W3:Y:S04]  /*0830*/  @!P4 LDG.E.64.CONSTANT R16, desc[UR8][R10.64+0x30] ;  /* 0x000030080a10c981 */ /* 0x000ee8000c1e9b00 */
[----:B------:R-:W3:Y:S04]  /*0840*/  @!P4 LDG.E.64.CONSTANT R14, desc[UR8][R12.64+0x30] ;  /* 0x000030080c0ec981 */ /* 0x000ee8000c1e9b00 */
[----:B------:R-:W4:Y:S04]  /*0850*/  @!P3 LDG.E.64.CONSTANT R26, desc[UR8][R10.64+0x38] ;  /* 0x000038080a1ab981 */ /* 0x000f28000c1e9b00 */
[----:B------:R-:W4:Y:S01]  /*0860*/  @!P3 LDG.E.64.CONSTANT R28, desc[UR8][R12.64+0x38] ;  /* 0x000038080c1cb981 */ /* 0x000f22000c1e9b00 */
[----:B------:R-:W-:Y:S01]  /*0870*/  UIADD3 UR5, UPT, UPT, UR5, 0x8, URZ ;  /* 0x0000000805057890 */ /* 0x000fe2000fffe0ff */
[----:B--2---:R-:W-:-:S05]  /*0880*/  @!P1 DFMA R8, R20, R18, R8 ;  /* 0x000000121408922b */ /* 0x004fca0000000008 */
[----:B------:R-:W-:-:S03]  /*0890*/  ISETP.NE.AND P1, PT, R6, UR5, PT ;  /* 0x0000000506007c0c */ /* 0x000fc6000bf25270 */
[----:B---3--:R-:W-:-:S08]  /*08a0*/  @!P4 DFMA R8, R16, R14, R8 ;  /* 0x0000000e1008c22b */ /* 0x008fd00000000008 */
[----:B----4-:R-:W-:Y:S02]  /*08b0*/  @!P3 DFMA R8, R26, R28, R8 ;  /* 0x0000001c1a08b22b */ /* 0x010fe40000000008 */
[----:B------:R-:W-:Y:S09]  /*08c0*/  @P1 BRA `(.L_x_18) ;  /* 0xfffffffc00181947 */ /* 0x000ff2000383ffff */
[----:B------:R-:W-:-:S07]  /*08d0*/  IMAD.MOV.U32 R18, RZ, RZ, R6 ;  /* 0x000000ffff127224 */ /* 0x000fce00078e0006 */
.L_x_17:
[----:B------:R-:W-:-:S13]  /*08e0*/  ISETP.NE.AND P0, PT, R5, RZ, PT ;  /* 0x000000ff0500720c */ /* 0x000fda0003f05270 */
[----:B------:R-:W-:Y:S05]  /*08f0*/  @!P0 BRA `(.L_x_19) ;  /* 0x0000000400848947 */ /* 0x000fea0003800000 */
[----:B------:R-:W1:Y:S01]  /*0900*/  LDCU UR10, c[0x0][0x3a0] ;  /* 0x00007400ff0a77ac */ /* 0x000e620008000800 */
[----:B------:R-:W-:-:S05]  /*0910*/  VIADD R10, R5, 0xffffffff ;  /* 0xffffffff050a7836 */ /* 0x000fca0000000000 */
[----:B------:R-:W-:Y:S01]  /*0920*/  ISETP.GE.U32.AND P0, PT, R10, 0x3, PT ;  /* 0x000000030a00780c */ /* 0x000fe20003f06070 */
[----:B-1----:R-:W-:-:S12]  /*0930*/  ULOP3.LUT UP0, UR5, UR10, 0x3, URZ, 0xc0, !UPT ;  /* 0x000000030a057892 */ /* 0x002fd8000f80c0ff */
[----:B------:R-:W-:Y:S05]  /*0940*/  @!P0 BRA `(.L_x_20) ;  /* 0x00000000009c8947 */ /* 0x000fea0003800000 */
[----:B------:R-:W1:Y:S01]  /*0950*/  LDCU UR7, c[0x0][0x398] ;  /* 0x00007300ff0777ac */ /* 0x000e620008000800 */
[----:B------:R-:W2:Y:S01]  /*0960*/  LDC.64 R16, c[0x0][0x380] ;  /* 0x0000e000ff107b82 */ /* 0x000ea20000000a00 */
[----:B------:R-:W-:Y:S01]  /*0970*/  IMAD.IADD R20, R4, 0x1, R18 ;  /* 0x0000000104147824 */ /* 0x000fe200078e0212 */
[----:B------:R-:W3:Y:S06]  /*0980*/  LDCU.128 UR12, c[0x0][0x380] ;  /* 0x00007000ff0c77ac */ /* 0x000eec0008000c00 */
[----:B------:R-:W4:Y:S01]  /*0990*/  LDC.64 R14, c[0x0][0x388] ;  /* 0x0000e200ff0e7b82 */ /* 0x000f220000000a00 */
[----:B-1----:R-:W-:-:S04]  /*09a0*/  ISETP.GE.AND P0, PT, R22, UR7, PT ;  /* 0x0000000716007c0c */ /* 0x002fc8000bf06270 */
[----:B------:R-:W-:-:S13]  /*09b0*/  ISETP.GE.OR P3, PT, R20, UR6, P0 ;  /* 0x0000000614007c0c */ /* 0x000fda0008766670 */
[----:B------:R-:W-:Y:S02]  /*09c0*/  @!P3 IMAD.IADD R11, R25, 0x1, R20 ;  /* 0x00000001190bb824 */ /* 0x000fe400078e0214 */
[----:B------:R-:W-:Y:S02]  /*09d0*/  @!P3 IMAD.IADD R13, R23, 0x1, R18 ;  /* 0x00000001170db824 */ /* 0x000fe400078e0212 */
[----:B--2---:R-:W-:-:S04]  /*09e0*/  @!P3 IMAD.WIDE R16, R11, 0x8, R16 ;  /* 0x000000080b10b825 */ /* 0x004fc800078e0210 */
[----:B----4-:R-:W-:Y:S02]  /*09f0*/  @!P3 IMAD.WIDE.U32 R14, R13, 0x8, R14 ;  /* 0x000000080d0eb825 */ /* 0x010fe400078e000e */
[----:B0-----:R-:W2:Y:S04]  /*0a00*/  @!P3 LDG.E.64.CONSTANT R16, desc[UR8][R16.64] ;  /* 0x000000081010b981 */ /* 0x001ea8000c1e9b00 */
[----:B------:R-:W2:Y:S01]  /*0a10*/  @!P3 LDG.E.64.CONSTANT R14, desc[UR8][R14.64] ;  /* 0x000000080e0eb981 */ /* 0x000ea2000c1e9b00 */
[C---:B------:R-:W-:Y:S01]  /*0a20*/  VIADD R10, R20.reuse, 0x1 ;  /* 0x00000001140a7836 */ /* 0x040fe20000000000 */
[----:B------:R-:W-:Y:S01]  /*0a30*/  IADD3 R11, P4, PT, R23, R18, RZ ;  /* 0x00000012170b7210 */ /* 0x000fe20007f9e0ff */
[----:B------:R-:W-:Y:S01]  /*0a40*/  VIADD R19, R20, 0x2 ;  /* 0x0000000214137836 */ /* 0x000fe20000000000 */
[----:B------:R-:W-:-:S02]  /*0a50*/  SHF.R.S32.HI R26, RZ, 0x1f, R25 ;  /* 0x0000001fff1a7819 */ /* 0x000fc40000011419 */
[----:B------:R-:W-:Y:S01]  /*0a60*/  IADD3 R13, P5, P6, R25, R18, R4 ;  /* 0x00000012190d7210 */ /* 0x000fe20007ebe004 */
[----:B------:R-:W-:Y:S01]  /*0a70*/  IMAD.X R24, RZ, RZ, RZ, P4 ;  /* 0x000000ffff187224 */ /* 0x000fe200020e06ff */
[----:B------:R-:W-:Y:S02]  /*0a80*/  ISETP.GE.OR P1, PT, R10, UR6, P0 ;  /* 0x000000060a007c0c */ /* 0x000fe40008726670 */
[----:B------:R-:W-:Y:S02]  /*0a90*/  IADD3.X R26, PT, PT, R26, RZ, R7, P5, P6 ;  /* 0x000000ff1a1a7210 */ /* 0x000fe40002fec407 */
[----:B---3--:R-:W-:Y:S02]  /*0aa0*/  LEA R12, P5, R13, UR12, 0x3 ;  /* 0x0000000c0d0c7c11 */ /* 0x008fe4000f8a18ff */
[----:B------:R-:W-:Y:S02]  /*0ab0*/  LEA R10, P6, R11, UR14, 0x3 ;  /* 0x0000000e0b0a7c11 */ /* 0x000fe4000f8c18ff */
[----:B------:R-:W-:-:S02]  /*0ac0*/  LEA.HI.X R13, R13, UR13, R26, 0x3, P5 ;  /* 0x0000000d0d0d7c11 */ /* 0x000fc4000a8f1c1a */
[----:B------:R-:W-:Y:S02]  /*0ad0*/  LEA.HI.X R11, R11, UR15, R24, 0x3, P6 ;  /* 0x0000000f0b0b7c11 */ /* 0x000fe4000b0f1c18 */
[----:B------:R-:W-:Y:S01]  /*0ae0*/  ISETP.GE.OR P4, PT, R19, UR6, P0 ;  /* 0x0000000613007c0c */ /* 0x000fe20008786670 */
[----:B------:R-:W3:Y:S01]  /*0af0*/  @!P1 LDG.E.64.CONSTANT R26, desc[UR8][R12.64+0x8] ;  /* 0x000008080c1a9981 */ /* 0x000ee2000c1e9b00 */
[----:B--2---:R-:W-:Y:S01]  /*0b00*/  @!P3 DFMA R8, R16, R14, R8 ;  /* 0x0000000e1008b22b */ /* 0x004fe20000000008 */
[----:B------:R-:W-:-:S10]  /*0b10*/  VIADD R14, R20, 0x3 ;  /* 0x00000003140e7836 */ /* 0x000fd40000000000 */
[----:B------:R-:W2:Y:S04]  /*0b20*/  @!P4 LDG.E.64.CONSTANT R16, desc[UR8][R12.64+0x10] ;  /* 0x000010080c10c981 */ /* 0x000ea8000c1e9b00 */
[----:B------:R-:W3:Y:S01]  /*0b30*/  @!P1 LDG.E.64.CONSTANT R20, desc[UR8][R10.64+0x8] ;  /* 0x000008080a149981 */ /* 0x000ee2000c1e9b00 */
[----:B------:R-:W-:-:S03]  /*0b40*/  ISETP.GE.OR P0, PT, R14, UR6, P0 ;  /* 0x000000060e007c0c */ /* 0x000fc60008706670 */
[----:B------:R-:W2:Y:S10]  /*0b50*/  @!P4 LDG.E.64.CONSTANT R14, desc[UR8][R10.64+0x10] ;  /* 0x000010080a0ec981 */ /* 0x000eb4000c1e9b00 */
[----:B------:R-:W4:Y:S04]  /*0b60*/  @!P0 LDG.E.64.CONSTANT R28, desc[UR8][R12.64+0x18] ;  /* 0x000018080c1c8981 */ /* 0x000f28000c1e9b00 */
[----:B------:R-:W4:Y:S01]  /*0b70*/  @!P0 LDG.E.64.CONSTANT R10, desc[UR8][R10.64+0x18] ;  /* 0x000018080a0a8981 */ /* 0x000f22000c1e9b00 */
[----:B------:R-:W-:Y:S01]  /*0b80*/  VIADD R18, R18, 0x4 ;  /* 0x0000000412127836 */ /* 0x000fe20000000000 */
[----:B---3--:R-:W-:-:S08]  /*0b90*/  @!P1 DFMA R8, R26, R20, R8 ;  /* 0x000000141a08922b */ /* 0x008fd00000000008 */
[----:B--2---:R-:W-:-:S08]  /*0ba0*/  @!P4 DFMA R8, R16, R14, R8 ;  /* 0x0000000e1008c22b */ /* 0x004fd00000000008 */
[----:B----4-:R-:W-:-:S11]  /*0bb0*/  @!P0 DFMA R8, R28, R10, R8 ;  /* 0x0000000a1c08822b */ /* 0x010fd60000000008 */
.L_x_20:
[----:B------:R-:W-:Y:S05]  /*0bc0*/  BRA.U !UP0, `(.L_x_19) ;  /* 0x0000000108d07547 */ /* 0x000fea000b800000 */
[----:B------:R-:W-:Y:S02]  /*0bd0*/  UISETP.NE.AND UP0, UPT, UR5, 0x1, UPT ;  /* 0x000000010500788c */ /* 0x000fe4000bf05270 */
[----:B------:R-:W-:-:S07]  /*0be0*/  ULOP3.LUT UP1, URZ, UR10, 0x1, URZ, 0xc0, !UPT ;  /* 0x000000010aff7892 */ /* 0x000fce000f82c0ff */
[----:B------:R-:W-:Y:S05]  /*0bf0*/  BRA.U !UP0, `(.L_x_21) ;  /* 0x0000000108807547 */ /* 0x000fea000b800000 */
[----:B------:R-:W1:Y:S01]  /*0c00*/  LDCU UR5, c[0x0][0x398] ;  /* 0x00007300ff0577ac */ /* 0x000e620008000800 */
[----:B------:R-:W-:Y:S01]  /*0c10*/  IMAD.IADD R24, R4, 0x1, R18 ;  /* 0x0000000104187824 */ /* 0x000fe200078e0212 */
[----:B------:R-:W2:Y:S03]  /*0c20*/  LDC.64 R10, c[0x0][0x388] ;  /* 0x0000e200ff0a7b82 */ /* 0x000ea60000000a00 */
[C---:B------:R-:W-:Y:S01]  /*0c30*/  VIADD R12, R24.reuse, 0x1 ;  /* 0x00000001180c7836 */ /* 0x040fe20000000000 */
[----:B------:R-:W-:-:S04]  /*0c40*/  ISETP.GE.AND P1, PT, R24, UR6, PT ;  /* 0x0000000618007c0c */ /* 0x000fc8000bf26270 */
[----:B------:R-:W-:Y:S01]  /*0c50*/  ISETP.GE.AND P0, PT, R12, UR6, PT ;  /* 0x000000060c007c0c */ /* 0x000fe2000bf06270 */
[----:B------:R-:W3:Y:S03]  /*0c60*/  LDC.64 R14, c[0x0][0x380] ;  /* 0x0000e000ff0e7b82 */ /* 0x000ee60000000a00 */
[----:B-1----:R-:W-:-:S05]  /*0c70*/  ISETP.GE.OR P0, PT, R22, UR5, P0 ;  /* 0x0000000516007c0c */ /* 0x002fca0008706670 */
[----:B------:R-:W1:Y:S01]  /*0c80*/  LDC.64 R16, c[0x0][0x388] ;  /* 0x0000e200ff107b82 */ /* 0x000e620000000a00 */
[----:B------:R-:W-:-:S07]  /*0c90*/  ISETP.GE.OR P1, PT, R22, UR5, P1 ;  /* 0x0000000516007c0c */ /* 0x000fce0008f26670 */
[----:B------:R-:W4:Y:S01]  /*0ca0*/  LDC.64 R12, c[0x0][0x380] ;  /* 0x0000e000ff0c7b82 */ /* 0x000f220000000a00 */
[----:B------:R-:W-:Y:S02]  /*0cb0*/  @!P0 IADD3 R19, P3, PT, R23, R18, RZ ;  /* 0x0000001217138210 */ /* 0x000fe40007f7e0ff */
[----:B------:R-:W-:-:S03]  /*0cc0*/  @!P0 SHF.R.S32.HI R20, RZ, 0x1f, R18 ;  /* 0x0000001fff148819 */ /* 0x000fc60000011412 */
[----:B------:R-:W-:Y:S01]  /*0cd0*/  @!P1 IMAD.IADD R21, R25, 0x1, R24 ;  /* 0x0000000119159824 */ /* 0x000fe200078e0218 */
[----:B--2---:R-:W-:Y:S01]  /*0ce0*/  @!P0 LEA R10, P4, R19, R10, 0x3 ;  /* 0x0000000a130a8211 */ /* 0x004fe200078818ff */
[----:B------:R-:W-:Y:S02]  /*0cf0*/  @!P0 IMAD.X R24, RZ, RZ, R20, P3 ;  /* 0x000000ffff188224 */ /* 0x000fe400018e0614 */
[----:B---3--:R-:W-:-:S03]  /*0d00*/  @!P1 IMAD.WIDE R14, R21, 0x8, R14 ;  /* 0x00000008150e9825 */ /* 0x008fc600078e020e */
[----:B------:R-:W-:Y:S01]  /*0d10*/  @!P0 LEA.HI.X R11, R19, R11, R24, 0x3, P4 ;  /* 0x0000000b130b8211 */ /* 0x000fe200020f1c18 */
[----:B------:R-:W-:Y:S01]  /*0d20*/  @!P1 IMAD.IADD R21, R23, 0x1, R18 ;  /* 0x0000000117159824 */ /* 0x000fe200078e0212 */
[----:B------:R-:W-:Y:S01]  /*0d30*/  @!P0 SHF.R.S32.HI R24, RZ, 0x1f, R25 ;  /* 0x0000001fff188819 */ /* 0x000fe20000011419 */
[----:B0-----:R-:W2:Y:S01]  /*0d40*/  @!P1 LDG.E.64.CONSTANT R14, desc[UR8][R14.64] ;  /* 0x000000080e0e9981 */ /* 0x001ea2000c1e9b00 */
[----:B------:R-:W-:Y:S01]  /*0d50*/  @!P0 IADD3 R19, P3, P4, R25, R18, R4 ;  /* 0x0000001219138210 */ /* 0x000fe20007c7e004 */
[----:B-1----:R-:W-:Y:S02]  /*0d60*/  @!P1 IMAD.WIDE.U32 R16, R21, 0x8, R16 ;  /* 0x0000000815109825 */ /* 0x002fe400078e0010 */
[----:B------:R-:W3:Y:S01]  /*0d70*/  @!P0 LDG.E.64.CONSTANT R10, desc[UR8][R10.64+0x8] ;  /* 0x000008080a0a8981 */ /* 0x000ee2000c1e9b00 */
[----:B------:R-:W-:Y:S02]  /*0d80*/  @!P0 IADD3.X R20, PT, PT, R24, R20, R7, P3, P4 ;  /* 0x0000001418148210 */ /* 0x000fe40001fe8407 */
[C---:B----4-:R-:W-:Y:S01]  /*0d90*/  @!P0 LEA R12, P3, R19.reuse, R12, 0x3 ;  /* 0x0000000c130c8211 */ /* 0x050fe200078618ff */
[----:B------:R-:W2:Y:S03]  /*0da0*/  @!P1 LDG.E.64.CONSTANT R16, desc[UR8][R16.64] ;  /* 0x0000000810109981 */ /* 0x000ea6000c1e9b00 */
[----:B------:R-:W-:-:S06]  /*0db0*/  @!P0 LEA.HI.X R13, R19, R13, R20, 0x3, P3 ;  /* 0x0000000d130d8211 */ /* 0x000fcc00018f1c14 */
[----:B------:R-:W3:Y:S01]  /*0dc0*/  @!P0 LDG.E.64.CONSTANT R12, desc[UR8][R12.64+0x8] ;  /* 0x000008080c0c8981 */ /* 0x000ee2000c1e9b00 */
[----:B------:R-:W-:Y:S01]  /*0dd0*/  VIADD R18, R18, 0x2 ;  /* 0x0000000212127836 */ /* 0x000fe20000000000 */
[----:B--2---:R-:W-:-:S08]  /*0de0*/  @!P1 DFMA R8, R16, R14, R8 ;  /* 0x0000000e1008922b */ /* 0x004fd00000000008 */
[----:B---3--:R-:W-:-:S11]  /*0df0*/  @!P0 DFMA R8, R12, R10, R8 ;  /* 0x0000000a0c08822b */ /* 0x008fd60000000008 */
.L_x_21:
[----:B------:R-:W-:Y:S05]  /*0e00*/  BRA.U !UP1, `(.L_x_19) ;  /* 0x0000000109407547 */ /* 0x000fea000b800000 */
[----:B------:R-:W1:Y:S01]  /*0e10*/  LDCU UR5, c[0x0][0x398] ;  /* 0x00007300ff0577ac */ /* 0x000e620008000800 */
[----:B------:R-:W-:Y:S01]  /*0e20*/  IMAD.IADD R14, R4, 0x1, R18 ;  /* 0x00000001040e7824 */ /* 0x000fe200078e0212 */
[----:B------:R-:W-:Y:S04]  /*0e30*/  BSSY.RECONVERGENT B0, `(.L_x_19) ;  /* 0x000000d000007945 */ /* 0x000fe80003800200 */
[----:B------:R-:W-:-:S04]  /*0e40*/  ISETP.GE.AND P0, PT, R14, UR6, PT ;  /* 0x000000060e007c0c */ /* 0x000fc8000bf06270 */
[----:B-1----:R-:W-:-:S13]  /*0e50*/  ISETP.GE.OR P0, PT, R22, UR5, P0 ;  /* 0x0000000516007c0c */ /* 0x002fda0008706670 */
[----:B------:R-:W-:Y:S05]  /*0e60*/  @P0 BRA `(.L_x_22) ;  /* 0x0000000000240947 */ /* 0x000fea0003800000 */
[----:B------:R-:W1:Y:S01]  /*0e70*/  LDC.64 R12, c[0x0][0x380] ;  /* 0x0000e000ff0c7b82 */ /* 0x000e620000000a00 */
[----:B------:R-:W-:Y:S02]  /*0e80*/  IMAD.IADD R25, R25, 0x1, R14 ;  /* 0x0000000119197824 */ /* 0x000fe400078e020e */
[----:B------:R-:W-:-:S05]  /*0e90*/  IMAD.IADD R23, R23, 0x1, R18 ;  /* 0x0000000117177824 */ /* 0x000fca00078e0212 */
[----:B------:R-:W2:Y:S01]  /*0ea0*/  LDC.64 R10, c[0x0][0x388] ;  /* 0x0000e200ff0a7b82 */ /* 0x000ea20000000a00 */
[----:B-1----:R-:W-:-:S06]  /*0eb0*/  IMAD.WIDE R12, R25, 0x8, R12 ;  /* 0x00000008190c7825 */ /* 0x002fcc00078e020c */
[----:B0-----:R-:W3:Y:S01]  /*0ec0*/  LDG.E.64.CONSTANT R12, desc[UR8][R12.64] ;  /* 0x000000080c0c7981 */ /* 0x001ee2000c1e9b00 */
[----:B--2---:R-:W-:-:S06]  /*0ed0*/  IMAD.WIDE.U32 R10, R23, 0x8, R10 ;  /* 0x00000008170a7825 */ /* 0x004fcc00078e000a */
[----:B------:R-:W3:Y:S02]  /*0ee0*/  LDG.E.64.CONSTANT R10, desc[UR8][R10.64] ;  /* 0x000000080a0a7981 */ /* 0x000ee4000c1e9b00 */
[----:B---3--:R-:W-:-:S11]  /*0ef0*/  DFMA R8, R12, R10, R8 ;  /* 0x0000000a0c08722b */ /* 0x008fd60000000008 */
.L_x_22:
[----:B0-----:R-:W-:Y:S05]  /*0f00*/  BSYNC.RECONVERGENT B0 ;  /* 0x0000000000007941 */ /* 0x001fea0003800200 */
.L_x_19:
[----:B------:R-:W-:Y:S05]  /*0f10*/  @P2 BRA `(.L_x_23) ;  /* 0xfffffff400442947 */ /* 0x000fea000383ffff */
.L_x_16:
[----:B------:R-:W1:Y:S01]  /*0f20*/  LDC.64 R4, c[0x0][0x390] ;  /* 0x0000e400ff047b82 */ /* 0x000e620000000a00 */
[----:B------:R-:W-:-:S04]  /*0f30*/  IMAD R3, R3, R2, R2 ;  /* 0x0000000203037224 */ /* 0x000fc800078e0202 */
[----:B------:R-:W-:-:S04]  /*0f40*/  IMAD.IADD R3, R0, 0x1, R3 ;  /* 0x0000000100037824 */ /* 0x000fc800078e0203 */
[----:B-1----:R-:W-:-:S05]  /*0f50*/  IMAD.WIDE R2, R3, 0x8, R4 ;  /* 0x0000000803027825 */ /* 0x002fca00078e0204 */
[----:B0-----:R-:W-:Y:S01]  /*0f60*/  STG.E.64 desc[UR8][R2.64], R8 ;  /* 0x0000000802007986 */ /* 0x001fe2000c101b08 */
[----:B------:R-:W-:Y:S05]  /*0f70*/  EXIT ;  /* 0x000000000000794d */ /* 0x000fea0003800000 */
.L_x_24:
        /* <DEDUP_REMOVED lines=16> */
.L_x_181:


//--------------------- .text.nearest_lattice_points_kernel --------------------------
	.section	.text.nearest_lattice_points_kernel,"ax",@progbits
	.align	128
        .global         nearest_lattice_points_kernel
        .type           nearest_lattice_points_kernel,@function
        .size           nearest_lattice_points_kernel,(.L_x_173 - nearest_lattice_points_kernel)
        .other          nearest_lattice_points_kernel,@"STO_CUDA_ENTRY STV_DEFAULT"
nearest_lattice_points_kernel:
.text.nearest_lattice_points_kernel:
        /* <DEDUP_REMOVED lines=8> */
[----:B------:R-:W0:Y:S02]  /*0080*/  LDC R0, c[0x0][0x394] ;  /* 0x0000e500ff007b82 */ /* 0x000e240000000800 */
[----:B0-----:R-:W-:-:S13]  /*0090*/  ISETP.GE.AND P0, PT, R0, 0x1, PT ;  /* 0x000000010000780c */ /* 0x001fda0003f06270 */
[----:B------:R-:W-:Y:S05]  /*00a0*/  @!P0 EXIT ;  /* 0x000000000000894d */ /* 0x000fea0003800000 */
[----:B------:R-:W0:Y:S01]  /*00b0*/  LDCU UR4, c[0x0][0x398] ;  /* 0x00007300ff0477ac */ /* 0x000e220008000800 */
[----:B------:R-:W-:Y:S01]  /*00c0*/  IMAD R2, R3, R0, RZ ;  /* 0x0000000003027224 */ /* 0x000fe200078e02ff */
[----:B------:R-:W1:Y:S03]  /*00d0*/  LDCU.64 UR8, c[0x0][0x388] ;  /* 0x00007100ff0877ac */ /* 0x000e660008000a00 */
[C---:B------:R-:W-:Y:S01]  /*00e0*/  IMAD.SHL.U32 R10, R2.reuse, 0x8, RZ ;  /* 0x00000008020a7824 */ /* 0x040fe200078e00ff */
[----:B------:R-:W-:Y:S01]  /*00f0*/  SHF.R.S32.HI R3, RZ, 0x1f, R2 ;  /* 0x0000001fff037819 */ /* 0x000fe20000011402 */
[----:B------:R-:W2:Y:S03]  /*0100*/  LDCU.64 UR6, c[0x0][0x358] ;  /* 0x00006b00ff0677ac */ /* 0x000ea60008000a00 */
[----:B------:R-:W-:Y:S01]  /*0110*/  SHF.L.U64.HI R11, R2, 0x3, R3 ;  /* 0x00000003020b7819 */ /* 0x000fe20000010203 */
[----:B0-----:R-:W-:Y:S01]  /*0120*/  UISETP.NE.AND UP0, UPT, UR4, 0x2, UPT ;  /* 0x000000020400788c */ /* 0x001fe2000bf05270 */
[----:B-1----:R-:W-:-:S04]  /*0130*/  IADD3 R8, P0, PT, R10, UR8, RZ ;  /* 0x000000080a087c10 */ /* 0x002fc8000ff1e0ff */
[----:B------:R-:W-:-:S04]  /*0140*/  IADD3.X R9, PT, PT, R11, UR9, RZ, P0, !PT ;  /* 0x000000090b097c10 */ /* 0x000fc800087fe4ff */
[----:B--2---:R-:W-:Y:S05]  /*0150*/  BRA.U !UP0, `(.L_x_25) ;  /* 0x0000001108887547 */ /* 0x004fea000b800000 */
[----:B------:R-:W-:-:S09]  /*0160*/  UISETP.NE.AND UP0, UPT, UR4, 0x1, UPT ;  /* 0x000000010400788c */ /* 0x000fd2000bf05270 */
[----:B------:R-:W-:Y:S05]  /*0170*/  BRA.U !UP0, `(.L_x_26) ;  /* 0x0000000908787547 */ /* 0x000fea000b800000 */
[----:B------:R-:W-:-:S13]  /*0180*/  ISETP.NE.AND P0, PT, RZ, UR4, PT ;  /* 0x00000004ff007c0c */ /* 0x000fda000bf05270 */
[----:B------:R-:W-:Y:S05]  /*0190*/  @P0 EXIT ;  /* 0x000000000000094d */ /* 0x000fea0003800000 */
[C---:B------:R-:W-:Y:S01]  /*01a0*/  ISETP.GE.U32.AND P1, PT, R0.reuse, 0x10, PT ;  /* 0x000000100000780c */ /* 0x040fe20003f26070 */
[----:B------:R-:W-:Y:S01]  /*01b0*/  IMAD.MOV.U32 R13, RZ, RZ, RZ ;  /* 0x000000ffff0d7224 */ /* 0x000fe200078e00ff */
[----:B------:R-:W-:-:S04]  /*01c0*/  LOP3.LUT R26, R0, 0xf, RZ, 0xc0, !PT ;  /* 0x0000000f001a7812 */ /* 0x000fc800078ec0ff */
[----:B------:R-:W-:-:S07]  /*01d0*/  ISETP.NE.AND P0, PT, R26, RZ, PT ;  /* 0x000000ff1a00720c */ /* 0x000fce0003f05270 */
[----:B------:R-:W-:Y:S06]  /*01e0*/  @!P1 BRA `(.L_x_27) ;  /* 0x0000000400089947 */ /* 0x000fec0003800000 */
[----:B------:R-:W0:Y:S01]  /*01f0*/  LDCU.64 UR4, c[0x0][0x380] ;  /* 0x00007000ff0477ac */ /* 0x000e220008000a00 */
[----:B------:R-:W-:Y:S02]  /*0200*/  IADD3 R27, P1, PT, R10, 0x40, RZ ;  /* 0x000000400a1b7810 */ /* 0x000fe40007f3e0ff */
[----:B------:R-:W-:-:S03]  /*0210*/  LOP3.LUT R13, R0, 0x7ffffff0, RZ, 0xc0, !PT ;  /* 0x7ffffff0000d7812 */ /* 0x000fc600078ec0ff */
[----:B------:R-:W-:Y:S02]  /*0220*/  IMAD.X R20, RZ, RZ, R11, P1 ;  /* 0x000000ffff147224 */ /* 0x000fe400008e060b */
[----:B------:R-:W-:Y:S01]  /*0230*/  IMAD.MOV R12, RZ, RZ, -R13 ;  /* 0x000000ffff0c7224 */ /* 0x000fe200078e0a0d */
[C---:B0-----:R-:W-:Y:S02]  /*0240*/  IADD3 R6, P2, PT, R27.reuse, UR4, RZ ;  /* 0x000000041b067c10 */ /* 0x041fe4000ff5e0ff */
[----:B------:R-:W-:Y:S02]  /*0250*/  IADD3 R27, P3, PT, R27, UR8, RZ ;  /* 0x000000081b1b7c10 */ /* 0x000fe4000ff7e0ff */
[C---:B------:R-:W-:Y:S02]  /*0260*/  IADD3.X R7, PT, PT, R20.reuse, UR5, RZ, P2, !PT ;  /* 0x0000000514077c10 */ /* 0x040fe400097fe4ff */
[----:B------:R-:W-:-:S09]  /*0270*/  IADD3.X R20, PT, PT, R20, UR9, RZ, P3, !PT ;  /* 0x0000000914147c10 */ /* 0x000fd20009ffe4ff */
.L_x_28:
[----:B0-----:R-:W2:Y:S04]  /*0280*/  LDG.E.64.CONSTANT R16, desc[UR6][R6.64+-0x30] ;  /* 0xffffd00606107981 */ /* 0x001ea8000c1e9b00 */
[----:B------:R-:W3:Y:S04]  /*0290*/  LDG.E.64.CONSTANT R18, desc[UR6][R6.64+-0x28] ;  /* 0xffffd80606127981 */ /* 0x000ee8000c1e9b00 */
[----:B------:R-:W4:Y:S04]  /*02a0*/  LDG.E.64.CONSTANT R4, desc[UR6][R6.64+-0x38] ;  /* 0xffffc80606047981 */ /* 0x000f28000c1e9b00 */
[----:B------:R-:W5:Y:S04]  /*02b0*/  LDG.E.64.CONSTANT R34, desc[UR6][R6.64+-0x10] ;  /* 0xfffff00606227981 */ /* 0x000f68000c1e9b00 */
[----:B------:R-:W5:Y:S04]  /*02c0*/  LDG.E.64.CONSTANT R14, desc[UR6][R6.64+-0x8] ;  /* 0xfffff806060e7981 */ /* 0x000f68000c1e9b00 */
[----:B------:R-:W5:Y:S04]  /*02d0*/  LDG.E.64.CONSTANT R22, desc[UR6][R6.64+-0x40] ;  /* 0xffffc00606167981 */ /* 0x000f68000c1e9b00 */
[----:B------:R-:W5:Y:S01]  /*02e0*/  LDG.E.64.CONSTANT R32, desc[UR6][R6.64+-0x18] ;  /* 0xffffe80606207981 */ /* 0x000f62000c1e9b00 */
[----:B--2---:R0:W-:Y:S08]  /*02f0*/  FRND.F64 R28, R16 ;  /* 0x00000010001c7313 */ /* 0x0041f00000301800 */
[----:B---3--:R1:W-:Y:S01]  /*0300*/  FRND.F64 R30, R18 ;  /* 0x00000012001e7313 */ /* 0x0083e20000301800 */
[----:B0-----:R-:W2:Y:S04]  /*0310*/  LDG.E.64.CONSTANT R16, desc[UR6][R6.64] ;  /* 0x0000000606107981 */ /* 0x001ea8000c1e9b00 */
[----:B-1----:R-:W3:Y:S03]  /*0320*/  LDG.E.64.CONSTANT R18, desc[UR6][R6.64+0x8] ;  /* 0x0000080606127981 */ /* 0x002ee6000c1e9b00 */
[----:B----4-:R0:W1:Y:S02]  /*0330*/  FRND.F64 R24, R4 ;  /* 0x0000000400187313 */ /* 0x0100640000301800 */
[----:B0-----:R-:W-:-:S02]  /*0340*/  IMAD.MOV.U32 R4, RZ, RZ, R27 ;  /* 0x000000ffff047224 */ /* 0x001fc400078e001b */
[----:B------:R-:W-:-:S04]  /*0350*/  IMAD.MOV.U32 R5, RZ, RZ, R20 ;  /* 0x000000ffff057224 */ /* 0x000fc800078e0014 */
[----:B-----5:R-:W-:Y:S01]  /*0360*/  FRND.F64 R22, R22 ;  /* 0x0000001600167313 */ /* 0x020fe20000301800 */
[----:B------:R-:W4:Y:S04]  /*0370*/  LDG.E.64.CONSTANT R20, desc[UR6][R6.64+-0x20] ;  /* 0xffffe00606147981 */ /* 0x000f28000c1e9b00 */
[----:B-1----:R0:W-:Y:S03]  /*0380*/  STG.E.64 desc[UR6][R4.64+-0x38], R24 ;  /* 0xffffc81804007986 */ /* 0x0021e6000c101b06 */
[----:B0-----:R0:W1:Y:S01]  /*0390*/  FRND.F64 R24, R34 ;  /* 0x0000002200187313 */ /* 0x0010620000301800 */
[----:B------:R5:W-:Y:S04]  /*03a0*/  STG.E.64 desc[UR6][R4.64+-0x30], R28 ;  /* 0xffffd01c04007986 */ /* 0x000be8000c101b06 */
[----:B------:R-:W-:Y:S04]  /*03b0*/  STG.E.64 desc[UR6][R4.64+-0x28], R30 ;  /* 0xffffd81e04007986 */ /* 0x000fe8000c101b06 */
[----:B0-----:R-:W4:Y:S01]  /*03c0*/  LDG.E.64.CONSTANT R34, desc[UR6][R6.64+0x18] ;  /* 0x0000180606227981 */ /* 0x001f22000c1e9b00 */
[----:B-----5:R0:W-:Y:S03]  /*03d0*/  FRND.F64 R28, R14 ;  /* 0x0000000e001c7313 */ /* 0x0201e60000301800 */
[----:B-1----:R1:W-:Y:S04]  /*03e0*/  STG.E.64 desc[UR6][R4.64+-0x10], R24 ;  /* 0xfffff01804007986 */ /* 0x0023e8000c101b06 */
[----:B0-----:R-:W5:Y:S04]  /*03f0*/  LDG.E.64.CONSTANT R14, desc[UR6][R6.64+0x28] ;  /* 0x00002806060e7981 */ /* 0x001f68000c1e9b00 */
[----:B-1----:R-:W5:Y:S04]  /*0400*/  LDG.E.64.CONSTANT R24, desc[UR6][R6.64+0x20] ;  /* 0x0000200606187981 */ /* 0x002f68000c1e9b00 */
[----:B------:R0:W-:Y:S02]  /*0410*/  STG.E.64 desc[UR6][R4.64+-0x40], R22 ;  /* 0xffffc01604007986 */ /* 0x0001e4000c101b06 */
[----:B0-----:R0:W1:Y:S02]  /*0420*/  FRND.F64 R22, R32 ;  /* 0x0000002000167313 */ /* 0x0010640000301800 */
[----:B0-----:R-:W5:Y:S06]  /*0430*/  LDG.E.64.CONSTANT R32, desc[UR6][R6.64+0x10] ;  /* 0x0000100606207981 */ /* 0x001f6c000c1e9b00 */
[----:B--2---:R0:W2:Y:S08]  /*0440*/  FRND.F64 R30, R16 ;  /* 0x00000010001e7313 */ /* 0x0040b00000301800 */
[----:B---3--:R3:W2:Y:S01]  /*0450*/  FRND.F64 R36, R18 ;  /* 0x0000001200247313 */ /* 0x0086a20000301800 */
[----:B0-----:R-:W5:Y:S04]  /*0460*/  LDG.E.64.CONSTANT R16, desc[UR6][R6.64+0x30] ;  /* 0x0000300606107981 */ /* 0x001f68000c1e9b00 */
[----:B---3--:R0:W3:Y:S04]  /*0470*/  LDG.E.64.CONSTANT R18, desc[UR6][R6.64+0x38] ;  /* 0x0000380606127981 */ /* 0x0080e8000c1e9b00 */
[----:B-1----:R1:W-:Y:S01]  /*0480*/  STG.E.64 desc[UR6][R4.64+-0x18], R22 ;  /* 0xffffe81604007986 */ /* 0x0023e2000c101b06 */
[----:B----4-:R-:W-:Y:S01]  /*0490*/  FRND.F64 R20, R20 ;  /* 0x0000001400147313 */ /* 0x010fe20000301800 */
[----:B------:R-:W-:-:S02]  /*04a0*/  VIADD R12, R12, 0x10 ;  /* 0x000000100c0c7836 */ /* 0x000fc40000000000 */
[----:B------:R-:W-:Y:S04]  /*04b0*/  STG.E.64 desc[UR6][R4.64+-0x8], R28 ;  /* 0xfffff81c04007986 */ /* 0x000fe8000c101b06 */
[----:B--2---:R-:W-:Y:S04]  /*04c0*/  STG.E.64 desc[UR6][R4.64], R30 ;  /* 0x0000001e04007986 */ /* 0x004fe8000c101b06 */
[----:B------:R-:W-:Y:S01]  /*04d0*/  STG.E.64 desc[UR6][R4.64+0x8], R36 ;  /* 0x0000082404007986 */ /* 0x000fe2000c101b06 */
[----:B-1----:R-:W1:Y:S08]  /*04e0*/  FRND.F64 R22, R34 ;  /* 0x0000002200167313 */ /* 0x002e700000301800 */
[----:B-----5:R-:W2:Y:S08]  /*04f0*/  FRND.F64 R14, R14 ;  /* 0x0000000e000e7313 */ /* 0x020eb00000301800 */
[----:B------:R-:W4:Y:S01]  /*0500*/  FRND.F64 R24, R24 ;  /* 0x0000001800187313 */ /* 0x000f220000301800 */
[----:B-1----:R-:W-:Y:S01]  /*0510*/  STG.E.64 desc[UR6][R4.64+0x18], R22 ;  /* 0x0000181604007986 */ /* 0x002fe2000c101b06 */
[----:B------:R-:W-:-:S03]  /*0520*/  ISETP.NE.AND P1, PT, R12, RZ, PT ;  /* 0x000000ff0c00720c */ /* 0x000fc60003f25270 */
[----:B--2---:R-:W-:Y:S04]  /*0530*/  STG.E.64 desc[UR6][R4.64+0x28], R14 ;  /* 0x0000280e04007986 */ /* 0x004fe8000c101b06 */
[----:B------:R1:W-:Y:S04]  /*0540*/  STG.E.64 desc[UR6][R4.64+-0x20], R20 ;  /* 0xffffe01404007986 */ /* 0x0003e8000c101b06 */
[----:B----4-:R-:W-:Y:S01]  /*0550*/  STG.E.64 desc[UR6][R4.64+0x20], R24 ;  /* 0x0000201804007986 */ /* 0x010fe2000c101b06 */
[----:B-1----:R-:W1:Y:S01]  /*0560*/  FRND.F64 R20, R32 ;  /* 0x0000002000147313 */ /* 0x002e620000301800 */
[----:B0-----:R-:W-:-:S02]  /*0570*/  IADD3 R6, P2, PT, R6, 0x80, RZ ;  /* 0x0000008006067810 */ /* 0x001fc40007f5e0ff */
[----:B------:R-:W-:-:S03]  /*0580*/  IADD3 R27, P3, PT, R4, 0x80, RZ ;  /* 0x00000080041b7810 */ /* 0x000fc60007f7e0ff */
[----:B------:R-:W-:Y:S01]  /*0590*/  IMAD.X R7, RZ, RZ, R7, P2 ;  /* 0x000000ffff077224 */ /* 0x000fe200010e0607 */
[----:B-1----:R0:W-:Y:S02]  /*05a0*/  STG.E.64 desc[UR6][R4.64+0x10], R20 ;  /* 0x0000101404007986 */ /* 0x0021e4000c101b06 */
[----:B0-----:R-:W-:Y:S01]  /*05b0*/  IMAD.X R20, RZ, RZ, R5, P3 ;  /* 0x000000ffff147224 */ /* 0x001fe200018e0605 */
[----:B------:R-:W0:Y:S08]  /*05c0*/  FRND.F64 R16, R16 ;  /* 0x0000001000107313 */ /* 0x000e300000301800 */
[----:B---3--:R-:W1:Y:S01]  /*05d0*/  FRND.F64 R18, R18 ;  /* 0x0000001200127313 */ /* 0x008e620000301800 */
[----:B0-----:R0:W-:Y:S04]  /*05e0*/  STG.E.64 desc[UR6][R4.64+0x30], R16 ;  /* 0x0000301004007986 */ /* 0x0011e8000c101b06 */
[----:B-1----:R0:W-:Y:S01]  /*05f0*/  STG.E.64 desc[UR6][R4.64+0x38], R18 ;  /* 0x0000381204007986 */ /* 0x0021e2000c101b06 */
[----:B------:R-:W-:Y:S05]  /*0600*/  @P1 BRA `(.L_x_28) ;  /* 0xfffffffc001c1947 */ /* 0x000fea000383ffff */
.L_x_27:
[----:B------:R-:W-:Y:S05]  /*0610*/  @!P0 EXIT ;  /* 0x000000000000894d */ /* 0x000fea0003800000 */
[----:B------:R-:W-:Y:S02]  /*0620*/  ISETP.GE.U32.AND P0, PT, R26, 0x8, PT ;  /* 0x000000081a00780c */ /* 0x000fe40003f06070 */
[----:B------:R-:W-:-:S04]  /*0630*/  LOP3.LUT R12, R0, 0x7, RZ, 0xc0, !PT ;  /* 0x00000007000c7812 */ /* 0x000fc800078ec0ff */
[----:B------:R-:W-:-:S07]  /*0640*/  ISETP.NE.AND P1, PT, R12, RZ, PT ;  /* 0x000000ff0c00720c */ /* 0x000fce0003f25270 */
[----:B------:R-:W-:Y:S06]  /*0650*/  @!P0 BRA `(.L_x_29) ;  /* 0x00000000007c8947 */ /* 0x000fec0003800000 */
[----:B------:R-:W1:Y:S01]  /*0660*/  LDCU.64 UR4, c[0x0][0x380] ;  /* 0x00007000ff0477ac */ /* 0x000e620008000a00 */
[----:B0-----:R-:W-:-:S05]  /*0670*/  IADD3 R4, P0, PT, R2, R13, RZ ;  /* 0x0000000d02047210 */ /* 0x001fca0007f1e0ff */
[----:B------:R-:W-:Y:S01]  /*0680*/  IMAD.X R5, RZ, RZ, R3, P0 ;  /* 0x000000ffff057224 */ /* 0x000fe200000e0603 */
[----:B-1----:R-:W-:-:S04]  /*0690*/  LEA R26, P0, R4, UR4, 0x3 ;  /* 0x00000004041a7c11 */ /* 0x002fc8000f8018ff */
[----:B------:R-:W-:-:S05]  /*06a0*/  LEA.HI.X R27, R4, UR5, R5, 0x3, P0 ;  /* 0x00000005041b7c11 */ /* 0x000fca00080f1c05 */
[----:B------:R-:W2:Y:S01]  /*06b0*/  LDG.E.64.CONSTANT R22, desc[UR6][R26.64] ;  /* 0x000000061a167981 */ /* 0x000ea2000c1e9b00 */
[----:B------:R-:W-:-:S03]  /*06c0*/  IMAD.WIDE.U32 R4, R13, 0x8, R8 ;  /* 0x000000080d047825 */ /* 0x000fc600078e0008 */
[----:B------:R-:W3:Y:S04]  /*06d0*/  LDG.E.64.CONSTANT R20, desc[UR6][R26.64+0x8] ;  /* 0x000008061a147981 */ /* 0x000ee8000c1e9b00 */
[----:B------:R-:W4:Y:S04]  /*06e0*/  LDG.E.64.CONSTANT R30, desc[UR6][R26.64+0x10] ;  /* 0x000010061a1e7981 */ /* 0x000f28000c1e9b00 */
[----:B------:R-:W5:Y:S04]  /*06f0*/  LDG.E.64.CONSTANT R24, desc[UR6][R26.64+0x18] ;  /* 0x000018061a187981 */ /* 0x000f68000c1e9b00 */
[----:B------:R-:W5:Y:S04]  /*0700*/  LDG.E.64.CONSTANT R6, desc[UR6][R26.64+0x20] ;  /* 0x000020061a067981 */ /* 0x000f68000c1e9b00 */
[----:B------:R-:W5:Y:S04]  /*0710*/  LDG.E.64.CONSTANT R14, desc[UR6][R26.64+0x28] ;  /* 0x000028061a0e7981 */ /* 0x000f68000c1e9b00 */
[----:B------:R-:W5:Y:S04]  /*0720*/  LDG.E.64.CONSTANT R16, desc[UR6][R26.64+0x30] ;  /* 0x000030061a107981 */ /* 0x000f68000c1e9b00 */
[----:B------:R-:W5:Y:S01]  /*0730*/  LDG.E.64.CONSTANT R18, desc[UR6][R26.64+0x38] ;  /* 0x000038061a127981 */ /* 0x000f62000c1e9b00 */
[----:B------:R-:W-:Y:S01]  /*0740*/  VIADD R13, R13, 0x8 ;  /* 0x000000080d0d7836 */ /* 0x000fe20000000000 */
[----:B--2---:R-:W0:Y:S08]  /*0750*/  FRND.F64 R28, R22 ;  /* 0x00000016001c7313 */ /* 0x004e300000301800 */
[----:B---3--:R-:W1:Y:S08]  /*0760*/  FRND.F64 R20, R20 ;  /* 0x0000001400147313 */ /* 0x008e700000301800 */
[----:B----4-:R-:W2:Y:S08]  /*0770*/  FRND.F64 R22, R30 ;  /* 0x0000001e00167313 */ /* 0x010eb00000301800 */
[----:B-----5:R-:W3:Y:S08]  /*0780*/  FRND.F64 R24, R24 ;  /* 0x0000001800187313 */ /* 0x020ef00000301800 */
[----:B------:R-:W4:Y:S08]  /*0790*/  FRND.F64 R6, R6 ;  /* 0x0000000600067313 */ /* 0x000f300000301800 */
[----:B------:R-:W5:Y:S08]  /*07a0*/  FRND.F64 R14, R14 ;  /* 0x0000000e000e7313 */ /* 0x000f700000301800 */
[----:B------:R-:W5:Y:S08]  /*07b0*/  FRND.F64 R16, R16 ;  /* 0x0000001000107313 */ /* 0x000f700000301800 */
[----:B------:R-:W5:Y:S01]  /*07c0*/  FRND.F64 R18, R18 ;  /* 0x0000001200127313 */ /* 0x000f620000301800 */
[----:B0-----:R0:W-:Y:S04]  /*07d0*/  STG.E.64 desc[UR6][R4.64], R28 ;  /* 0x0000001c04007986 */ /* 0x0011e8000c101b06 */
[----:B-1----:R0:W-:Y:S04]  /*07e0*/  STG.E.64 desc[UR6][R4.64+0x8], R20 ;  /* 0x0000081404007986 */ /* 0x0021e8000c101b06 */
[----:B--2---:R0:W-:Y:S04]  /*07f0*/  STG.E.64 desc[UR6][R4.64+0x10], R22 ;  /* 0x0000101604007986 */ /* 0x0041e8000c101b06 */
[----:B---3--:R0:W-:Y:S04]  /*0800*/  STG.E.64 desc[UR6][R4.64+0x18], R24 ;  /* 0x0000181804007986 */ /* 0x0081e8000c101b06 */
[----:B----4-:R0:W-:Y:S04]  /*0810*/  STG.E.64 desc[UR6][R4.64+0x20], R6 ;  /* 0x0000200604007986 */ /* 0x0101e8000c101b06 */
[----:B-----5:R0:W-:Y:S04]  /*0820*/  STG.E.64 desc[UR6][R4.64+0x28], R14 ;  /* 0x0000280e04007986 */ /* 0x0201e8000c101b06 */
[----:B------:R0:W-:Y:S04]  /*0830*/  STG.E.64 desc[UR6][R4.64+0x30], R16 ;  /* 0x0000301004007986 */ /* 0x0001e8000c101b06 */
[----:B------:R0:W-:Y:S02]  /*0840*/  STG.E.64 desc[UR6][R4.64+0x38], R18 ;  /* 0x0000381204007986 */ /* 0x0001e4000c101b06 */
.L_x_29:
        /* <DEDUP_REMOVED lines=10> */
[----:B------:R-:W2:Y:S04]  /*08f0*/  LDG.E.64.CONSTANT R6, desc[UR6][R4.64] ;  /* 0x0000000604067981 */ /* 0x000ea8000c1e9b00 */
[----:B------:R-:W3:Y:S04]  /*0900*/  LDG.E.64.CONSTANT R14, desc[UR6][R4.64+0x8] ;  /* 0x00000806040e7981 */ /* 0x000ee8000c1e9b00 */
[----:B------:R-:W4:Y:S04]  /*0910*/  LDG.E.64.CONSTANT R16, desc[UR6][R4.64+0x10] ;  /* 0x0000100604107981 */ /* 0x000f28000c1e9b00 */
[----:B------:R-:W5:Y:S01]  /*0920*/  LDG.E.64.CONSTANT R18, desc[UR6][R4.64+0x18] ;  /* 0x0000180604127981 */ /* 0x000f62000c1e9b00 */
[----:B------:R-:W-:-:S04]  /*0930*/  IMAD.WIDE.U32 R8, R13, 0x8, R8 ;  /* 0x000000080d087825 */ /* 0x000fc800078e0008 */
[----:B------:R-:W-:Y:S01]  /*0940*/  VIADD R13, R13, 0x4 ;  /* 0x000000040d0d7836 */ /* 0x000fe20000000000 */
[----:B--2---:R-:W0:Y:S08]  /*0950*/  FRND.F64 R6, R6 ;  /* 0x0000000600067313 */ /* 0x004e300000301800 */
[----:B---3--:R-:W1:Y:S01]  /*0960*/  FRND.F64 R14, R14 ;  /* 0x0000000e000e7313 */ /* 0x008e620000301800 */
[----:B0-----:R2:W-:Y:S07]  /*0970*/  STG.E.64 desc[UR6][R8.64], R6 ;  /* 0x0000000608007986 */ /* 0x0015ee000c101b06 */
[----:B----4-:R-:W0:Y:S01]  /*0980*/  FRND.F64 R16, R16 ;  /* 0x0000001000107313 */ /* 0x010e220000301800 */
[----:B-1----:R2:W-:Y:S07]  /*0990*/  STG.E.64 desc[UR6][R8.64+0x8], R14 ;  /* 0x0000080e08007986 */ /* 0x0025ee000c101b06 */
[----:B-----5:R-:W1:Y:S01]  /*09a0*/  FRND.F64 R18, R18 ;  /* 0x0000001200127313 */ /* 0x020e620000301800 */
[----:B0-----:R2:W-:Y:S04]  /*09b0*/  STG.E.64 desc[UR6][R8.64+0x10], R16 ;  /* 0x0000101008007986 */ /* 0x0015e8000c101b06 */
[----:B-1----:R2:W-:Y:S02]  /*09c0*/  STG.E.64 desc[UR6][R8.64+0x18], R18 ;  /* 0x0000181208007986 */ /* 0x0025e4000c101b06 */
.L_x_30:
[----:B------:R-:W-:Y:S05]  /*09d0*/  @!P1 EXIT ;  /* 0x000000000000994d */ /* 0x000fea0003800000 */
[----:B------:R-:W0:Y:S01]  /*09e0*/  LDCU.64 UR4, c[0x0][0x380] ;  /* 0x00007000ff0477ac */ /* 0x000e220008000a00 */
[----:B------:R-:W-:Y:S01]  /*09f0*/  IADD3 R2, P1, PT, R2, R13, RZ ;  /* 0x0000000d02027210 */ /* 0x000fe20007f3e0ff */
[----:B------:R-:W-:-:S04]  /*0a00*/  IMAD.WIDE.U32 R10, R13, 0x8, R10 ;  /* 0x000000080d0a7825 */ /* 0x000fc800078e000a */
[----:B------:R-:W-:Y:S01]  /*0a10*/  IMAD.X R3, RZ, RZ, R3, P1 ;  /* 0x000000ffff037224 */ /* 0x000fe200008e0603 */
[----:B--2---:R-:W-:Y:S01]  /*0a20*/  IADD3 R8, P0, PT, R10, UR8, RZ ;  /* 0x000000080a087c10 */ /* 0x004fe2000ff1e0ff */
[----:B------:R-:W-:-:S03]  /*0a30*/  IMAD.MOV R0, RZ, RZ, -R0 ;  /* 0x000000ffff007224 */ /* 0x000fc600078e0a00 */
[----:B------:R-:W-:Y:S02]  /*0a40*/  IADD3.X R9, PT, PT, R11, UR9, RZ, P0, !PT ;  /* 0x000000090b097c10 */ /* 0x000fe400087fe4ff */
[----:B0-----:R-:W-:-:S04]  /*0a50*/  LEA R6, P2, R2, UR4, 0x3 ;  /* 0x0000000402067c11 */ /* 0x001fc8000f8418ff */
[----:B------:R-:W-:-:S09]  /*0a60*/  LEA.HI.X R7, R2, UR5, R3, 0x3, P2 ;  /* 0x0000000502077c11 */ /* 0x000fd200090f1c03 */
.L_x_31:
[----:B0-----:R-:W-:Y:S02]  /*0a70*/  IMAD.MOV.U32 R4, RZ, RZ, R6 ;  /* 0x000000ffff047224 */ /* 0x001fe400078e0006 */
[----:B------:R-:W-:-:S05]  /*0a80*/  IMAD.MOV.U32 R5, RZ, RZ, R7 ;  /* 0x000000ffff057224 */ /* 0x000fca00078e0007 */
[----:B------:R0:W2:Y:S01]  /*0a90*/  LDG.E.64.CONSTANT R2, desc[UR6][R4.64] ;  /* 0x0000000604027981 */ /* 0x0000a2000c1e9b00 */
[----:B------:R-:W-:Y:S01]  /*0aa0*/  VIADD R0, R0, 0x1 ;  /* 0x0000000100007836 */ /* 0x000fe20000000000 */
[----:B------:R-:W-:-:S04]  /*0ab0*/  IADD3 R6, P2, PT, R6, 0x8, RZ ;  /* 0x0000000806067810 */ /* 0x000fc80007f5e0ff */
[----:B------:R-:W-:Y:S01]  /*0ac0*/  ISETP.NE.AND P0, PT, R0, RZ, PT ;  /* 0x000000ff0000720c */ /* 0x000fe20003f05270 */
[----:B------:R-:W-:Y:S02]  /*0ad0*/  IMAD.X R7, RZ, RZ, R7, P2 ;  /* 0x000000ffff077224 */ /* 0x000fe400010e0607 */
[----:B0-----:R-:W-:Y:S01]  /*0ae0*/  IMAD.MOV.U32 R4, RZ, RZ, R8 ;  /* 0x000000ffff047224 */ /* 0x001fe200078e0008 */
[----:B------:R-:W-:Y:S01]  /*0af0*/  IADD3 R8, P1, PT, R8, 0x8, RZ ;  /* 0x0000000808087810 */ /* 0x000fe20007f3e0ff */
[----:B------:R-:W-:-:S04]  /*0b00*/  IMAD.MOV.U32 R5, RZ, RZ, R9 ;  /* 0x000000ffff057224 */ /* 0x000fc800078e0009 */
[----:B------:R-:W-:Y:S01]  /*0b10*/  IMAD.X R9, RZ, RZ, R9, P1 ;  /* 0x000000ffff097224 */ /* 0x000fe200008e0609 */
[----:B--2---:R-:W0:Y:S02]  /*0b20*/  FRND.F64 R2, R2 ;  /* 0x0000000200027313 */ /* 0x004e240000301800 */
[----:B0-----:R0:W-:Y:S01]  /*0b30*/  STG.E.64 desc[UR6][R4.64], R2 ;  /* 0x0000000204007986 */ /* 0x0011e2000c101b06 */
[----:B------:R-:W-:Y:S05]  /*0b40*/  @!P0 EXIT ;  /* 0x000000000000894d */ /* 0x000fea0003800000 */
[----:B------:R-:W-:Y:S05]  /*0b50*/  BRA `(.L_x_31) ;  /* 0xfffffffc00c47947 */ /* 0x000fea000383ffff */
.L_x_26:
        /* <DEDUP_REMOVED lines=14> */
.L_x_33:
[----:B0-----:R-:W2:Y:S04]  /*0c40*/  LDG.E.64.CONSTANT R6, desc[UR6][R4.64+-0x20] ;  /* 0xffffe00604067981 */ /* 0x001ea8000c1e9b00 */
[----:B------:R-:W3:Y:S04]  /*0c50*/  LDG.E.64.CONSTANT R22, desc[UR6][R4.64+0x8] ;  /* 0x0000080604167981 */ /* 0x000ee8000c1e9b00 */
[----:B------:R-:W4:Y:S04]  /*0c60*/  LDG.E.64.CONSTANT R12, desc[UR6][R4.64+-0x18] ;  /* 0xffffe806040c7981 */ /* 0x000f28000c1e9b00 */
[----:B------:R-:W5:Y:S04]  /*0c70*/  LDG.E.64.CONSTANT R14, desc[UR6][R4.64+-0x10] ;  /* 0xfffff006040e7981 */ /* 0x000f68000c1e9b00 */
[----:B------:R-:W5:Y:S04]  /*0c80*/  LDG.E.64.CONSTANT R18, desc[UR6][R4.64+-0x8] ;  /* 0xfffff80604127981 */ /* 0x000f68000c1e9b00 */
[----:B------:R-:W5:Y:S04]  /*0c90*/  LDG.E.64.CONSTANT R24, desc[UR6][R4.64] ;  /* 0x0000000604187981 */ /* 0x000f68000c1e9b00 */
[----:B------:R-:W5:Y:S01]  /*0ca0*/  LDG.E.64.CONSTANT R16, desc[UR6][R4.64+0x10] ;  /* 0x0000100604107981 */ /* 0x000f62000c1e9b00 */
[----:B--2---:R-:W-:-:S10]  /*0cb0*/  DADD R6, R6, R6 ;  /* 0x0000000006067229 */ /* 0x004fd40000000006 */
[----:B------:R-:W0:Y:S02]  /*0cc0*/  FRND.F64 R6, R6 ;  /* 0x0000000600067313 */ /* 0x000e240000301800 */
[----:B0-----:R-:W-:Y:S01]  /*0cd0*/  DMUL R28, R6, 0.5 ;  /* 0x3fe00000061c7828 */ /* 0x001fe20000000000 */
[----:B------:R-:W-:Y:S02]  /*0ce0*/  IMAD.MOV.U32 R6, RZ, RZ, R10 ;  /* 0x000000ffff067224 */ /* 0x000fe400078e000a */
[----:B------:R-:W-:Y:S02]  /*0cf0*/  IMAD.MOV.U32 R7, RZ, RZ, R11 ;  /* 0x000000ffff077224 */ /* 0x000fe400078e000b */
[----:B------:R0:W2:Y:S01]  /*0d00*/  LDG.E.64.CONSTANT R10, desc[UR6][R4.64+0x18] ;  /* 0x00001806040a7981 */ /* 0x0000a2000c1e9b00 */
[----:B---3--:R-:W-:Y:S02]  /*0d10*/  DADD R22, R22, R22 ;  /* 0x0000000016167229 */ /* 0x008fe40000000016 */
[----:B----4-:R-:W-:-:S02]  /*0d20*/  DADD R12, R12, R12 ;  /* 0x000000000c0c7229 */ /* 0x010fc4000000000c */
[----:B-----5:R-:W-:Y:S02]  /*0d30*/  DADD R14, R14, R14 ;  /* 0x000000000e0e7229 */ /* 0x020fe4000000000e */
[----:B------:R-:W-:Y:S02]  /*0d40*/  DADD R18, R18, R18 ;  /* 0x0000000012127229 */ /* 0x000fe40000000012 */
[----:B------:R-:W-:Y:S02]  /*0d50*/  DADD R24, R24, R24 ;  /* 0x0000000018187229 */ /* 0x000fe40000000018 */
[----:B------:R-:W-:Y:S01]  /*0d60*/  DADD R16, R16, R16 ;  /* 0x0000000010107229 */ /* 0x000fe20000000010 */
[----:B------:R-:W-:Y:S08]  /*0d70*/  FRND.F64 R22, R22 ;  /* 0x0000001600167313 */ /* 0x000ff00000301800 */
[----:B------:R-:W1:Y:S08]  /*0d80*/  FRND.F64 R12, R12 ;  /* 0x0000000c000c7313 */ /* 0x000e700000301800 */
[----:B------:R-:W3:Y:S08]  /*0d90*/  FRND.F64 R14, R14 ;  /* 0x0000000e000e7313 */ /* 0x000ef00000301800 */
[----:B------:R-:W4:Y:S08]  /*0da0*/  FRND.F64 R18, R18 ;  /* 0x0000001200127313 */ /* 0x000f300000301800 */
[----:B------:R-:W5:Y:S08]  /*0db0*/  FRND.F64 R24, R24 ;  /* 0x0000001800187313 */ /* 0x000f700000301800 */
[----:B------:R-:W0:Y:S01]  /*0dc0*/  FRND.F64 R16, R16 ;  /* 0x0000001000107313 */ /* 0x000e220000301800 */
[----:B------:R0:W-:Y:S01]  /*0dd0*/  STG.E.64 desc[UR6][R6.64+-0x20], R28 ;  /* 0xffffe01c06007986 */ /* 0x0001e2000c101b06 */
[----:B-1----:R-:W-:-:S02]  /*0de0*/  DMUL R12, R12, 0.5 ;  /* 0x3fe000000c0c7828 */ /* 0x002fc40000000000 */
[----:B---3--:R-:W-:Y:S02]  /*0df0*/  DMUL R14, R14, 0.5 ;  /* 0x3fe000000e0e7828 */ /* 0x008fe40000000000 */
[----:B----4-:R-:W-:Y:S02]  /*0e00*/  DMUL R18, R18, 0.5 ;  /* 0x3fe0000012127828 */ /* 0x010fe40000000000 */
[----:B-----5:R-:W-:Y:S02]  /*0e10*/  DMUL R24, R24, 0.5 ;  /* 0x3fe0000018187828 */ /* 0x020fe40000000000 */
[----:B0-----:R-:W-:Y:S02]  /*0e20*/  DMUL R28, R22, 0.5 ;  /* 0x3fe00000161c7828 */ /* 0x001fe40000000000 */
[----:B------:R-:W-:Y:S01]  /*0e30*/  DMUL R22, R16, 0.5 ;  /* 0x3fe0000010167828 */ /* 0x000fe20000000000 */
[----:B------:R0:W-:Y:S01]  /*0e40*/  STG.E.64 desc[UR6][R6.64+-0x18], R12 ;  /* 0xffffe80c06007986 */ /* 0x0001e2000c101b06 */
[----:B------:R-:W-:-:S03]  /*0e50*/  VIADD R20, R20, 0x8 ;  /* 0x0000000814147836 */ /* 0x000fc60000000000 */
[----:B------:R0:W-:Y:S04]  /*0e60*/  STG.E.64 desc[UR6][R6.64+-0x10], R14 ;  /* 0xfffff00e06007986 */ /* 0x0001e8000c101b06 */
[----:B------:R0:W-:Y:S04]  /*0e70*/  STG.E.64 desc[UR6][R6.64+-0x8], R18 ;  /* 0xfffff81206007986 */ /* 0x0001e8000c101b06 */
[----:B------:R0:W-:Y:S04]  /*0e80*/  STG.E.64 desc[UR6][R6.64], R24 ;  /* 0x0000001806007986 */ /* 0x0001e8000c101b06 */
[----:B------:R0:W-:Y:S04]  /*0e90*/  STG.E.64 desc[UR6][R6.64+0x8], R28 ;  /* 0x0000081c06007986 */ /* 0x0001e8000c101b06 */
[----:B------:R0:W-:Y:S01]  /*0ea0*/  STG.E.64 desc[UR6][R6.64+0x10], R22 ;  /* 0x0000101606007986 */ /* 0x0001e2000c101b06 */
[----:B------:R-:W-:-:S02]  /*0eb0*/  ISETP.NE.AND P1, PT, R20, RZ, PT ;  /* 0x000000ff1400720c */ /* 0x000fc40003f25270 */
[----:B------:R-:W-:-:S05]  /*0ec0*/  IADD3 R4, P2, PT, R4, 0x40, RZ ;  /* 0x0000004004047810 */ /* 0x000fca0007f5e0ff */
[----:B------:R-:W-:Y:S01]  /*0ed0*/  IMAD.X R5, RZ, RZ, R5, P2 ;  /* 0x000000ffff057224 */ /* 0x000fe200010e0605 */
[----:B--2---:R-:W-:-:S10]  /*0ee0*/  DADD R10, R10, R10 ;  /* 0x000000000a0a7229 */ /* 0x004fd4000000000a */
[----:B------:R-:W1:Y:S02]  /*0ef0*/  FRND.F64 R10, R10 ;  /* 0x0000000a000a7313 */ /* 0x000e640000301800 */
[----:B-1----:R-:W-:-:S07]  /*0f00*/  DMUL R30, R10, 0.5 ;  /* 0x3fe000000a1e7828 */ /* 0x002fce0000000000 */
[----:B------:R0:W-:Y:S01]  /*0f10*/  STG.E.64 desc[UR6][R6.64+0x18], R30 ;  /* 0x0000181e06007986 */ /* 0x0001e2000c101b06 */
[----:B------:R-:W-:-:S05]  /*0f20*/  IADD3 R10, P3, PT, R6, 0x40, RZ ;  /* 0x00000040060a7810 */ /* 0x000fca0007f7e0ff */
[----:B------:R-:W-:Y:S01]  /*0f30*/  IMAD.X R11, RZ, RZ, R7, P3 ;  /* 0x000000ffff0b7224 */ /* 0x000fe200018e0607 */
[----:B------:R-:W-:Y:S07]  /*0f40*/  @P1 BRA `(.L_x_33) ;  /* 0xfffffffc003c1947 */ /* 0x000fee000383ffff */
.L_x_32:
[----:B------:R-:W-:Y:S05]  /*0f50*/  @!P0 EXIT ;  /* 0x000000000000894d */ /* 0x000fea0003800000 */
[----:B------:R-:W-:Y:S02]  /*0f60*/  ISETP.GE.U32.AND P0, PT, R26, 0x4, PT ;  /* 0x000000041a00780c */ /* 0x000fe40003f06070 */
[----:B------:R-:W-:-:S04]  /*0f70*/  LOP3.LUT R20, R0, 0x3, RZ, 0xc0, !PT ;  /* 0x0000000300147812 */ /* 0x000fc800078ec0ff */
[----:B------:R-:W-:-:S07]  /*0f80*/  ISETP.NE.AND P1, PT, R20, RZ, PT ;  /* 0x000000ff1400720c */ /* 0x000fce0003f25270 */
[----:B------:R-:W-:Y:S06]  /*0f90*/  @!P0 BRA `(.L_x_34) ;  /* 0x00000000006c8947 */ /* 0x000fec0003800000 */
[----:B------:R-:W1:Y:S01]  /*0fa0*/  LDCU.64 UR4, c[0x0][0x380] ;  /* 0x00007000ff0477ac */ /* 0x000e620008000a00 */
[----:B------:R-:W-:-:S05]  /*0fb0*/  IADD3 R5, P0, PT, R2, R21, RZ ;  /* 0x0000001502057210 */ /* 0x000fca0007f1e0ff */
[----:B0-----:R-:W-:Y:S01]  /*0fc0*/  IMAD.X R6, RZ, RZ, R3, P0 ;  /* 0x000000ffff067224 */ /* 0x001fe200000e0603 */
[----:B-1----:R-:W-:-:S04]  /*0fd0*/  LEA R4, P0, R5, UR4, 0x3 ;  /* 0x0000000405047c11 */ /* 0x002fc8000f8018ff */
[----:B------:R-:W-:-:S05]  /*0fe0*/  LEA.HI.X R5, R5, UR5, R6, 0x3, P0 ;  /* 0x0000000505057c11 */ /* 0x000fca00080f1c06 */
[----:B------:R-:W2:Y:S04]  /*0ff0*/  LDG.E.64.CONSTANT R6, desc[UR6][R4.64] ;  /* 0x0000000604067981 */ /* 0x000ea8000c1e9b00 */
[----:B------:R-:W3:Y:S04]  /*1000*/  LDG.E.64.CONSTANT R10, desc[UR6][R4.64+0x8] ;  /* 0x00000806040a7981 */ /* 0x000ee8000c1e9b00 */
[----:B------:R-:W4:Y:S04]  /*1010*/  LDG.E.64.CONSTANT R14, desc[UR6][R4.64+0x10] ;  /* 0x00001006040e7981 */ /* 0x000f28000c1e9b00 */
[----:B------:R0:W5:Y:S02]  /*1020*/  LDG.E.64.CONSTANT R18, desc[UR6][R4.64+0x18] ;  /* 0x0000180604127981 */ /* 0x000164000c1e9b00 */
[C---:B0-----:R-:W-:Y:S01]  /*1030*/  IMAD.WIDE.U32 R4, R21.reuse, 0x8, R8 ;  /* 0x0000000815047825 */ /* 0x041fe200078e0008 */
[----:B------:R-:W-:Y:S01]  /*1040*/  IADD3 R21, PT, PT, R21, 0x4, RZ ;  /* 0x0000000415157810 */ /* 0x000fe20007ffe0ff */
[----:B--2---:R-:W-:-:S02]  /*1050*/  DADD R6, R6, R6 ;  /* 0x0000000006067229 */ /* 0x004fc40000000006 */
[----:B---3--:R-:W-:Y:S02]  /*1060*/  DADD R12, R10, R10 ;  /* 0x000000000a0c7229 */ /* 0x008fe4000000000a */
[----:B----4-:R-:W-:-:S06]  /*1070*/  DADD R16, R14, R14 ;  /* 0x000000000e107229 */ /* 0x010fcc000000000e */
[----:B------:R-:W0:Y:S01]  /*1080*/  FRND.F64 R6, R6 ;  /* 0x0000000600067313 */ /* 0x000e220000301800 */
[----:B-----5:R-:W-:-:S07]  /*1090*/  DADD R22, R18, R18 ;  /* 0x0000000012167229 */ /* 0x020fce0000000012 */
[----:B------:R-:W1:Y:S01]  /*10a0*/  FRND.F64 R12, R12 ;  /* 0x0000000c000c7313 */ /* 0x000e620000301800 */
[----:B0-----:R-:W-:-:S07]  /*10b0*/  DMUL R10, R6, 0.5 ;  /* 0x3fe00000060a7828 */ /* 0x001fce0000000000 */
[----:B------:R-:W0:Y:S01]  /*10c0*/  FRND.F64 R16, R16 ;  /* 0x0000001000107313 */ /* 0x000e220000301800 */
[----:B------:R2:W-:Y:S01]  /*10d0*/  STG.E.64 desc[UR6][R4.64], R10 ;  /* 0x0000000a04007986 */ /* 0x0005e2000c101b06 */
[----:B-1----:R-:W-:-:S06]  /*10e0*/  DMUL R14, R12, 0.5 ;  /* 0x3fe000000c0e7828 */ /* 0x002fcc0000000000 */
[----:B------:R-:W1:Y:S01]  /*10f0*/  FRND.F64 R22, R22 ;  /* 0x0000001600167313 */ /* 0x000e620000301800 */
[----:B------:R2:W-:Y:S01]  /*1100*/  STG.E.64 desc[UR6][R4.64+0x8], R14 ;  /* 0x0000080e04007986 */ /* 0x0005e2000c101b06 */
[----:B0-----:R-:W-:-:S07]  /*1110*/  DMUL R18, R16, 0.5 ;  /* 0x3fe0000010127828 */ /* 0x001fce0000000000 */
[----:B------:R2:W-:Y:S01]  /*1120*/  STG.E.64 desc[UR6][R4.64+0x10], R18 ;  /* 0x0000101204007986 */ /* 0x0005e2000c101b06 */
[----:B-1----:R-:W-:-:S07]  /*1130*/  DMUL R6, R22, 0.5 ;  /* 0x3fe0000016067828 */ /* 0x002fce0000000000 */
[----:B------:R2:W-:Y:S04]  /*1140*/  STG.E.64 desc[UR6][R4.64+0x18], R6 ;  /* 0x0000180604007986 */ /* 0x0005e8000c101b06 */
.L_x_34:
[----:B------:R-:W-:Y:S05]  /*1150*/  @!P1 EXIT ;  /* 0x000000000000994d */ /* 0x000fea0003800000 */
[----:B------:R-:W-:Y:S02]  /*1160*/  ISETP.NE.AND P0, PT, R20, 0x1, PT ;  /* 0x000000011400780c */ /* 0x000fe40003f05270 */
[----:B------:R-:W-:-:S04]  /*1170*/  LOP3.LUT R0, R0, 0x1, RZ, 0xc0, !PT ;  /* 0x0000000100007812 */ /* 0x000fc800078ec0ff */
[----:B------:R-:W-:-:S07]  /*1180*/  ISETP.NE.U32.AND P1, PT, R0, 0x1, PT ;  /* 0x000000010000780c */ /* 0x000fce0003f25070 */
[----:B------:R-:W-:Y:S06]  /*1190*/  @!P0 BRA `(.L_x_35) ;  /* 0x0000000000448947 */ /* 0x000fec0003800000 */
[----:B------:R-:W1:Y:S01]  /*11a0*/  LDCU.64 UR4, c[0x0][0x380] ;  /* 0x00007000ff0477ac */ /* 0x000e620008000a00 */
[----:B------:R-:W-:-:S05]  /*11b0*/  IADD3 R0, P0, PT, R2, R21, RZ ;  /* 0x0000001502007210 */ /* 0x000fca0007f1e0ff */
[----:B--2---:R-:W-:Y:S01]  /*11c0*/  IMAD.X R5, RZ, RZ, R3, P0 ;  /* 0x000000ffff057224 */ /* 0x004fe200000e0603 */
[----:B-1----:R-:W-:-:S04]  /*11d0*/  LEA R4, P0, R0, UR4, 0x3 ;  /* 0x0000000400047c11 */ /* 0x002fc8000f8018ff */
[----:B------:R-:W-:-:S05]  /*11e0*/  LEA.HI.X R5, R0, UR5, R5, 0x3, P0 ;  /* 0x0000000500057c11 */ /* 0x000fca00080f1c05 */
[----:B0-----:R-:W2:Y:S04]  /*11f0*/  LDG.E.64.CONSTANT R6, desc[UR6][R4.64] ;  /* 0x0000000604067981 */ /* 0x001ea8000c1e9b00 */
[----:B------:R-:W3:Y:S01]  /*1200*/  LDG.E.64.CONSTANT R10, desc[UR6][R4.64+0x8] ;  /* 0x00000806040a7981 */ /* 0x000ee2000c1e9b00 */
[----:B------:R-:W-:-:S04]  /*1210*/  IMAD.WIDE.U32 R12, R21, 0x8, R8 ;  /* 0x00000008150c7825 */ /* 0x000fc800078e0008 */
[----:B------:R-:W-:Y:S01]  /*1220*/  VIADD R21, R21, 0x2 ;  /* 0x0000000215157836 */ /* 0x000fe20000000000 */
[----:B--2---:R-:W-:Y:S02]  /*1230*/  DADD R6, R6, R6 ;  /* 0x0000000006067229 */ /* 0x004fe40000000006 */
[----:B---3--:R-:W-:-:S08]  /*1240*/  DADD R14, R10, R10 ;  /* 0x000000000a0e7229 */ /* 0x008fd0000000000a */
[----:B------:R-:W0:Y:S08]  /*1250*/  FRND.F64 R6, R6 ;  /* 0x0000000600067313 */ /* 0x000e300000301800 */
[----:B------:R-:W1:Y:S01]  /*1260*/  FRND.F64 R14, R14 ;  /* 0x0000000e000e7313 */ /* 0x000e620000301800 */
[----:B0-----:R-:W-:-:S07]  /*1270*/  DMUL R10, R6, 0.5 ;  /* 0x3fe00000060a7828 */ /* 0x001fce0000000000 */
[----:B------:R3:W-:Y:S01]  /*1280*/  STG.E.64 desc[UR6][R12.64], R10 ;  /* 0x0000000a0c007986 */ /* 0x0007e2000c101b06 */
[----:B-1----:R-:W-:-:S07]  /*1290*/  DMUL R16, R14, 0.5 ;  /* 0x3fe000000e107828 */ /* 0x002fce0000000000 */
[----:B------:R3:W-:Y:S04]  /*12a0*/  STG.E.64 desc[UR6][R12.64+0x8], R16 ;  /* 0x000008100c007986 */ /* 0x0007e8000c101b06 */
.L_x_35:
[----:B------:R-:W-:Y:S05]  /*12b0*/  @P1 EXIT ;  /* 0x000000000000194d */ /* 0x000fea0003800000 */
[----:B------:R-:W0:Y:S01]  /*12c0*/  LDCU.64 UR4, c[0x0][0x380] ;  /* 0x00007000ff0477ac */ /* 0x000e220008000a00 */
[----:B------:R-:W-:-:S05]  /*12d0*/  IADD3 R2, P0, PT, R2, R21, RZ ;  /* 0x0000001502027210 */ /* 0x000fca0007f1e0ff */
[----:B------:R-:W-:Y:S01]  /*12e0*/  IMAD.X R3, RZ, RZ, R3, P0 ;  /* 0x000000ffff037224 */ /* 0x000fe200000e0603 */
[----:B0-2---:R-:W-:-:S04]  /*12f0*/  LEA R6, P0, R2, UR4, 0x3 ;  /* 0x0000000402067c11 */ /* 0x005fc8000f8018ff */
[----:B------:R-:W-:-:S05]  /*1300*/  LEA.HI.X R7, R2, UR5, R3, 0x3, P0 ;  /* 0x0000000502077c11 */ /* 0x000fca00080f1c03 */
[----:B------:R-:W2:Y:S01]  /*1310*/  LDG.E.64.CONSTANT R2, desc[UR6][R6.64] ;  /* 0x0000000606027981 */ /* 0x000ea2000c1e9b00 */
[----:B------:R-:W-:Y:S01]  /*1320*/  IMAD.WIDE.U32 R8, R21, 0x8, R8 ;  /* 0x0000000815087825 */ /* 0x000fe200078e0008 */
[----:B--2---:R-:W-:-:S10]  /*1330*/  DADD R2, R2, R2 ;  /* 0x0000000002027229 */ /* 0x004fd40000000002 */
[----:B------:R-:W0:Y:S02]  /*1340*/  FRND.F64 R2, R2 ;  /* 0x0000000200027313 */ /* 0x000e240000301800 */
[----:B0-----:R-:W-:-:S07]  /*1350*/  DMUL R4, R2, 0.5 ;  /* 0x3fe0000002047828 */ /* 0x001fce0000000000 */
[----:B------:R-:W-:Y:S01]  /*1360*/  STG.E.64 desc[UR6][R8.64], R4 ;  /* 0x0000000408007986 */ /* 0x000fe2000c101b06 */
[----:B------:R-:W-:Y:S05]  /*1370*/  EXIT ;  /* 0x000000000000794d */ /* 0x000fea0003800000 */
.L_x_25:
[C---:B------:R-:W-:Y:S01]  /*1380*/  ISETP.GE.U32.AND P0, PT, R0.reuse, 0x8, PT ;  /* 0x000000080000780c */ /* 0x040fe20003f06070 */
[----:B------:R-:W-:Y:S01]  /*1390*/  UMOV UR4, URZ ;  /* 0x000000ff00047c82 */ /* 0x000fe20008000000 */
[----:B------:R-:W-:Y:S01]  /*13a0*/  LOP3.LUT R28, R0, 0x7, RZ, 0xc0, !PT ;  /* 0x00000007001c7812 */ /* 0x000fe200078ec0ff */
[----:B------:R-:W-:Y:S02]  /*13b0*/  IMAD.MOV.U32 R5, RZ, RZ, RZ ;  /* 0x000000ffff057224 */ /* 0x000fe400078e00ff */
[----:B------:R-:W-:-:S08]  /*13c0*/  IMAD.MOV.U32 R7, RZ, RZ, 0x40080000 ;  /* 0x40080000ff077424 */ /* 0x000fd000078e00ff */
[----:B------:R-:W-:Y:S05]  /*13d0*/  @!P0 BRA `(.L_x_36) ;  /* 0x0000000c008c8947 */ /* 0x000fea0003800000 */
[----:B------:R-:W0:Y:S01]  /*13e0*/  LDCU.64 UR10, c[0x0][0x380] ;  /* 0x00007000ff0a77ac */ /* 0x000e220008000a00 */
[----:B------:R-:W-:Y:S02]  /*13f0*/  IADD3 R4, P0, PT, R10, 0x20, RZ ;  /* 0x000000200a047810 */ /* 0x000fe40007f1e0ff */
[----:B------:R-:W-:Y:S02]  /*1400*/  LOP3.LUT R5, R0, 0x7ffffff8, RZ, 0xc0, !PT ;  /* 0x7ffffff800057812 */ /* 0x000fe400078ec0ff */
[----:B------:R-:W-:Y:S01]  /*1410*/  IADD3 R0, P2, PT, R4, UR8, RZ ;  /* 0x0000000804007c10 */ /* 0x000fe2000ff5e0ff */
[----:B------:R-:W-:Y:S02]  /*1420*/  IMAD.X R10, RZ, RZ, R11, P0 ;  /* 0x000000ffff0a7224 */ /* 0x000fe400000e060b */
[----:B------:R-:W-:-:S03]  /*1430*/  IMAD.MOV R30, RZ, RZ, -R5 ;  /* 0x000000ffff1e7224 */ /* 0x000fc600078e0a05 */
[----:B------:R-:W-:Y:S02]  /*1440*/  IADD3.X R15, PT, PT, R10, UR9, RZ, P2, !PT ;  /* 0x000000090a0f7c10 */ /* 0x000fe400097fe4ff */
[----:B0-----:R-:W-:-:S04]  /*1450*/  IADD3 R24, P1, PT, R4, UR10, RZ ;  /* 0x0000000a04187c10 */ /* 0x001fc8000ff3e0ff */
[----:B------:R-:W-:-:S09]  /*1460*/  IADD3.X R25, PT, PT, R10, UR11, RZ, P1, !PT ;  /* 0x0000000b0a197c10 */ /* 0x000fd20008ffe4ff */
.L_x_53:
[----:B------:R-:W2:Y:S01]  /*1470*/  LDG.E.64.CONSTANT R10, desc[UR6][R24.64+-0x20] ;  /* 0xffffe006180a7981 */ /* 0x000ea2000c1e9b00 */
[----:B0-----:R-:W0:Y:S01]  /*1480*/  MUFU.RCP64H R13, 3 ;  /* 0x40080000000d7908 */ /* 0x001e220000001800 */
[----:B------:R-:W-:Y:S01]  /*1490*/  IMAD.MOV.U32 R18, RZ, RZ, 0x0 ;  /* 0x00000000ff127424 */ /* 0x000fe200078e00ff */
[----:B------:R-:W-:Y:S01]  /*14a0*/  BSSY.RECONVERGENT B1, `(.L_x_37) ;  /* 0x000001b000017945 */ /* 0x000fe20003800200 */
[----:B------:R-:W-:Y:S02]  /*14b0*/  IMAD.MOV.U32 R19, RZ, RZ, 0x40080000 ;  /* 0x40080000ff137424 */ /* 0x000fe400078e00ff */
[----:B------:R-:W-:Y:S02]  /*14c0*/  IMAD.MOV.U32 R12, RZ, RZ, 0x1 ;  /* 0x00000001ff0c7424 */ /* 0x000fe400078e00ff */
[----:B------:R-:W-:Y:S02]  /*14d0*/  VIADD R30, R30, 0x8 ;  /* 0x000000081e1e7836 */ /* 0x000fe40000000000 */
[----:B------:R-:W-:-:S02]  /*14e0*/  IMAD.MOV.U32 R26, RZ, RZ, R0 ;  /* 0x000000ffff1a7224 */ /* 0x000fc400078e0000 */
[----:B------:R-:W-:Y:S01]  /*14f0*/  IMAD.MOV.U32 R27, RZ, RZ, R15 ;  /* 0x000000ffff1b7224 */ /* 0x000fe200078e000f */
[----:B------:R-:W-:Y:S01]  /*1500*/  ISETP.NE.AND P1, PT, R30, RZ, PT ;  /* 0x000000ff1e00720c */ /* 0x000fe20003f25270 */
[----:B0-----:R-:W-:-:S08]  /*1510*/  DFMA R16, R12, -R18, 1 ;  /* 0x3ff000000c10742b */ /* 0x001fd00000000812 */
[----:B------:R-:W-:-:S08]  /*1520*/  DFMA R16, R16, R16, R16 ;  /* 0x000000101010722b */ /* 0x000fd00000000010 */
[----:B------:R-:W-:Y:S02]  /*1530*/  DFMA R16, R12, R16, R12 ;  /* 0x000000100c10722b */ /* 0x000fe4000000000c */
[----:B--2---:R-:W-:-:S06]  /*1540*/  DMUL R12, R10, 3 ;  /* 0x400800000a0c7828 */ /* 0x004fcc0000000000 */
[----:B------:R-:W-:-:S04]  /*1550*/  DFMA R10, R16, -R18, 1 ;  /* 0x3ff00000100a742b */ /* 0x000fc80000000812 */
[----:B------:R-:W0:Y:S04]  /*1560*/  FRND.F64 R12, R12 ;  /* 0x0000000c000c7313 */ /* 0x000e280000301800 */
[----:B------:R-:W-:-:S08]  /*1570*/  DFMA R10, R16, R10, R16 ;  /* 0x0000000a100a722b */ /* 0x000fd00000000010 */
[----:B0-----:R-:W-:Y:S01]  /*1580*/  DMUL R16, R12, R10 ;  /* 0x0000000a0c107228 */ /* 0x001fe20000000000 */
[----:B------:R-:W-:-:S07]  /*1590*/  FSETP.GEU.AND P2, PT, |R13|, 6.5827683646048100446e-37, PT ;  /* 0x036000000d00780b */ /* 0x000fce0003f4e200 */
[----:B------:R-:W-:-:S08]  /*15a0*/  DFMA R18, R16, -3, R12 ;  /* 0xc00800001012782b */ /* 0x000fd0000000000c */
[----:B------:R-:W-:-:S10]  /*15b0*/  DFMA R10, R10, R18, R16 ;  /* 0x000000120a0a722b */ /* 0x000fd40000000010 */
[----:B------:R-:W-:-:S05]  /*15c0*/  FFMA R4, RZ, 2.125, R11 ;  /* 0x40080000ff047823 */ /* 0x000fca000000000b */
[----:B------:R-:W-:-:S13]  /*15d0*/  FSETP.GT.AND P0, PT, |R4|, 1.469367938527859385e-39, PT ;  /* 0x001000000400780b */ /* 0x000fda0003f04200 */
[----:B------:R-:W-:Y:S05]  /*15e0*/  @P0 BRA P2, `(.L_x_38) ;  /* 0x0000000000180947 */ /* 0x000fea0001000000 */
[----:B------:R-:W-:Y:S01]  /*15f0*/  IMAD.MOV.U32 R10, RZ, RZ, R12 ;  /* 0x000000ffff0a7224 */ /* 0x000fe200078e000c */
[----:B------:R-:W-:Y:S01]  /*1600*/  MOV R0, 0x1630 ;  /* 0x0000163000007802 */ /* 0x000fe20000000f00 */
[----:B------:R-:W-:-:S07]  /*1610*/  IMAD.MOV.U32 R15, RZ, RZ, R13 ;  /* 0x000000ffff0f7224 */ /* 0x000fce00078e000d */
[----:B------:R-:W-:Y:S05]  /*1620*/  CALL.REL.NOINC `($__internal_2_$__cuda_sm20_div_rn_f64_full) ;  /* 0x0000001800687944 */ /* 0x000fea0003c00000 */
[----:B------:R-:W-:Y:S02]  /*1630*/  IMAD.MOV.U32 R10, RZ, RZ, R12 ;  /* 0x000000ffff0a7224 */ /* 0x000fe400078e000c */
[----:B------:R-:W-:-:S07]  /*1640*/  IMAD.MOV.U32 R11, RZ, RZ, R13 ;  /* 0x000000ffff0b7224 */ /* 0x000fce00078e000d */
.L_x_38:
[----:B------:R-:W-:Y:S05]  /*1650*/  BSYNC.RECONVERGENT B1 ;  /* 0x0000000000017941 */ /* 0x000fea0003800200 */
.L_x_37:
[----:B------:R-:W2:Y:S01]  /*1660*/  LDG.E.64.CONSTANT R12, desc[UR6][R24.64+-0x18] ;  /* 0xffffe806180c7981 */ /* 0x000ea2000c1e9b00 */
[----:B------:R-:W0:Y:S01]  /*1670*/  MUFU.RCP64H R15, 3 ;  /* 0x40080000000f7908 */ /* 0x000e220000001800 */
[----:B------:R-:W-:Y:S01]  /*1680*/  IMAD.MOV.U32 R16, RZ, RZ, 0x0 ;  /* 0x00000000ff107424 */ /* 0x000fe200078e00ff */
[----:B------:R-:W-:Y:S01]  /*1690*/  BSSY.RECONVERGENT B1, `(.L_x_39) ;  /* 0x0000015000017945 */ /* 0x000fe20003800200 */
[----:B------:R-:W-:Y:S01]  /*16a0*/  IMAD.MOV.U32 R17, RZ, RZ, 0x40080000 ;  /* 0x40080000ff117424 */ /* 0x000fe200078e00ff */
[----:B------:R1:W-:Y:S01]  /*16b0*/  STG.E.64 desc[UR6][R26.64+-0x20], R10 ;  /* 0xffffe00a1a007986 */ /* 0x0003e2000c101b06 */
[----:B------:R-:W-:-:S06]  /*16c0*/  IMAD.MOV.U32 R14, RZ, RZ, 0x1 ;  /* 0x00000001ff0e7424 */ /* 0x000fcc00078e00ff */
[----:B0-----:R-:W-:-:S08]  /*16d0*/  DFMA R18, R14, -R16, 1 ;  /* 0x3ff000000e12742b */ /* 0x001fd00000000810 */
[----:B------:R-:W-:-:S08]  /*16e0*/  DFMA R18, R18, R18, R18 ;  /* 0x000000121212722b */ /* 0x000fd00000000012 */
[----:B------:R-:W-:-:S08]  /*16f0*/  DFMA R18, R14, R18, R14 ;  /* 0x000000120e12722b */ /* 0x000fd0000000000e */
[----:B------:R-:W-:-:S08]  /*1700*/  DFMA R16, R18, -R16, 1 ;  /* 0x3ff000001210742b */ /* 0x000fd00000000810 */
[----:B------:R-:W-:Y:S02]  /*1710*/  DFMA R18, R18, R16, R18 ;  /* 0x000000101212722b */ /* 0x000fe40000000012 */
[----:B--2---:R-:W-:-:S10]  /*1720*/  DMUL R14, R12, 3 ;  /* 0x400800000c0e7828 */ /* 0x004fd40000000000 */
[----:B------:R-:W0:Y:S02]  /*1730*/  FRND.F64 R14, R14 ;  /* 0x0000000e000e7313 */ /* 0x000e240000301800 */
[----:B0-----:R-:W-:Y:S01]  /*1740*/  DMUL R12, R18, R14 ;  /* 0x0000000e120c7228 */ /* 0x001fe20000000000 */
[----:B------:R-:W-:-:S07]  /*1750*/  FSETP.GEU.AND P2, PT, |R15|, 6.5827683646048100446e-37, PT ;  /* 0x036000000f00780b */ /* 0x000fce0003f4e200 */
[----:B------:R-:W-:-:S08]  /*1760*/  DFMA R16, R12, -3, R14 ;  /* 0xc00800000c10782b */ /* 0x000fd0000000000e */
[----:B------:R-:W-:-:S10]  /*1770*/  DFMA R12, R18, R16, R12 ;  /* 0x00000010120c722b */ /* 0x000fd4000000000c */
[----:B------:R-:W-:-:S05]  /*1780*/  FFMA R0, RZ, 2.125, R13 ;  /* 0x40080000ff007823 */ /* 0x000fca000000000d */
[----:B------:R-:W-:-:S13]  /*1790*/  FSETP.GT.AND P0, PT, |R0|, 1.469367938527859385e-39, PT ;  /* 0x001000000000780b */ /* 0x000fda0003f04200 */
[----:B-1----:R-:W-:Y:S05]  /*17a0*/  @P0 BRA P2, `(.L_x_40) ;  /* 0x00000000000c0947 */ /* 0x002fea0001000000 */
[----:B------:R-:W-:Y:S01]  /*17b0*/  IMAD.MOV.U32 R10, RZ, RZ, R14 ;  /* 0x000000ffff0a7224 */ /* 0x000fe200078e000e */
[----:B------:R-:W-:-:S07]  /*17c0*/  MOV R0, 0x17e0 ;  /* 0x000017e000007802 */ /* 0x000fce0000000f00 */
[----:B------:R-:W-:Y:S05]  /*17d0*/  CALL.REL.NOINC `($__internal_2_$__cuda_sm20_div_rn_f64_full) ;  /* 0x0000001400fc7944 */ /* 0x000fea0003c00000 */
.L_x_40:
[----:B------:R-:W-:Y:S05]  /*17e0*/  BSYNC.RECONVERGENT B1 ;  /* 0x0000000000017941 */ /* 0x000fea0003800200 */
.L_x_39:
        /* <DEDUP_REMOVED lines=24> */
[----:B------:R-:W-:Y:S01]  /*1970*/  MOV R10, R12 ;  /* 0x0000000c000a7202 */ /* 0x000fe20000000f00 */
[----:B------:R-:W-:-:S07]  /*1980*/  IMAD.MOV.U32 R11, RZ, RZ, R13 ;  /* 0x000000ffff0b7224 */ /* 0x000fce00078e000d */
.L_x_42:
[----:B------:R-:W-:Y:S05]  /*1990*/  BSYNC.RECONVERGENT B1 ;  /* 0x0000000000017941 */ /* 0x000fea0003800200 */
.L_x_41:
        /* <DEDUP_REMOVED lines=24> */
.L_x_44:
[----:B------:R-:W-:Y:S05]  /*1b20*/  BSYNC.RECONVERGENT B1 ;  /* 0x0000000000017941 */ /* 0x000fea0003800200 */
.L_x_43:
        /* <DEDUP_REMOVED lines=24> */
[----:B------:R-:W-:Y:S02]  /*1cb0*/  IMAD.MOV.U32 R10, RZ, RZ, R12 ;  /* 0x000000ffff0a7224 */ /* 0x000fe400078e000c */
[----:B------:R-:W-:-:S07]  /*1cc0*/  IMAD.MOV.U32 R11, RZ, RZ, R13 ;  /* 0x000000ffff0b7224 */ /* 0x000fce00078e000d */
.L_x_46:
[----:B------:R-:W-:Y:S05]  /*1cd0*/  BSYNC.RECONVERGENT B1 ;  /* 0x0000000000017941 */ /* 0x000fea0003800200 */
.L_x_45:
        /* <DEDUP_REMOVED lines=24> */
.L_x_48:
[----:B------:R-:W-:Y:S05]  /*1e60*/  BSYNC.RECONVERGENT B1 ;  /* 0x0000000000017941 */ /* 0x000fea0003800200 */
.L_x_47:
        /* <DEDUP_REMOVED lines=26> */
.L_x_50:
[----:B------:R-:W-:Y:S05]  /*2010*/  BSYNC.RECONVERGENT B1 ;  /* 0x0000000000017941 */ /* 0x000fea0003800200 */
.L_x_49:
        /* <DEDUP_REMOVED lines=21> */
[----:B------:R-:W-:Y:S02]  /*2170*/  MOV R10, R14 ;  /* 0x0000000e000a7202 */ /* 0x000fe40000000f00 */
[----:B------:R-:W-:-:S07]  /*2180*/  MOV R0, 0x21a0 ;  /* 0x000021a000007802 */ /* 0x000fce0000000f00 */
[----:B------:R-:W-:Y:S05]  /*2190*/  CALL.REL.NOINC `($__internal_2_$__cuda_sm20_div_rn_f64_full) ;  /* 0x0000000c008c7944 */ /* 0x000fea0003c00000 */
.L_x_52:
[----:B------:R-:W-:Y:S05]  /*21a0*/  BSYNC.RECONVERGENT B1 ;  /* 0x0000000000017941 */ /* 0x000fea0003800200 */
.L_x_51:
[----:B------:R0:W-:Y:S01]  /*21b0*/  STG.E.64 desc[UR6][R26.64+0x18], R12 ;  /* 0x0000180c1a007986 */ /* 0x0001e2000c101b06 */
[----:B------:R-:W-:Y:S02]  /*21c0*/  IADD3 R24, P0, PT, R24, 0x40, RZ ;  /* 0x0000004018187810 */ /* 0x000fe40007f1e0ff */
[----:B------:R-:W-:-:S03]  /*21d0*/  IADD3 R0, P2, PT, R26, 0x40, RZ ;  /* 0x000000401a007810 */ /* 0x000fc60007f5e0ff */
[----:B------:R-:W-:Y:S02]  /*21e0*/  IMAD.X R25, RZ, RZ, R25, P0 ;  /* 0x000000ffff197224 */ /* 0x000fe400000e0619 */
[----:B------:R-:W-:Y:S01]  /*21f0*/  IMAD.X R15, RZ, RZ, R27, P2 ;  /* 0x000000ffff0f7224 */ /* 0x000fe200010e061b */
[----:B------:R-:W-:Y:S07]  /*2200*/  @P1 BRA `(.L_x_53) ;  /* 0xfffffff000981947 */ /* 0x000fee000383ffff */
.L_x_36:
[----:B------:R-:W-:-:S13]  /*2210*/  ISETP.NE.AND P0, PT, R28, RZ, PT ;  /* 0x000000ff1c00720c */ /* 0x000fda0003f05270 */
[----:B------:R-:W-:Y:S05]  /*2220*/  @!P0 EXIT ;  /* 0x000000000000894d */ /* 0x000fea0003800000 */
[----:B------:R-:W1:Y:S01]  /*2230*/  LDCU UR5, c[0x0][0x394] ;  /* 0x00007280ff0577ac */ /* 0x000e620008000800 */
[----:B------:R-:W-:Y:S01]  /*2240*/  ISETP.GE.U32.AND P0, PT, R28, 0x4, PT ;  /* 0x000000041c00780c */ /* 0x000fe20003f06070 */
[----:B-1----:R-:W-:-:S12]  /*2250*/  ULOP3.LUT UR5, UR5, 0x3, URZ, 0xc0, !UPT ;  /* 0x0000000305057892 */ /* 0x002fd8000f8ec0ff */
[----:B------:R-:W-:Y:S05]  /*2260*/  @!P0 BRA `(.L_x_54) ;  /* 0x0000000400c08947 */ /* 0x000fea0003800000 */
[----:B------:R-:W1:Y:S01]  /*2270*/  LDCU.64 UR8, c[0x0][0x380] ;  /* 0x00007000ff0877ac */ /* 0x000e620008000a00 */
[----:B------:R-:W-:-:S05]  /*2280*/  IADD3 R0, P0, PT, R2, R5, RZ ;  /* 0x0000000502007210 */ /* 0x000fca0007f1e0ff */
[----:B------:R-:W-:Y:S01]  /*2290*/  IMAD.X R11, RZ, RZ, R3, P0 ;  /* 0x000000ffff0b7224 */ /* 0x000fe200000e0603 */
[----:B-1----:R-:W-:-:S04]  /*22a0*/  LEA R24, P0, R0, UR8, 0x3 ;  /* 0x0000000800187c11 */ /* 0x002fc8000f8018ff */
[----:B------:R-:W-:-:S05]  /*22b0*/  LEA.HI.X R25, R0, UR9, R11, 0x3, P0 ;  /* 0x0000000900197c11 */ /* 0x000fca00080f1c0b */
[----:B------:R-:W2:Y:S01]  /*22c0*/  LDG.E.64.CONSTANT R10, desc[UR6][R24.64] ;  /* 0x00000006180a7981 */ /* 0x000ea2000c1e9b00 */
[----:B0-----:R-:W0:Y:S01]  /*22d0*/  MUFU.RCP64H R13, 3 ;  /* 0x40080000000d7908 */ /* 0x001e220000001800 */
[----:B------:R-:W-:Y:S01]  /*22e0*/  IMAD.MOV.U32 R14, RZ, RZ, 0x0 ;  /* 0x00000000ff0e7424 */ /* 0x000fe200078e00ff */
[----:B------:R-:W-:Y:S01]  /*22f0*/  BSSY.RECONVERGENT B1, `(.L_x_55) ;  /* 0x0000017000017945 */ /* 0x000fe20003800200 */
[----:B------:R-:W-:Y:S02]  /*2300*/  IMAD.MOV.U32 R15, RZ, RZ, 0x40080000 ;  /* 0x40080000ff0f7424 */ /* 0x000fe400078e00ff */
        /* <DEDUP_REMOVED lines=21> */
.L_x_56:
[----:B------:R-:W-:Y:S05]  /*2460*/  BSYNC.RECONVERGENT B1 ;  /* 0x0000000000017941 */ /* 0x000fea0003800200 */
.L_x_55:
[----:B------:R-:W2:Y:S01]  /*2470*/  LDG.E.64.CONSTANT R12, desc[UR6][R24.64+0x8] ;  /* 0x00000806180c7981 */ /* 0x000ea2000c1e9b00 */
[----:B------:R-:W0:Y:S01]  /*2480*/  MUFU.RCP64H R15, 3 ;  /* 0x40080000000f7908 */ /* 0x000e220000001800 */
[----:B------:R-:W-:Y:S01]  /*2490*/  IMAD.MOV.U32 R16, RZ, RZ, 0x0 ;  /* 0x00000000ff107424 */ /* 0x000fe200078e00ff */
[----:B------:R-:W-:Y:S01]  /*24a0*/  BSSY.RECONVERGENT B1, `(.L_x_57) ;  /* 0x0000016000017945 */ /* 0x000fe20003800200 */
[----:B------:R-:W-:Y:S02]  /*24b0*/  IMAD.MOV.U32 R17, RZ, RZ, 0x40080000 ;  /* 0x40080000ff117424 */ /* 0x000fe400078e00ff */
[----:B------:R-:W-:Y:S02]  /*24c0*/  IMAD.MOV.U32 R14, RZ, RZ, 0x1 ;  /* 0x00000001ff0e7424 */ /* 0x000fe400078e00ff */
[----:B------:R-:W-:-:S05]  /*24d0*/  IMAD.WIDE.U32 R26, R5, 0x8, R8 ;  /* 0x00000008051a7825 */ /* 0x000fca00078e0008 */
[----:B------:R1:W-:Y:S01]  /*24e0*/  STG.E.64 desc[UR6][R26.64], R10 ;  /* 0x0000000a1a007986 */ /* 0x0003e2000c101b06 */
        /* <DEDUP_REMOVED lines=17> */
.L_x_58:
[----:B------:R-:W-:Y:S05]  /*2600*/  BSYNC.RECONVERGENT B1 ;  /* 0x0000000000017941 */ /* 0x000fea0003800200 */
.L_x_57:
        /* <DEDUP_REMOVED lines=26> */
.L_x_60:
[----:B------:R-:W-:Y:S05]  /*27b0*/  BSYNC.RECONVERGENT B1 ;  /* 0x0000000000017941 */ /* 0x000fea0003800200 */
.L_x_59:
        /* <DEDUP_REMOVED lines=24> */
.L_x_62:
[----:B------:R-:W-:Y:S05]  /*2940*/  BSYNC.RECONVERGENT B1 ;  /* 0x0000000000017941 */ /* 0x000fea0003800200 */
.L_x_61:
[----:B------:R1:W-:Y:S01]  /*2950*/  STG.E.64 desc[UR6][R26.64+0x18], R12 ;  /* 0x0000180c1a007986 */ /* 0x0003e2000c101b06 */
[----:B------:R-:W-:-:S07]  /*2960*/  IADD3 R5, PT, PT, R5, 0x4, RZ ;  /* 0x0000000405057810 */ /* 0x000fce0007ffe0ff */
.L_x_54:
[----:B------:R-:W-:-:S13]  /*2970*/  ISETP.NE.AND P0, PT, RZ, UR5, PT ;  /* 0x00000005ff007c0c */ /* 0x000fda000bf05270 */
[----:B------:R-:W-:Y:S05]  /*2980*/  @!P0 EXIT ;  /* 0x000000000000894d */ /* 0x000fea0003800000 */
[----:B------:R-:W-:-:S09]  /*2990*/  UISETP.NE.AND UP0, UPT, UR5, 0x1, UPT ;  /* 0x000000010500788c */ /* 0x000fd2000bf05270 */
[----:B------:R-:W-:Y:S05]  /*29a0*/  BRA.U !UP0, `(.L_x_63) ;  /* 0x0000000108f07547 */ /* 0x000fea000b800000 */
[----:B------:R-:W2:Y:S01]  /*29b0*/  LDCU.64 UR8, c[0x0][0x380] ;  /* 0x00007000ff0877ac */ /* 0x000ea20008000a00 */
[----:B------:R-:W-:-:S05]  /*29c0*/  IADD3 R0, P0, PT, R2, R5, RZ ;  /* 0x0000000502007210 */ /* 0x000fca0007f1e0ff */
[----:B------:R-:W-:Y:S01]  /*29d0*/  IMAD.X R11, RZ, RZ, R3, P0 ;  /* 0x000000ffff0b7224 */ /* 0x000fe200000e0603 */
[----:B--2---:R-:W-:-:S04]  /*29e0*/  LEA R24, P0, R0, UR8, 0x3 ;  /* 0x0000000800187c11 */ /* 0x004fc8000f8018ff */
[----:B------:R-:W-:-:S05]  /*29f0*/  LEA.HI.X R25, R0, UR9, R11, 0x3, P0 ;  /* 0x0000000900197c11 */ /* 0x000fca00080f1c0b */
[----:B------:R-:W2:Y:S01]  /*2a00*/  LDG.E.64.CONSTANT R10, desc[UR6][R24.64] ;  /* 0x00000006180a7981 */ /* 0x000ea2000c1e9b00 */
[----:B01----:R-:W0:Y:S01]  /*2a10*/  MUFU.RCP64H R13, 3 ;  /* 0x40080000000d7908 */ /* 0x003e220000001800 */
        /* <DEDUP_REMOVED lines=24> */
.L_x_65:
[----:B------:R-:W-:Y:S05]  /*2ba0*/  BSYNC.RECONVERGENT B1 ;  /* 0x0000000000017941 */ /* 0x000fea0003800200 */
.L_x_64:
[----:B------:R-:W2:Y:S01]  /*2bb0*/  LDG.E.64.CONSTANT R24, desc[UR6][R24.64+0x8] ;  /* 0x0000080618187981 */ /* 0x000ea2000c1e9b00 */
[----:B------:R-:W0:Y:S01]  /*2bc0*/  MUFU.RCP64H R13, 3 ;  /* 0x40080000000d7908 */ /* 0x000e220000001800 */
        /* <DEDUP_REMOVED lines=9> */
[----:B--2---:R-:W-:Y:S01]  /*2c60*/  DMUL R14, R24, 3 ;  /* 0x40080000180e7828 */ /* 0x004fe20000000000 */
[----:B------:R-:W-:-:S05]  /*2c70*/  IMAD.WIDE.U32 R24, R5, 0x8, R8 ;  /* 0x0000000805187825 */ /* 0x000fca00078e0008 */
[----:B------:R0:W-:Y:S04]  /*2c80*/  STG.E.64 desc[UR6][R24.64], R10 ;  /* 0x0000000a18007986 */ /* 0x0001e8000c101b06 */
[----:B------:R-:W1:Y:S02]  /*2c90*/  FRND.F64 R14, R14 ;  /* 0x0000000e000e7313 */ /* 0x000e640000301800 */
[----:B-1----:R-:W-:Y:S01]  /*2ca0*/  DMUL R12, R18, R14 ;  /* 0x0000000e120c7228 */ /* 0x002fe20000000000 */
[----:B------:R-:W-:-:S07]  /*2cb0*/  FSETP.GEU.AND P1, PT, |R15|, 6.5827683646048100446e-37, PT ;  /* 0x036000000f00780b */ /* 0x000fce0003f2e200 */
[----:B------:R-:W-:-:S08]  /*2cc0*/  DFMA R16, R12, -3, R14 ;  /* 0xc00800000c10782b */ /* 0x000fd0000000000e */
[----:B------:R-:W-:-:S10]  /*2cd0*/  DFMA R12, R18, R16, R12 ;  /* 0x00000010120c722b */ /* 0x000fd4000000000c */
[----:B------:R-:W-:-:S05]  /*2ce0*/  FFMA R0, RZ, 2.125, R13 ;  /* 0x40080000ff007823 */ /* 0x000fca000000000d */
[----:B------:R-:W-:-:S13]  /*2cf0*/  FSETP.GT.AND P0, PT, |R0|, 1.469367938527859385e-39, PT ;  /* 0x001000000000780b */ /* 0x000fda0003f04200 */
[----:B0-----:R-:W-:Y:S05]  /*2d00*/  @P0 BRA P1, `(.L_x_67) ;  /* 0x00000000000c0947 */ /* 0x001fea0000800000 */
[----:B------:R-:W-:Y:S01]  /*2d10*/  IMAD.MOV.U32 R10, RZ, RZ, R14 ;  /* 0x000000ffff0a7224 */ /* 0x000fe200078e000e */
[----:B------:R-:W-:-:S07]  /*2d20*/  MOV R0, 0x2d40 ;  /* 0x00002d4000007802 */ /* 0x000fce0000000f00 */
[----:B------:R-:W-:Y:S05]  /*2d30*/  CALL.REL.NOINC `($__internal_2_$__cuda_sm20_div_rn_f64_full) ;  /* 0x0000000000a47944 */ /* 0x000fea0003c00000 */
.L_x_67:
[----:B------:R-:W-:Y:S05]  /*2d40*/  BSYNC.RECONVERGENT B1 ;  /* 0x0000000000017941 */ /* 0x000fea0003800200 */
.L_x_66:
[----:B------:R2:W-:Y:S01]  /*2d50*/  STG.E.64 desc[UR6][R24.64+0x8], R12 ;  /* 0x0000080c18007986 */ /* 0x0005e2000c101b06 */
[----:B------:R-:W-:-:S07]  /*2d60*/  VIADD R5, R5, 0x2 ;  /* 0x0000000205057836 */ /* 0x000fce0000000000 */
.L_x_63:
[----:B------:R-:W3:Y:S02]  /*2d70*/  LDC R0, c[0x0][0x394] ;  /* 0x0000e500ff007b82 */ /* 0x000ee40000000800 */
[----:B---3--:R-:W-:-:S04]  /*2d80*/  LOP3.LUT R0, R0, 0x1, RZ, 0xc0, !PT ;  /* 0x0000000100007812 */ /* 0x008fc800078ec0ff */
[----:B------:R-:W-:-:S13]  /*2d90*/  ISETP.NE.U32.AND P0, PT, R0, 0x1, PT ;  /* 0x000000010000780c */ /* 0x000fda0003f05070 */
[----:B------:R-:W-:Y:S05]  /*2da0*/  @P0 EXIT ;  /* 0x000000000000094d */ /* 0x000fea0003800000 */
[----:B------:R-:W3:Y:S01]  /*2db0*/  LDCU.64 UR8, c[0x0][0x380] ;  /* 0x00007000ff0877ac */ /* 0x000ee20008000a00 */
[----:B------:R-:W-:-:S05]  /*2dc0*/  IADD3 R0, P0, PT, R2, R5, RZ ;  /* 0x0000000502007210 */ /* 0x000fca0007f1e0ff */
[----:B------:R-:W-:Y:S01]  /*2dd0*/  IMAD.X R3, RZ, RZ, R3, P0 ;  /* 0x000000ffff037224 */ /* 0x000fe200000e0603 */
[----:B---3--:R-:W-:-:S04]  /*2de0*/  LEA R2, P0, R0, UR8, 0x3 ;  /* 0x0000000800027c11 */ /* 0x008fc8000f8018ff */
[----:B------:R-:W-:-:S06]  /*2df0*/  LEA.HI.X R3, R0, UR9, R3, 0x3, P0 ;  /* 0x0000000900037c11 */ /* 0x000fcc00080f1c03 */
[----:B------:R-:W3:Y:S01]  /*2e00*/  LDG.E.64.CONSTANT R2, desc[UR6][R2.64] ;  /* 0x0000000602027981 */ /* 0x000ee2000c1e9b00 */
[----:B------:R-:W4:Y:S01]  /*2e10*/  MUFU.RCP64H R11, 3 ;  /* 0x40080000000b7908 */ /* 0x000f220000001800 */
[----:B012---:R-:W-:Y:S01]  /*2e20*/  IMAD.MOV.U32 R12, RZ, RZ, 0x0 ;  /* 0x00000000ff0c7424 */ /* 0x007fe200078e00ff */
[----:B------:R-:W-:Y:S01]  /*2e30*/  BSSY.RECONVERGENT B1, `(.L_x_68) ;  /* 0x0000016000017945 */ /* 0x000fe20003800200 */
[----:B------:R-:W-:Y:S02]  /*2e40*/  IMAD.MOV.U32 R13, RZ, RZ, 0x40080000 ;  /* 0x40080000ff0d7424 */ /* 0x000fe400078e00ff */
[----:B------:R-:W-:-:S06]  /*2e50*/  IMAD.MOV.U32 R10, RZ, RZ, 0x1 ;  /* 0x00000001ff0a7424 */ /* 0x000fcc00078e00ff */
[----:B----4-:R-:W-:-:S08]  /*2e60*/  DFMA R14, R10, -R12, 1 ;  /* 0x3ff000000a0e742b */ /* 0x010fd0000000080c */
[----:B------:R-:W-:-:S08]  /*2e70*/  DFMA R14, R14, R14, R14 ;  /* 0x0000000e0e0e722b */ /* 0x000fd0000000000e */
[----:B------:R-:W-:-:S08]  /*2e80*/  DFMA R14, R10, R14, R10 ;  /* 0x0000000e0a0e722b */ /* 0x000fd0000000000a */
[----:B------:R-:W-:-:S08]  /*2e90*/  DFMA R12, R14, -R12, 1 ;  /* 0x3ff000000e0c742b */ /* 0x000fd0000000080c */
[----:B------:R-:W-:Y:S02]  /*2ea0*/  DFMA R14, R14, R12, R14 ;  /* 0x0000000c0e0e722b */ /* 0x000fe4000000000e */
[----:B---3--:R-:W-:-:S10]  /*2eb0*/  DMUL R10, R2, 3 ;  /* 0x40080000020a7828 */ /* 0x008fd40000000000 */
        /* <DEDUP_REMOVED lines=9> */
[----:B------:R-:W-:-:S07]  /*2f50*/  MOV R0, 0x2f70 ;  /* 0x00002f7000007802 */ /* 0x000fce0000000f00 */
[----:B------:R-:W-:Y:S05]  /*2f60*/  CALL.REL.NOINC `($__internal_2_$__cuda_sm20_div_rn_f64_full) ;  /* 0x0000000000187944 */ /* 0x000fea0003c00000 */
[----:B------:R-:W-:Y:S02]  /*2f70*/  IMAD.MOV.U32 R2, RZ, RZ, R12 ;  /* 0x000000ffff027224 */ /* 0x000fe400078e000c */
[----:B------:R-:W-:-:S07]  /*2f80*/  IMAD.MOV.U32 R3, RZ, RZ, R13 ;  /* 0x000000ffff037224 */ /* 0x000fce00078e000d */
.L_x_69:
[----:B------:R-:W-:Y:S05]  /*2f90*/  BSYNC.RECONVERGENT B1 ;  /* 0x0000000000017941 */ /* 0x000fea0003800200 */
.L_x_68:
[----:B------:R-:W-:-:S05]  /*2fa0*/  IMAD.WIDE.U32 R8, R5, 0x8, R8 ;  /* 0x0000000805087825 */ /* 0x000fca00078e0008 */
[----:B------:R-:W-:Y:S01]  /*2fb0*/  STG.E.64 desc[UR6][R8.64], R2 ;  /* 0x0000000208007986 */ /* 0x000fe2000c101b06 */
[----:B------:R-:W-:Y:S05]  /*2fc0*/  EXIT ;  /* 0x000000000000794d */ /* 0x000fea0003800000 */
        .weak           $__internal_2_$__cuda_sm20_div_rn_f64_full
        .type           $__internal_2_$__cuda_sm20_div_rn_f64_full,@function
        .size           $__internal_2_$__cuda_sm20_div_rn_f64_full,(.L_x_173 - $__internal_2_$__cuda_sm20_div_rn_f64_full)
$__internal_2_$__cuda_sm20_div_rn_f64_full:
[----:B------:R-:W-:Y:S01]  /*2fd0*/  IMAD.MOV.U32 R11, RZ, RZ, R15 ;  /* 0x000000ffff0b7224 */ /* 0x000fe200078e000f */
[C---:B------:R-:W-:Y:S01]  /*2fe0*/  FSETP.GEU.AND P0, PT, |R7|.reuse, 1.469367938527859385e-39, PT ;  /* 0x001000000700780b */ /* 0x040fe20003f0e200 */
[----:B------:R-:W-:Y:S01]  /*2ff0*/  IMAD.U32 R12, RZ, RZ, UR4 ;  /* 0x00000004ff0c7e24 */ /* 0x000fe2000f8e00ff */
[----:B------:R-:W-:Y:S01]  /*3000*/  LOP3.LUT R4, R7, 0x800fffff, RZ, 0xc0, !PT ;  /* 0x800fffff07047812 */ /* 0x000fe200078ec0ff */
[----:B------:R-:W-:Y:S01]  /*3010*/  IMAD.MOV.U32 R13, RZ, RZ, R7 ;  /* 0x000000ffff0d7224 */ /* 0x000fe200078e0007 */
[C---:B------:R-:W-:Y:S01]  /*3020*/  FSETP.GEU.AND P3, PT, |R11|.reuse, 1.469367938527859385e-39, PT ;  /* 0x001000000b00780b */ /* 0x040fe20003f6e200 */
[----:B------:R-:W-:Y:S01]  /*3030*/  IMAD.U32 R14, RZ, RZ, UR4 ;  /* 0x00000004ff0e7e24 */ /* 0x000fe2000f8e00ff */
[----:B------:R-:W-:Y:S01]  /*3040*/  LOP3.LUT R15, R4, 0x3ff00000, RZ, 0xfc, !PT ;  /* 0x3ff00000040f7812 */ /* 0x000fe200078efcff */
[----:B------:R-:W-:Y:S01]  /*3050*/  IMAD.MOV.U32 R16, RZ, RZ, R10 ;  /* 0x000000ffff107224 */ /* 0x000fe200078e000a */
[----:B------:R-:W-:Y:S01]  /*3060*/  LOP3.LUT R4, R11, 0x7ff00000, RZ, 0xc0, !PT ;  /* 0x7ff000000b047812 */ /* 0x000fe200078ec0ff */
[----:B------:R-:W-:Y:S01]  /*3070*/  IMAD.MOV.U32 R20, RZ, RZ, 0x1 ;  /* 0x00000001ff147424 */ /* 0x000fe200078e00ff */
[----:B------:R-:W-:Y:S01]  /*3080*/  LOP3.LUT R29, R7, 0x7ff00000, RZ, 0xc0, !PT ;  /* 0x7ff00000071d7812 */ /* 0x000fe200078ec0ff */
[----:B------:R-:W-:Y:S01]  /*3090*/  BSSY.RECONVERGENT B0, `(.L_x_70) ;  /* 0x000004e000007945 */ /* 0x000fe20003800200 */
[----:B------:R-:W-:Y:S01]  /*30a0*/  MOV R6, 0x1ca00000 ;  /* 0x1ca0000000067802 */ /* 0x000fe20000000f00 */
[----:B------:R-:W-:Y:S01]  /*30b0*/  @!P0 DMUL R14, R12, 8.98846567431157953865e+307 ;  /* 0x7fe000000c0e8828 */ /* 0x000fe20000000000 */
[----:B------:R-:W-:-:S03]  /*30c0*/  ISETP.GE.U32.AND P2, PT, R4, R29, PT ;  /* 0x0000001d0400720c */ /* 0x000fc60003f46070 */
[----:B------:R-:W-:Y:S01]  /*30d0*/  @!P3 LOP3.LUT R17, R13, 0x7ff00000, RZ, 0xc0, !PT ;  /* 0x7ff000000d11b812 */ /* 0x000fe200078ec0ff */
[----:B------:R-:W-:Y:S01]  /*30e0*/  @!P3 IMAD.MOV.U32 R18, RZ, RZ, RZ ;  /* 0x000000ffff12b224 */ /* 0x000fe200078e00ff */
[----:B------:R-:W0:Y:S02]  /*30f0*/  MUFU.RCP64H R21, R15 ;  /* 0x0000000f00157308 */ /* 0x000e240000001800 */
[----:B------:R-:W-:Y:S02]  /*3100*/  @!P3 ISETP.GE.U32.AND P4, PT, R4, R17, PT ;  /* 0x000000110400b20c */ /* 0x000fe40003f86070 */
[C---:B------:R-:W-:Y:S02]  /*3110*/  SEL R17, R6.reuse, 0x63400000, !P2 ;  /* 0x6340000006117807 */ /* 0x040fe40005000000 */
[----:B------:R-:W-:Y:S02]  /*3120*/  @!P3 SEL R19, R6, 0x63400000, !P4 ;  /* 0x634000000613b807 */ /* 0x000fe40006000000 */
[----:B------:R-:W-:-:S02]  /*3130*/  LOP3.LUT R17, R17, 0x800fffff, R11, 0xf8, !PT ;  /* 0x800fffff11117812 */ /* 0x000fc400078ef80b */
[----:B------:R-:W-:Y:S02]  /*3140*/  @!P3 LOP3.LUT R19, R19, 0x80000000, R11, 0xf8, !PT ;  /* 0x800000001313b812 */ /* 0x000fe400078ef80b */
[----:B------:R-:W-:Y:S02]  /*3150*/  @!P0 LOP3.LUT R29, R15, 0x7ff00000, RZ, 0xc0, !PT ;  /* 0x7ff000000f1d8812 */ /* 0x000fe400078ec0ff */
[----:B------:R-:W-:-:S06]  /*3160*/  @!P3 LOP3.LUT R19, R19, 0x100000, RZ, 0xfc, !PT ;  /* 0x001000001313b812 */ /* 0x000fcc00078efcff */
[----:B------:R-:W-:Y:S02]  /*3170*/  @!P3 DFMA R16, R16, 2, -R18 ;  /* 0x400000001010b82b */ /* 0x000fe40000000812 */
[----:B0-----:R-:W-:-:S08]  /*3180*/  DFMA R18, R20, -R14, 1 ;  /* 0x3ff000001412742b */ /* 0x001fd0000000080e */
[----:B------:R-:W-:-:S08]  /*3190*/  DFMA R18, R18, R18, R18 ;  /* 0x000000121212722b */ /* 0x000fd00000000012 */
[----:B------:R-:W-:-:S08]  /*31a0*/  DFMA R18, R20, R18, R20 ;  /* 0x000000121412722b */ /* 0x000fd00000000014 */
[----:B------:R-:W-:-:S08]  /*31b0*/  DFMA R20, R18, -R14, 1 ;  /* 0x3ff000001214742b */ /* 0x000fd0000000080e */
[----:B------:R-:W-:-:S08]  /*31c0*/  DFMA R18, R18, R20, R18 ;  /* 0x000000141212722b */ /* 0x000fd00000000012 */
[----:B------:R-:W-:-:S08]  /*31d0*/  DMUL R20, R18, R16 ;  /* 0x0000001012147228 */ /* 0x000fd00000000000 */
[----:B------:R-:W-:-:S08]  /*31e0*/  DFMA R22, R20, -R14, R16 ;  /* 0x8000000e1416722b */ /* 0x000fd00000000010 */
[----:B------:R-:W-:Y:S01]  /*31f0*/  DFMA R22, R18, R22, R20 ;  /* 0x000000161216722b */ /* 0x000fe20000000014 */
[----:B------:R-:W-:Y:S01]  /*3200*/  IMAD.MOV.U32 R20, RZ, RZ, R4 ;  /* 0x000000ffff147224 */ /* 0x000fe200078e0004 */
[----:B------:R-:W-:-:S05]  /*3210*/  @!P3 LOP3.LUT R20, R17, 0x7ff00000, RZ, 0xc0, !PT ;  /* 0x7ff000001114b812 */ /* 0x000fca00078ec0ff */
[----:B------:R-:W-:-:S05]  /*3220*/  VIADD R18, R20, 0xffffffff ;  /* 0xffffffff14127836 */ /* 0x000fca0000000000 */
[----:B------:R-:W-:Y:S01]  /*3230*/  ISETP.GT.U32.AND P0, PT, R18, 0x7feffffe, PT ;  /* 0x7feffffe1200780c */ /* 0x000fe20003f04070 */
[----:B------:R-:W-:-:S05]  /*3240*/  VIADD R18, R29, 0xffffffff ;  /* 0xffffffff1d127836 */ /* 0x000fca0000000000 */
[----:B------:R-:W-:-:S13]  /*3250*/  ISETP.GT.U32.OR P0, PT, R18, 0x7feffffe, P0 ;  /* 0x7feffffe1200780c */ /* 0x000fda0000704470 */
[----:B------:R-:W-:Y:S05]  /*3260*/  @P0 BRA `(.L_x_71) ;  /* 0x00000000006c0947 */ /* 0x000fea0003800000 */
[----:B------:R-:W-:-:S04]  /*3270*/  LOP3.LUT R11, R13, 0x7ff00000, RZ, 0xc0, !PT ;  /* 0x7ff000000d0b7812 */ /* 0x000fc800078ec0ff */
[CC--:B------:R-:W-:Y:S02]  /*3280*/  VIADDMNMX R10, R4.reuse, -R11.reuse, 0xb9600000, !PT ;  /* 0xb9600000040a7446 */ /* 0x0c0fe4000780090b */
[----:B------:R-:W-:Y:S02]  /*3290*/  ISETP.GE.U32.AND P0, PT, R4, R11, PT ;  /* 0x0000000b0400720c */ /* 0x000fe40003f06070 */
[----:B------:R-:W-:Y:S01]  /*32a0*/  VIMNMX R4, PT, PT, R10, 0x46a00000, PT ;  /* 0x46a000000a047848 */ /* 0x000fe20003fe0100 */
[----:B------:R-:W-:Y:S01]  /*32b0*/  IMAD.MOV.U32 R10, RZ, RZ, RZ ;  /* 0x000000ffff0a7224 */ /* 0x000fe200078e00ff */
[----:B------:R-:W-:-:S05]  /*32c0*/  SEL R11, R6, 0x63400000, !P0 ;  /* 0x63400000060b7807 */ /* 0x000fca0004000000 */
[----:B------:R-:W-:-:S04]  /*32d0*/  IMAD.IADD R4, R4, 0x1, -R11 ;  /* 0x0000000104047824 */ /* 0x000fc800078e0a0b */
[----:B------:R-:W-:-:S06]  /*32e0*/  VIADD R11, R4, 0x7fe00000 ;  /* 0x7fe00000040b7836 */ /* 0x000fcc0000000000 */
[----:B------:R-:W-:-:S10]  /*32f0*/  DMUL R18, R22, R10 ;  /* 0x0000000a16127228 */ /* 0x000fd40000000000 */
[----:B------:R-:W-:-:S13]  /*3300*/  FSETP.GTU.AND P0, PT, |R19|, 1.469367938527859385e-39, PT ;  /* 0x001000001300780b */ /* 0x000fda0003f0c200 */
[----:B------:R-:W-:Y:S05]  /*3310*/  @P0 BRA `(.L_x_72) ;  /* 0x0000000000940947 */ /* 0x000fea0003800000 */
[----:B------:R-:W-:Y:S01]  /*3320*/  DFMA R14, R22, -R14, R16 ;  /* 0x8000000e160e722b */ /* 0x000fe20000000010 */
[----:B------:R-:W-:-:S09]  /*3330*/  IMAD.MOV.U32 R12, RZ, RZ, RZ ;  /* 0x000000ffff0c7224 */ /* 0x000fd200078e00ff */
[C---:B------:R-:W-:Y:S02]  /*3340*/  FSETP.NEU.AND P0, PT, R15.reuse, RZ, PT ;  /* 0x000000ff0f00720b */ /* 0x040fe40003f0d000 */
[----:B------:R-:W-:-:S04]  /*3350*/  LOP3.LUT R17, R15, 0x80000000, R13, 0x48, !PT ;  /* 0x800000000f117812 */ /* 0x000fc800078e480d */
[----:B------:R-:W-:-:S07]  /*3360*/  LOP3.LUT R13, R17, R11, RZ, 0xfc, !PT ;  /* 0x0000000b110d7212 */ /* 0x000fce00078efcff */
[----:B------:R-:W-:Y:S05]  /*3370*/  @!P0 BRA `(.L_x_72) ;  /* 0x00000000007c8947 */ /* 0x000fea0003800000 */
[----:B------:R-:W-:Y:S01]  /*3380*/  IMAD.MOV R11, RZ, RZ, -R4 ;  /* 0x000000ffff0b7224 */ /* 0x000fe200078e0a04 */
[----:B------:R-:W-:Y:S01]  /*3390*/  DMUL.RP R12, R22, R12 ;  /* 0x0000000c160c7228 */ /* 0x000fe20000008000 */
[----:B------:R-:W-:-:S06]  /*33a0*/  IMAD.MOV.U32 R10, RZ, RZ, RZ ;  /* 0x000000ffff0a7224 */ /* 0x000fcc00078e00ff */
[----:B------:R-:W-:-:S03]  /*33b0*/  DFMA R10, R18, -R10, R22 ;  /* 0x8000000a120a722b */ /* 0x000fc60000000016 */
[----:B------:R-:W-:-:S03]  /*33c0*/  LOP3.LUT R17, R13, R17, RZ, 0x3c, !PT ;  /* 0x000000110d117212 */ /* 0x000fc600078e3cff */
[----:B------:R-:W-:-:S04]  /*33d0*/  IADD3 R10, PT, PT, -R4, -0x43300000, RZ ;  /* 0xbcd00000040a7810 */ /* 0x000fc80007ffe1ff */
[----:B------:R-:W-:-:S04]  /*33e0*/  FSETP.NEU.AND P0, PT, |R11|, R10, PT ;  /* 0x0000000a0b00720b */ /* 0x000fc80003f0d200 */
[----:B------:R-:W-:Y:S02]  /*33f0*/  FSEL R18, R12, R18, !P0 ;  /* 0x000000120c127208 */ /* 0x000fe40004000000 */
[----:B------:R-:W-:Y:S01]  /*3400*/  FSEL R19, R17, R19, !P0 ;  /* 0x0000001311137208 */ /* 0x000fe20004000000 */
[----:B------:R-:W-:Y:S06]  /*3410*/  BRA `(.L_x_72) ;  /* 0x0000000000547947 */ /* 0x000fec0003800000 */
.L_x_71:
[----:B------:R-:W-:-:S14]  /*3420*/  DSETP.NAN.AND P0, PT, R10, R10, PT ;  /* 0x0000000a0a00722a */ /* 0x000fdc0003f08000 */
[----:B------:R-:W-:Y:S05]  /*3430*/  @P0 BRA `(.L_x_73) ;  /* 0x0000000000440947 */ /* 0x000fea0003800000 */
[----:B------:R-:W-:-:S14]  /*3440*/  DSETP.NAN.AND P0, PT, R12, R12, PT ;  /* 0x0000000c0c00722a */ /* 0x000fdc0003f08000 */
[----:B------:R-:W-:Y:S05]  /*3450*/  @P0 BRA `(.L_x_74) ;  /* 0x0000000000300947 */ /* 0x000fea0003800000 */
[----:B------:R-:W-:Y:S01]  /*3460*/  ISETP.NE.AND P0, PT, R20, R29, PT ;  /* 0x0000001d1400720c */ /* 0x000fe20003f05270 */
[----:B------:R-:W-:Y:S02]  /*3470*/  IMAD.MOV.U32 R18, RZ, RZ, 0x0 ;  /* 0x00000000ff127424 */ /* 0x000fe400078e00ff */
[----:B------:R-:W-:-:S10]  /*3480*/  IMAD.MOV.U32 R19, RZ, RZ, -0x80000 ;  /* 0xfff80000ff137424 */ /* 0x000fd400078e00ff */
[----:B------:R-:W-:Y:S05]  /*3490*/  @!P0 BRA `(.L_x_72) ;  /* 0x0000000000348947 */ /* 0x000fea0003800000 */
[----:B------:R-:W-:Y:S02]  /*34a0*/  ISETP.NE.AND P0, PT, R20, 0x7ff00000, PT ;  /* 0x7ff000001400780c */ /* 0x000fe40003f05270 */
[----:B------:R-:W-:Y:S02]  /*34b0*/  LOP3.LUT R19, R11, 0x80000000, R13, 0x48, !PT ;  /* 0x800000000b137812 */ /* 0x000fe400078e480d */
[----:B------:R-:W-:-:S13]  /*34c0*/  ISETP.EQ.OR P0, PT, R29, RZ, !P0 ;  /* 0x000000ff1d00720c */ /* 0x000fda0004702670 */
[----:B------:R-:W-:Y:S01]  /*34d0*/  @P0 LOP3.LUT R4, R19, 0x7ff00000, RZ, 0xfc, !PT ;  /* 0x7ff0000013040812 */ /* 0x000fe200078efcff */
[----:B------:R-:W-:Y:S02]  /*34e0*/  @!P0 IMAD.MOV.U32 R18, RZ, RZ, RZ ;  /* 0x000000ffff128224 */ /* 0x000fe400078e00ff */
[----:B------:R-:W-:Y:S02]  /*34f0*/  @P0 IMAD.MOV.U32 R18, RZ, RZ, RZ ;  /* 0x000000ffff120224 */ /* 0x000fe400078e00ff */
[----:B------:R-:W-:Y:S01]  /*3500*/  @P0 IMAD.MOV.U32 R19, RZ, RZ, R4 ;  /* 0x000000ffff130224 */ /* 0x000fe200078e0004 */
[----:B------:R-:W-:Y:S06]  /*3510*/  BRA `(.L_x_72) ;  /* 0x0000000000147947 */ /* 0x000fec0003800000 */
.L_x_74:
[----:B------:R-:W-:Y:S01]  /*3520*/  LOP3.LUT R19, R13, 0x80000, RZ, 0xfc, !PT ;  /* 0x000800000d137812 */ /* 0x000fe200078efcff */
[----:B------:R-:W-:Y:S01]  /*3530*/  IMAD.MOV.U32 R18, RZ, RZ, R12 ;  /* 0x000000ffff127224 */ /* 0x000fe200078e000c */
[----:B------:R-:W-:Y:S06]  /*3540*/  BRA `(.L_x_72) ;  /* 0x0000000000087947 */ /* 0x000fec0003800000 */
.L_x_73:
[----:B------:R-:W-:Y:S01]  /*3550*/  LOP3.LUT R19, R11, 0x80000, RZ, 0xfc, !PT ;  /* 0x000800000b137812 */ /* 0x000fe200078efcff */
[----:B------:R-:W-:-:S07]  /*3560*/  IMAD.MOV.U32 R18, RZ, RZ, R10 ;  /* 0x000000ffff127224 */ /* 0x000fce00078e000a */
.L_x_72:
[----:B------:R-:W-:Y:S05]  /*3570*/  BSYNC.RECONVERGENT B0 ;  /* 0x0000000000007941 */ /* 0x000fea0003800200 */
.L_x_70:
[----:B------:R-:W-:Y:S02]  /*3580*/  IMAD.MOV.U32 R10, RZ, RZ, R0 ;  /* 0x000000ffff0a7224 */ /* 0x000fe400078e0000 */
[----:B------:R-:W-:Y:S02]  /*3590*/  IMAD.MOV.U32 R11, RZ, RZ, 0x0 ;  /* 0x00000000ff0b7424 */ /* 0x000fe400078e00ff */
[----:B------:R-:W-:Y:S02]  /*35a0*/  IMAD.MOV.U32 R12, RZ, RZ, R18 ;  /* 0x000000ffff0c7224 */ /* 0x000fe400078e0012 */
[----:B------:R-:W-:Y:S01]  /*35b0*/  IMAD.MOV.U32 R13, RZ, RZ, R19 ;  /* 0x000000ffff0d7224 */ /* 0x000fe200078e0013 */
[----:B------:R-:W-:Y:S06]  /*35c0*/  RET.REL.NODEC R10 `(nearest_lattice_points_kernel) ;  /* 0xffffffc80a8c7950 */ /* 0x000fec0003c3ffff */
.L_x_75:
        /* <DEDUP_REMOVED lines=11> */
.L_x_173:


//--------------------- .text.lattice_inner_products_kernel --------------------------
	.section	.text.lattice_inner_products_kernel,"ax",@progbits
	.align	128
        .global         lattice_inner_products_kernel
        .type           lattice_inner_products_kernel,@function
        .size           lattice_inner_products_kernel,(.L_x_174 - lattice_inner_products_kernel)
        .other          lattice_inner_products_kernel,@"STO_CUDA_ENTRY STV_DEFAULT"
lattice_inner_products_kernel:
.text.lattice_inner_products_kernel:
[----:B------:R-:W-:Y:S01]  /*0000*/  LDC R1, c[0x0][0x37c] ;  /* 0x0000df00ff017b82 */ /* 0x000fe20000000800 */
[----:B------:R-:W0:Y:S07]  /*0010*/  S2R R3, SR_TID.X ;  /* 0x0000000000037919 */ /* 0x000e2e0000002100 */
[----:B------:R-:W0:Y:S01]  /*0020*/  S2UR UR4, SR_CTAID.X ;  /* 0x00000000000479c3 */ /* 0x000e220000002500 */
[----:B------:R-:W1:Y:S01]  /*0030*/  LDCU UR6, c[0x0][0x390] ;  /* 0x00007200ff0677ac */ /* 0x000e620008000800 */
[----:B------:R-:W2:Y:S06]  /*0040*/  S2R R5, SR_TID.Y ;  /* 0x0000000000057919 */ /* 0x000eac0000002200 */
[----:B------:R-:W0:Y:S08]  /*0050*/  LDC R0, c[0x0][0x360] ;  /* 0x0000d800ff007b82 */ /* 0x000e300000000800 */
[----:B------:R-:W2:Y:S08]  /*0060*/  S2UR UR5, SR_CTAID.Y ;  /* 0x00000000000579c3 */ /* 0x000eb00000002600 */
[----:B------:R-:W2:Y:S01]  /*0070*/  LDC R2, c[0x0][0x364] ;  /* 0x0000d900ff027b82 */ /* 0x000ea20000000800 */
[----:B0-----:R-:W-:-:S02]  /*0080*/  IMAD R0, R0, UR4, R3 ;  /* 0x0000000400007c24 */ /* 0x001fc4000f8e0203 */
[----:B--2---:R-:W-:-:S05]  /*0090*/  IMAD R3, R2, UR5, R5 ;  /* 0x0000000502037c24 */ /* 0x004fca000f8e0205 */
[----:B------:R-:W-:-:S04]  /*00a0*/  VIMNMX R2, PT, PT, R0, R3, !PT ;  /* 0x0000000300027248 */ /* 0x000fc80007fe0100 */
[----:B-1----:R-:W-:-:S13]  /*00b0*/  ISETP.GE.AND P0, PT, R2, UR6, PT ;  /* 0x0000000602007c0c */ /* 0x002fda000bf06270 */
[----:B------:R-:W-:Y:S05]  /*00c0*/  @P0 EXIT ;  /* 0x000000000000094d */ /* 0x000fea0003800000 */
[----:B------:R-:W0:Y:S01]  /*00d0*/  LDC R2, c[0x0][0x394] ;  /* 0x0000e500ff027b82 */ /* 0x000e220000000800 */
[----:B------:R-:W1:Y:S01]  /*00e0*/  LDCU.64 UR4, c[0x0][0x358] ;  /* 0x00006b00ff0477ac */ /* 0x000e620008000a00 */
[----:B------:R-:W-:Y:S02]  /*00f0*/  CS2R R18, SRZ ;  /* 0x0000000000127805 */ /* 0x000fe4000001ff00 */
[----:B0-----:R-:W-:-:S13]  /*0100*/  ISETP.GE.AND P0, PT, R2, 0x1, PT ;  /* 0x000000010200780c */ /* 0x001fda0003f06270 */
[----:B-1----:R-:W-:Y:S05]  /*0110*/  @!P0 BRA `(.L_x_76) ;  /* 0x0000000400d08947 */ /* 0x002fea0003800000 */
[----:B------:R-:W-:Y:S01]  /*0120*/  ISETP.GE.U32.AND P1, PT, R2, 0x8, PT ;  /* 0x000000080200780c */ /* 0x000fe20003f26070 */
[-C--:B------:R-:W-:Y:S01]  /*0130*/  IMAD R5, R0, R2.reuse, RZ ;  /* 0x0000000200057224 */ /* 0x080fe200078e02ff */
[----:B------:R-:W-:Y:S01]  /*0140*/  LOP3.LUT R4, R2, 0x7, RZ, 0xc0, !PT ;  /* 0x0000000702047812 */ /* 0x000fe200078ec0ff */
[----:B------:R-:W-:Y:S01]  /*0150*/  IMAD R6, R3, R2, RZ ;  /* 0x0000000203067224 */ /* 0x000fe200078e02ff */
[----:B------:R-:W-:Y:S01]  /*0160*/  CS2R R18, SRZ ;  /* 0x0000000000127805 */ /* 0x000fe2000001ff00 */
[----:B------:R-:W-:Y:S01]  /*0170*/  IMAD.MOV.U32 R7, RZ, RZ, RZ ;  /* 0x000000ffff077224 */ /* 0x000fe200078e00ff */
[----:B------:R-:W-:Y:S02]  /*0180*/  ISETP.NE.AND P0, PT, R4, RZ, PT ;  /* 0x000000ff0400720c */ /* 0x000fe40003f05270 */
[----:B------:R-:W-:Y:S02]  /*0190*/  SHF.R.S32.HI R22, RZ, 0x1f, R5 ;  /* 0x0000001fff167819 */ /* 0x000fe40000011405 */
[----:B------:R-:W-:-:S03]  /*01a0*/  SHF.R.S32.HI R23, RZ, 0x1f, R6 ;  /* 0x0000001fff177819 */ /* 0x000fc60000011406 */
[----:B------:R-:W-:Y:S06]  /*01b0*/  @!P1 BRA `(.L_x_77) ;  /* 0x0000000000bc9947 */ /* 0x000fec0003800000 */
[----:B------:R-:W0:Y:S01]  /*01c0*/  LDCU.64 UR6, c[0x0][0x380] ;  /* 0x00007000ff0677ac */ /* 0x000e220008000a00 */
[----:B------:R-:W-:Y:S02]  /*01d0*/  LOP3.LUT R7, R2, 0x7ffffff8, RZ, 0xc0, !PT ;  /* 0x7ffffff802077812 */ /* 0x000fe400078ec0ff */
[----:B------:R-:W-:-:S03]  /*01e0*/  CS2R R18, SRZ ;  /* 0x0000000000127805 */ /* 0x000fc6000001ff00 */
[----:B------:R-:W-:Y:S01]  /*01f0*/  IMAD.MOV R24, RZ, RZ, -R7 ;  /* 0x000000ffff187224 */ /* 0x000fe200078e0a07 */
[C---:B0-----:R-:W-:Y:S02]  /*0200*/  LEA R16, P1, R5.reuse, UR6, 0x3 ;  /* 0x0000000605107c11 */ /* 0x041fe4000f8218ff */
[----:B------:R-:W-:Y:S02]  /*0210*/  LEA R14, P3, R6, UR6, 0x3 ;  /* 0x00000006060e7c11 */ /* 0x000fe4000f8618ff */
[----:B------:R-:W-:Y:S02]  /*0220*/  IADD3 R16, P2, PT, R16, 0x20, RZ ;  /* 0x0000002010107810 */ /* 0x000fe40007f5e0ff */
[----:B------:R-:W-:Y:S02]  /*0230*/  IADD3 R14, P4, PT, R14, 0x20, RZ ;  /* 0x000000200e0e7810 */ /* 0x000fe40007f9e0ff */
[----:B------:R-:W-:Y:S02]  /*0240*/  LEA.HI.X R17, R5, UR7, R22, 0x3, P1 ;  /* 0x0000000705117c11 */ /* 0x000fe400088f1c16 */
[----:B------:R-:W-:-:S03]  /*0250*/  LEA.HI.X R15, R6, UR7, R23, 0x3, P3 ;  /* 0x00000007060f7c11 */ /* 0x000fc600098f1c17 */
[----:B------:R-:W-:Y:S02]  /*0260*/  IMAD.X R17, RZ, RZ, R17, P2 ;  /* 0x000000ffff117224 */ /* 0x000fe400010e0611 */
[----:B------:R-:W-:-:S07]  /*0270*/  IMAD.X R15, RZ, RZ, R15, P4 ;  /* 0x000000ffff0f7224 */ /* 0x000fce00020e060f */
.L_x_78:
[----:B------:R-:W-:Y:S02]  /*0280*/  IMAD.MOV.U32 R8, RZ, RZ, R16 ;  /* 0x000000ffff087224 */ /* 0x000fe400078e0010 */
[----:B------:R-:W-:Y:S02]  /*0290*/  IMAD.MOV.U32 R9, RZ, RZ, R17 ;  /* 0x000000ffff097224 */ /* 0x000fe400078e0011 */
[----:B------:R-:W-:Y:S02]  /*02a0*/  IMAD.MOV.U32 R10, RZ, RZ, R14 ;  /* 0x000000ffff0a7224 */ /* 0x000fe400078e000e */
[----:B------:R-:W-:Y:S01]  /*02b0*/  IMAD.MOV.U32 R11, RZ, RZ, R15 ;  /* 0x000000ffff0b7224 */ /* 0x000fe200078e000f */
[----:B------:R-:W2:Y:S04]  /*02c0*/  LDG.E.64.CONSTANT R12, desc[UR4][R8.64+-0x20] ;  /* 0xffffe004080c7981 */ /* 0x000ea8000c1e9b00 */
[----:B------:R-:W2:Y:S04]  /*02d0*/  LDG.E.64.CONSTANT R16, desc[UR4][R10.64+-0x20] ;  /* 0xffffe0040a107981 */ /* 0x000ea8000c1e9b00 */
[----:B------:R-:W3:Y:S04]  /*02e0*/  LDG.E.64.CONSTANT R14, desc[UR4][R8.64+-0x18] ;  /* 0xffffe804080e7981 */ /* 0x000ee8000c1e9b00 */
[----:B------:R-:W3:Y:S01]  /*02f0*/  LDG.E.64.CONSTANT R20, desc[UR4][R10.64+-0x18] ;  /* 0xffffe8040a147981 */ /* 0x000ee2000c1e9b00 */
[----:B--2---:R-:W-:-:S03]  /*0300*/  DFMA R16, R12, R16, R18 ;  /* 0x000000100c10722b */ /* 0x004fc60000000012 */
[----:B------:R-:W2:Y:S04]  /*0310*/  LDG.E.64.CONSTANT R12, desc[UR4][R8.64+-0x10] ;  /* 0xfffff004080c7981 */ /* 0x000ea8000c1e9b00 */
[----:B------:R-:W2:Y:S01]  /*0320*/  LDG.E.64.CONSTANT R18, desc[UR4][R10.64+-0x10] ;  /* 0xfffff0040a127981 */ /* 0x000ea2000c1e9b00 */
[----:B---3--:R-:W-:-:S03]  /*0330*/  DFMA R20, R14, R20, R16 ;  /* 0x000000140e14722b */ /* 0x008fc60000000010 */
        /* <DEDUP_REMOVED lines=14> */
[----:B------:R-:W-:-:S05]  /*0420*/  VIADD R24, R24, 0x8 ;  /* 0x0000000818187836 */ /* 0x000fca0000000000 */
[----:B------:R-:W-:Y:S01]  /*0430*/  ISETP.NE.AND P1, PT, R24, RZ, PT ;  /* 0x000000ff1800720c */ /* 0x000fe20003f25270 */
[----:B--2---:R-:W-:Y:S01]  /*0440*/  DFMA R12, R12, R14, R16 ;  /* 0x0000000e0c0c722b */ /* 0x004fe20000000010 */
[----:B------:R-:W-:Y:S02]  /*0450*/  IADD3 R16, P2, PT, R8, 0x40, RZ ;  /* 0x0000004008107810 */ /* 0x000fe40007f5e0ff */
[----:B------:R-:W-:-:S03]  /*0460*/  IADD3 R14, P3, PT, R10, 0x40, RZ ;  /* 0x000000400a0e7810 */ /* 0x000fc60007f7e0ff */
[----:B------:R-:W-:Y:S02]  /*0470*/  IMAD.X R17, RZ, RZ, R9, P2 ;  /* 0x000000ffff117224 */ /* 0x000fe400010e0609 */
[----:B---3--:R-:W-:Y:S01]  /*0480*/  DFMA R18, R18, R20, R12 ;  /* 0x000000141212722b */ /* 0x008fe2000000000c */
[----:B------:R-:W-:-:S03]  /*0490*/  IMAD.X R15, RZ, RZ, R11, P3 ;  /* 0x000000ffff0f7224 */ /* 0x000fc600018e060b */
[----:B------:R-:W-:Y:S07]  /*04a0*/  @P1 BRA `(.L_x_78) ;  /* 0xfffffffc00741947 */ /* 0x000fee000383ffff */
.L_x_77:
[----:B------:R-:W-:Y:S05]  /*04b0*/  @!P0 BRA `(.L_x_76) ;  /* 0x0000000000e88947 */ /* 0x000fea0003800000 */
[----:B------:R-:W-:Y:S02]  /*04c0*/  ISETP.GE.U32.AND P1, PT, R4, 0x4, PT ;  /* 0x000000040400780c */ /* 0x000fe40003f26070 */
[----:B------:R-:W-:-:S04]  /*04d0*/  LOP3.LUT R26, R2, 0x3, RZ, 0xc0, !PT ;  /* 0x00000003021a7812 */ /* 0x000fc800078ec0ff */
[----:B------:R-:W-:-:S07]  /*04e0*/  ISETP.NE.AND P0, PT, R26, RZ, PT ;  /* 0x000000ff1a00720c */ /* 0x000fce0003f05270 */
[----:B------:R-:W-:Y:S06]  /*04f0*/  @!P1 BRA `(.L_x_79) ;  /* 0x0000000000589947 */ /* 0x000fec0003800000 */
[----:B------:R-:W0:Y:S01]  /*0500*/  LDCU.64 UR6, c[0x0][0x380] ;  /* 0x00007000ff0677ac */ /* 0x000e220008000a00 */
[-C--:B------:R-:W-:Y:S02]  /*0510*/  IADD3 R10, P1, PT, R5, R7.reuse, RZ ;  /* 0x00000007050a7210 */ /* 0x080fe40007f3e0ff */
[----:B------:R-:W-:-:S03]  /*0520*/  IADD3 R4, P2, PT, R6, R7, RZ ;  /* 0x0000000706047210 */ /* 0x000fc60007f5e0ff */
[----:B------:R-:W-:Y:S02]  /*0530*/  IMAD.X R11, RZ, RZ, R22, P1 ;  /* 0x000000ffff0b7224 */ /* 0x000fe400008e0616 */
[----:B------:R-:W-:Y:S01]  /*0540*/  IMAD.X R9, RZ, RZ, R23, P2 ;  /* 0x000000ffff097224 */ /* 0x000fe200010e0617 */
[----:B0-----:R-:W-:Y:S02]  /*0550*/  LEA R14, P1, R10, UR6, 0x3 ;  /* 0x000000060a0e7c11 */ /* 0x001fe4000f8218ff */
[----:B------:R-:W-:Y:S02]  /*0560*/  LEA R8, P2, R4, UR6, 0x3 ;  /* 0x0000000604087c11 */ /* 0x000fe4000f8418ff */
[----:B------:R-:W-:Y:S02]  /*0570*/  LEA.HI.X R15, R10, UR7, R11, 0x3, P1 ;  /* 0x000000070a0f7c11 */ /* 0x000fe400088f1c0b */
[----:B------:R-:W-:-:S03]  /*0580*/  LEA.HI.X R9, R4, UR7, R9, 0x3, P2 ;  /* 0x0000000704097c11 */ /* 0x000fc600090f1c09 */
[----:B------:R-:W2:Y:S04]  /*0590*/  LDG.E.64.CONSTANT R16, desc[UR4][R14.64] ;  /* 0x000000040e107981 */ /* 0x000ea8000c1e9b00 */
[----:B------:R-:W2:Y:S04]  /*05a0*/  LDG.E.64.CONSTANT R20, desc[UR4][R8.64] ;  /* 0x0000000408147981 */ /* 0x000ea8000c1e9b00 */
[----:B------:R-:W3:Y:S04]  /*05b0*/  LDG.E.64.CONSTANT R10, desc[UR4][R14.64+0x8] ;  /* 0x000008040e0a7981 */ /* 0x000ee8000c1e9b00 */
[----:B------:R-:W3:Y:S04]  /*05c0*/  LDG.E.64.CONSTANT R12, desc[UR4][R8.64+0x8] ;  /* 0x00000804080c7981 */ /* 0x000ee8000c1e9b00 */
[----:B------:R-:W4:Y:S04]  /*05d0*/  LDG.E.64.CONSTANT R24, desc[UR4][R14.64+0x18] ;  /* 0x000018040e187981 */ /* 0x000f28000c1e9b00 */
[----:B------:R-:W4:Y:S01]  /*05e0*/  LDG.E.64.CONSTANT R28, desc[UR4][R8.64+0x18] ;  /* 0x00001804081c7981 */ /* 0x000f22000c1e9b00 */
[----:B--2---:R-:W-:-:S03]  /*05f0*/  DFMA R20, R16, R20, R18 ;  /* 0x000000141014722b */ /* 0x004fc60000000012 */
[----:B------:R-:W2:Y:S04]  /*0600*/  LDG.E.64.CONSTANT R16, desc[UR4][R14.64+0x10] ;  /* 0x000010040e107981 */ /* 0x000ea8000c1e9b00 */
[----:B------:R-:W2:Y:S01]  /*0610*/  LDG.E.64.CONSTANT R18, desc[UR4][R8.64+0x10] ;  /* 0x0000100408127981 */ /* 0x000ea2000c1e9b00 */
[----:B---3--:R-:W-:Y:S01]  /*0620*/  DFMA R10, R10, R12, R20 ;  /* 0x0000000c0a0a722b */ /* 0x008fe20000000014 */
[----:B------:R-:W-:-:S07]  /*0630*/  VIADD R7, R7, 0x4 ;  /* 0x0000000407077836 */ /* 0x000fce0000000000 */
[----:B--2---:R-:W-:-:S08]  /*0640*/  DFMA R18, R16, R18, R10 ;  /* 0x000000121012722b */ /* 0x004fd0000000000a */
[----:B----4-:R-:W-:-:S11]  /*0650*/  DFMA R18, R24, R28, R18 ;  /* 0x0000001c1812722b */ /* 0x010fd60000000012 */
.L_x_79:
[----:B------:R-:W-:Y:S05]  /*0660*/  @!P0 BRA `(.L_x_76) ;  /* 0x00000000007c8947 */ /* 0x000fea0003800000 */
[----:B------:R-:W-:Y:S02]  /*0670*/  ISETP.NE.AND P1, PT, R26, 0x1, PT ;  /* 0x000000011a00780c */ /* 0x000fe40003f25270 */
[----:B------:R-:W-:-:S04]  /*0680*/  LOP3.LUT R2, R2, 0x1, RZ, 0xc0, !PT ;  /* 0x0000000102027812 */ /* 0x000fc800078ec0ff */
[----:B------:R-:W-:-:S07]  /*0690*/  ISETP.NE.U32.AND P0, PT, R2, 0x1, PT ;  /* 0x000000010200780c */ /* 0x000fce0003f05070 */
[----:B------:R-:W0:Y:S01]  /*06a0*/  @P1 LDC.64 R8, c[0x0][0x380] ;  /* 0x0000e000ff081b82 */ /* 0x000e220000000a00 */
[-C--:B------:R-:W-:Y:S02]  /*06b0*/  @P1 IADD3 R2, P2, PT, R5, R7.reuse, RZ ;  /* 0x0000000705021210 */ /* 0x080fe40007f5e0ff */
[----:B------:R-:W-:Y:S01]  /*06c0*/  @P1 IADD3 R14, P3, PT, R6, R7, RZ ;  /* 0x00000007060e1210 */ /* 0x000fe20007f7e0ff */
[----:B------:R-:W-:Y:S02]  /*06d0*/  @P1 VIADD R7, R7, 0x2 ;  /* 0x0000000207071836 */ /* 0x000fe40000000000 */
[----:B------:R-:W-:Y:S02]  /*06e0*/  @P1 IMAD.X R4, RZ, RZ, R22, P2 ;  /* 0x000000ffff041224 */ /* 0x000fe400010e0616 */
[----:B------:R-:W1:Y:S01]  /*06f0*/  @!P0 LDC.64 R10, c[0x0][0x380] ;  /* 0x0000e000ff0a8b82 */ /* 0x000e620000000a00 */
[----:B------:R-:W-:Y:S01]  /*0700*/  @P1 IMAD.X R15, RZ, RZ, R23, P3 ;  /* 0x000000ffff0f1224 */ /* 0x000fe200018e0617 */
[----:B0-----:R-:W-:-:S02]  /*0710*/  @P1 LEA R12, P2, R2, R8, 0x3 ;  /* 0x00000008020c1211 */ /* 0x001fc400078418ff */
[----:B------:R-:W-:Y:S02]  /*0720*/  @P1 LEA R8, P3, R14, R8, 0x3 ;  /* 0x000000080e081211 */ /* 0x000fe400078618ff */
[-C--:B------:R-:W-:Y:S02]  /*0730*/  @P1 LEA.HI.X R13, R2, R9.reuse, R4, 0x3, P2 ;  /* 0x00000009020d1211 */ /* 0x080fe400010f1c04 */
[----:B------:R-:W-:Y:S02]  /*0740*/  @P1 LEA.HI.X R9, R14, R9, R15, 0x3, P3 ;  /* 0x000000090e091211 */ /* 0x000fe400018f1c0f */
[-C--:B------:R-:W-:Y:S02]  /*0750*/  @!P0 IADD3 R14, P2, PT, R5, R7.reuse, RZ ;  /* 0x00000007050e8210 */ /* 0x080fe40007f5e0ff */
[----:B------:R-:W-:Y:S01]  /*0760*/  @!P0 IADD3 R2, P3, PT, R6, R7, RZ ;  /* 0x0000000706028210 */ /* 0x000fe20007f7e0ff */
[----:B------:R-:W2:Y:S02]  /*0770*/  @P1 LDG.E.64.CONSTANT R4, desc[UR4][R8.64] ;  /* 0x0000000408041981 */ /* 0x000ea4000c1e9b00 */
[----:B------:R-:W-:-:S02]  /*0780*/  @!P0 IMAD.X R22, RZ, RZ, R22, P2 ;  /* 0x000000ffff168224 */ /* 0x000fc400010e0616 */
[----:B------:R-:W2:Y:S01]  /*0790*/  @P1 LDG.E.64.CONSTANT R6, desc[UR4][R12.64] ;  /* 0x000000040c061981 */ /* 0x000ea2000c1e9b00 */
[-C--:B-1----:R-:W-:Y:S01]  /*07a0*/  @!P0 LEA R16, P2, R14, R10.reuse, 0x3 ;  /* 0x0000000a0e108211 */ /* 0x082fe200078418ff */
[----:B------:R-:W-:Y:S01]  /*07b0*/  @!P0 IMAD.X R23, RZ, RZ, R23, P3 ;  /* 0x000000ffff178224 */ /* 0x000fe200018e0617 */
[----:B------:R-:W-:Y:S01]  /*07c0*/  @!P0 LEA R10, P3, R2, R10, 0x3 ;  /* 0x0000000a020a8211 */ /* 0x000fe200078618ff */
[----:B------:R-:W3:Y:S01]  /*07d0*/  @P1 LDG.E.64.CONSTANT R20, desc[UR4][R8.64+0x8] ;  /* 0x0000080408141981 */ /* 0x000ee2000c1e9b00 */
[----:B------:R-:W-:-:S03]  /*07e0*/  @!P0 LEA.HI.X R17, R14, R11, R22, 0x3, P2 ;  /* 0x0000000b0e118211 */ /* 0x000fc600010f1c16 */
[----:B------:R-:W3:Y:S01]  /*07f0*/  @P1 LDG.E.64.CONSTANT R14, desc[UR4][R12.64+0x8] ;  /* 0x000008040c0e1981 */ /* 0x000ee2000c1e9b00 */
[----:B------:R-:W-:-:S03]  /*0800*/  @!P0 LEA.HI.X R11, R2, R11, R23, 0x3, P3 ;  /* 0x0000000b020b8211 */ /* 0x000fc600018f1c17 */
[----:B------:R-:W4:Y:S04]  /*0810*/  @!P0 LDG.E.64.CONSTANT R16, desc[UR4][R16.64] ;  /* 0x0000000410108981 */ /* 0x000f28000c1e9b00 */
[----:B------:R-:W4:Y:S01]  /*0820*/  @!P0 LDG.E.64.CONSTANT R10, desc[UR4][R10.64] ;  /* 0x000000040a0a8981 */ /* 0x000f22000c1e9b00 */
[----:B--2---:R-:W-:-:S08]  /*0830*/  @P1 DFMA R4, R6, R4, R18 ;  /* 0x000000040604122b */ /* 0x004fd00000000012 */
[----:B---3--:R-:W-:-:S08]  /*0840*/  @P1 DFMA R18, R14, R20, R4 ;  /* 0x000000140e12122b */ /* 0x008fd00000000004 */
[----:B----4-:R-:W-:-:S11]  /*0850*/  @!P0 DFMA R18, R16, R10, R18 ;  /* 0x0000000a1012822b */ /* 0x010fd60000000012 */
.L_x_76:
[----:B------:R-:W0:Y:S01]  /*0860*/  LDC R6, c[0x0][0x398] ;  /* 0x0000e600ff067b82 */ /* 0x000e220000000800 */
[----:B------:R-:W-:-:S05]  /*0870*/  IMAD.MOV.U32 R5, RZ, RZ, -0x1 ;  /* 0xffffffffff057424 */ /* 0x000fca00078e00ff */
[----:B0-----:R-:W-:-:S05]  /*0880*/  VIADDMNMX.U32 R2, R6, R5, 0x2, PT ;  /* 0x0000000206027446 */ /* 0x001fca0003800005 */
[----:B------:R-:W-:-:S04]  /*0890*/  IMAD.SHL.U32 R2, R2, 0x4, RZ ;  /* 0x0000000402027824 */ /* 0x000fc800078e00ff */
[----:B------:R-:W0:Y:S02]  /*08a0*/  LDC R4, c[0x2][R2] ;  /* 0x0080000002047b82 */ /* 0x000e240000000800 */
[----:B0-----:R-:W-:-:S04]  /*08b0*/  SHF.R.S32.HI R5, RZ, 0x1f, R4 ;  /* 0x0000001fff057819 */ /* 0x001fc80000011404 */
.L_x_163:
[----:B------:R-:W-:Y:S05]  /*08c0*/  BRX R4 -0x8d0                                                            (*"BRANCH_TARGETS .L_x_164,.L_x_165,.L_x_166"*) ;  /* 0xfffffff404cc7949 */ /* 0x000fea000383ffff */
.L_x_166:
[----:B------:R-:W-:-:S13]  /*08d0*/  ISETP.NE.AND P0, PT, R6, RZ, PT ;  /* 0x000000ff0600720c */ /* 0x000fda0003f05270 */
[----:B------:R-:W-:Y:S05]  /*08e0*/  @P0 BRA `(.L_x_80) ;  /* 0x0000000000700947 */ /* 0x000fea0003800000 */
[----:B------:R-:W-:-:S10]  /*08f0*/  DADD R4, R18, R18 ;  /* 0x0000000012047229 */ /* 0x000fd40000000012 */
[----:B------:R-:W0:Y:S02]  /*0900*/  FRND.F64 R4, R4 ;  /* 0x0000000400047313 */ /* 0x000e240000301800 */
[----:B0-----:R-:W-:Y:S01]  /*0910*/  DMUL R18, R4, 0.5 ;  /* 0x3fe0000004127828 */ /* 0x001fe20000000000 */
[----:B------:R-:W-:Y:S10]  /*0920*/  BRA `(.L_x_80) ;  /* 0x0000000000607947 */ /* 0x000ff40003800000 */
.L_x_164:
[----:B------:R-:W0:Y:S01]  /*0930*/  FRND.F64 R18, R18 ;  /* 0x0000001200127313 */ /* 0x000e220000301800 */
[----:B------:R-:W-:Y:S05]  /*0940*/  BRA `(.L_x_80) ;  /* 0x0000000000587947 */ /* 0x000fea0003800000 */
.L_x_165:
[----:B------:R-:W0:Y:S01]  /*0950*/  MUFU.RCP64H R5, 6 ;  /* 0x4018000000057908 */ /* 0x000e220000001800 */
[----:B------:R-:W-:Y:S01]  /*0960*/  IMAD.MOV.U32 R8, RZ, RZ, 0x0 ;  /* 0x00000000ff087424 */ /* 0x000fe200078e00ff */
[----:B------:R-:W-:Y:S01]  /*0970*/  BSSY.RECONVERGENT B0, `(.L_x_80) ;  /* 0x0000013000007945 */ /* 0x000fe20003800200 */
[----:B------:R-:W-:Y:S02]  /*0980*/  IMAD.MOV.U32 R9, RZ, RZ, 0x40180000 ;  /* 0x40180000ff097424 */ /* 0x000fe400078e00ff */
[----:B------:R-:W-:-:S06]  /*0990*/  IMAD.MOV.U32 R4, RZ, RZ, 0x1 ;  /* 0x00000001ff047424 */ /* 0x000fcc00078e00ff */
[----:B0-----:R-:W-:-:S08]  /*09a0*/  DFMA R6, R4, -R8, 1 ;  /* 0x3ff000000406742b */ /* 0x001fd00000000808 */
[----:B------:R-:W-:-:S08]  /*09b0*/  DFMA R6, R6, R6, R6 ;  /* 0x000000060606722b */ /* 0x000fd00000000006 */
[----:B------:R-:W-:Y:S02]  /*09c0*/  DFMA R6, R4, R6, R4 ;  /* 0x000000060406722b */ /* 0x000fe40000000004 */
[----:B------:R-:W-:-:S06]  /*09d0*/  DMUL R4, R18, 6 ;  /* 0x4018000012047828 */ /* 0x000fcc0000000000 */
[----:B------:R-:W-:-:S04]  /*09e0*/  DFMA R8, R6, -R8, 1 ;  /* 0x3ff000000608742b */ /* 0x000fc80000000808 */
[----:B------:R-:W0:Y:S04]  /*09f0*/  FRND.F64 R4, R4 ;  /* 0x0000000400047313 */ /* 0x000e280000301800 */
[----:B------:R-:W-:-:S08]  /*0a00*/  DFMA R8, R6, R8, R6 ;  /* 0x000000080608722b */ /* 0x000fd00000000006 */
[----:B0-----:R-:W-:Y:S01]  /*0a10*/  DMUL R18, R4, R8 ;  /* 0x0000000804127228 */ /* 0x001fe20000000000 */
[----:B------:R-:W-:-:S07]  /*0a20*/  FSETP.GEU.AND P1, PT, |R5|, 6.5827683646048100446e-37, PT ;  /* 0x036000000500780b */ /* 0x000fce0003f2e200 */
[----:B------:R-:W-:-:S08]  /*0a30*/  DFMA R6, R18, -6, R4 ;  /* 0xc01800001206782b */ /* 0x000fd00000000004 */
[----:B------:R-:W-:-:S10]  /*0a40*/  DFMA R18, R8, R6, R18 ;  /* 0x000000060812722b */ /* 0x000fd40000000012 */
[----:B------:R-:W-:-:S05]  /*0a50*/  FFMA R2, RZ, 2.375, R19 ;  /* 0x40180000ff027823 */ /* 0x000fca0000000013 */
[----:B------:R-:W-:-:S13]  /*0a60*/  FSETP.GT.AND P0, PT, |R2|, 1.469367938527859385e-39, PT ;  /* 0x001000000200780b */ /* 0x000fda0003f04200 */
[----:B------:R-:W-:Y:S05]  /*0a70*/  @P0 BRA P1, `(.L_x_81) ;  /* 0x0000000000080947 */ /* 0x000fea0000800000 */
[----:B------:R-:W-:-:S07]  /*0a80*/  MOV R2, 0xaa0 ;  /* 0x00000aa000027802 */ /* 0x000fce0000000f00 */
[----:B------:R-:W-:Y:S05]  /*0a90*/  CALL.REL.NOINC `($__internal_3_$__cuda_sm20_div_rn_f64_full) ;  /* 0x00000000001c7944 */ /* 0x000fea0003c00000 */
.L_x_81:
[----:B------:R-:W-:Y:S05]  /*0aa0*/  BSYNC.RECONVERGENT B0 ;  /* 0x0000000000007941 */ /* 0x000fea0003800200 */
.L_x_80:
[----:B------:R-:W1:Y:S01]  /*0ab0*/  LDC.64 R4, c[0x0][0x388] ;  /* 0x0000e200ff047b82 */ /* 0x000e620000000a00 */
[----:B------:R-:W2:Y:S02]  /*0ac0*/  LDCU UR6, c[0x0][0x390] ;  /* 0x00007200ff0677ac */ /* 0x000ea40008000800 */
[----:B--2---:R-:W-:-:S04]  /*0ad0*/  IMAD R3, R0, UR6, R3 ;  /* 0x0000000600037c24 */ /* 0x004fc8000f8e0203 */
[----:B-1----:R-:W-:-:S05]  /*0ae0*/  IMAD.WIDE R2, R3, 0x8, R4 ;  /* 0x0000000803027825 */ /* 0x002fca00078e0204 */
[----:B0-----:R-:W-:Y:S01]  /*0af0*/  STG.E.64 desc[UR4][R2.64], R18 ;  /* 0x0000001202007986 */ /* 0x001fe2000c101b04 */
[----:B------:R-:W-:Y:S05]  /*0b00*/  EXIT ;  /* 0x000000000000794d */ /* 0x000fea0003800000 */
        .weak           $__internal_3_$__cuda_sm20_div_rn_f64_full
        .type           $__internal_3_$__cuda_sm20_div_rn_f64_full,@function
        .size           $__internal_3_$__cuda_sm20_div_rn_f64_full,(.L_x_174 - $__internal_3_$__cuda_sm20_div_rn_f64_full)
$__internal_3_$__cuda_sm20_div_rn_f64_full:
[----:B------:R-:W-:Y:S01]  /*0b10*/  IMAD.MOV.U32 R7, RZ, RZ, 0x3ff80000 ;  /* 0x3ff80000ff077424 */ /* 0x000fe200078e00ff */
[C---:B------:R-:W-:Y:S01]  /*0b20*/  FSETP.GEU.AND P1, PT, |R5|.reuse, 1.469367938527859385e-39, PT ;  /* 0x001000000500780b */ /* 0x040fe20003f2e200 */
[----:B------:R-:W-:Y:S01]  /*0b30*/  IMAD.MOV.U32 R6, RZ, RZ, 0x0 ;  /* 0x00000000ff067424 */ /* 0x000fe200078e00ff */
[----:B------:R-:W-:Y:S01]  /*0b40*/  LOP3.LUT R12, R5, 0x7ff00000, RZ, 0xc0, !PT ;  /* 0x7ff00000050c7812 */ /* 0x000fe200078ec0ff */
[----:B------:R-:W0:Y:S01]  /*0b50*/  MUFU.RCP64H R9, R7 ;  /* 0x0000000700097308 */ /* 0x000e220000001800 */
[----:B------:R-:W-:Y:S01]  /*0b60*/  IMAD.MOV.U32 R8, RZ, RZ, 0x1 ;  /* 0x00000001ff087424 */ /* 0x000fe200078e00ff */
[----:B------:R-:W-:Y:S01]  /*0b70*/  BSSY.RECONVERGENT B1, `(.L_x_82) ;  /* 0x0000045000017945 */ /* 0x000fe20003800200 */
[----:B------:R-:W-:Y:S01]  /*0b80*/  IMAD.MOV.U32 R13, RZ, RZ, 0x1ca00000 ;  /* 0x1ca00000ff0d7424 */ /* 0x000fe200078e00ff */
[----:B------:R-:W-:Y:S01]  /*0b90*/  ISETP.GE.U32.AND P0, PT, R12, 0x40100000, PT ;  /* 0x401000000c00780c */ /* 0x000fe20003f06070 */
[----:B------:R-:W-:Y:S02]  /*0ba0*/  IMAD.MOV.U32 R18, RZ, RZ, R12 ;  /* 0x000000ffff127224 */ /* 0x000fe400078e000c */
[----:B------:R-:W-:Y:S01]  /*0bb0*/  IMAD.MOV.U32 R19, RZ, RZ, 0x40100000 ;  /* 0x40100000ff137424 */ /* 0x000fe200078e00ff */
[----:B------:R-:W-:-:S03]  /*0bc0*/  SEL R13, R13, 0x63400000, !P0 ;  /* 0x634000000d0d7807 */ /* 0x000fc60004000000 */
[----:B------:R-:W-:Y:S01]  /*0bd0*/  VIADD R21, R19, 0xffffffff ;  /* 0xffffffff13157836 */ /* 0x000fe20000000000 */
[----:B0-----:R-:W-:-:S08]  /*0be0*/  DFMA R10, R8, -R6, 1 ;  /* 0x3ff00000080a742b */ /* 0x001fd00000000806 */
[----:B------:R-:W-:-:S08]  /*0bf0*/  DFMA R10, R10, R10, R10 ;  /* 0x0000000a0a0a722b */ /* 0x000fd0000000000a */
[----:B------:R-:W-:Y:S01]  /*0c00*/  DFMA R14, R8, R10, R8 ;  /* 0x0000000a080e722b */ /* 0x000fe20000000008 */
[C-C-:B------:R-:W-:Y:S01]  /*0c10*/  @!P1 LOP3.LUT R10, R13.reuse, 0x80000000, R5.reuse, 0xf8, !PT ;  /* 0x800000000d0a9812 */ /* 0x140fe200078ef805 */
[----:B------:R-:W-:Y:S01]  /*0c20*/  IMAD.MOV.U32 R8, RZ, RZ, R4 ;  /* 0x000000ffff087224 */ /* 0x000fe200078e0004 */
[----:B------:R-:W-:Y:S02]  /*0c30*/  LOP3.LUT R9, R13, 0x800fffff, R5, 0xf8, !PT ;  /* 0x800fffff0d097812 */ /* 0x000fe400078ef805 */
[----:B------:R-:W-:Y:S01]  /*0c40*/  @!P1 LOP3.LUT R11, R10, 0x100000, RZ, 0xfc, !PT ;  /* 0x001000000a0b9812 */ /* 0x000fe200078efcff */
[----:B------:R-:W-:Y:S02]  /*0c50*/  @!P1 IMAD.MOV.U32 R10, RZ, RZ, RZ ;  /* 0x000000ffff0a9224 */ /* 0x000fe400078e00ff */
[----:B------:R-:W-:-:S04]  /*0c60*/  DFMA R16, R14, -R6, 1 ;  /* 0x3ff000000e10742b */ /* 0x000fc80000000806 */
[----:B------:R-:W-:-:S04]  /*0c70*/  @!P1 DFMA R8, R8, 2, -R10 ;  /* 0x400000000808982b */ /* 0x000fc8000000080a */
[----:B------:R-:W-:-:S06]  /*0c80*/  DFMA R10, R14, R16, R14 ;  /* 0x000000100e0a722b */ /* 0x000fcc000000000e */
[----:B------:R-:W-:Y:S02]  /*0c90*/  @!P1 LOP3.LUT R18, R9, 0x7ff00000, RZ, 0xc0, !PT ;  /* 0x7ff0000009129812 */ /* 0x000fe400078ec0ff */
[----:B------:R-:W-:-:S03]  /*0ca0*/  DMUL R16, R10, R8 ;  /* 0x000000080a107228 */ /* 0x000fc60000000000 */
[----:B------:R-:W-:-:S05]  /*0cb0*/  VIADD R20, R18, 0xffffffff ;  /* 0xffffffff12147836 */ /* 0x000fca0000000000 */
[----:B------:R-:W-:Y:S01]  /*0cc0*/  DFMA R14, R16, -R6, R8 ;  /* 0x80000006100e722b */ /* 0x000fe20000000008 */
[----:B------:R-:W-:-:S04]  /*0cd0*/  ISETP.GT.U32.AND P0, PT, R20, 0x7feffffe, PT ;  /* 0x7feffffe1400780c */ /* 0x000fc80003f04070 */
[----:B------:R-:W-:-:S03]  /*0ce0*/  ISETP.GT.U32.OR P0, PT, R21, 0x7feffffe, P0 ;  /* 0x7feffffe1500780c */ /* 0x000fc60000704470 */
[----:B------:R-:W-:-:S10]  /*0cf0*/  DFMA R10, R10, R14, R16 ;  /* 0x0000000e0a0a722b */ /* 0x000fd40000000010 */
[----:B------:R-:W-:Y:S05]  /*0d00*/  @P0 BRA `(.L_x_83) ;  /* 0x0000000000680947 */ /* 0x000fea0003800000 */
[----:B------:R-:W-:Y:S02]  /*0d10*/  IMAD.MOV.U32 R5, RZ, RZ, 0x40100000 ;  /* 0x40100000ff057424 */ /* 0x000fe400078e00ff */
[----:B------:R-:W-:-:S03]  /*0d20*/  IMAD.MOV.U32 R4, RZ, RZ, RZ ;  /* 0x000000ffff047224 */ /* 0x000fc600078e00ff */
[----:B------:R-:W-:-:S04]  /*0d30*/  VIADDMNMX R12, R12, -R5, 0xb9600000, !PT ;  /* 0xb96000000c0c7446 */ /* 0x000fc80007800905 */
[----:B------:R-:W-:-:S05]  /*0d40*/  VIMNMX R12, PT, PT, R12, 0x46a00000, PT ;  /* 0x46a000000c0c7848 */ /* 0x000fca0003fe0100 */
[----:B------:R-:W-:-:S04]  /*0d50*/  IMAD.IADD R14, R12, 0x1, -R13 ;  /* 0x000000010c0e7824 */ /* 0x000fc800078e0a0d */
[----:B------:R-:W-:-:S06]  /*0d60*/  VIADD R5, R14, 0x7fe00000 ;  /* 0x7fe000000e057836 */ /* 0x000fcc0000000000 */
[----:B------:R-:W-:-:S10]  /*0d70*/  DMUL R12, R10, R4 ;  /* 0x000000040a0c7228 */ /* 0x000fd40000000000 */
[----:B------:R-:W-:-:S13]  /*0d80*/  FSETP.GTU.AND P0, PT, |R13|, 1.469367938527859385e-39, PT ;  /* 0x001000000d00780b */ /* 0x000fda0003f0c200 */
[----:B------:R-:W-:Y:S05]  /*0d90*/  @P0 BRA `(.L_x_84) ;  /* 0x0000000000880947 */ /* 0x000fea0003800000 */
[----:B------:R-:W-:-:S10]  /*0da0*/  DFMA R6, R10, -R6, R8 ;  /* 0x800000060a06722b */ /* 0x000fd40000000008 */
[C---:B------:R-:W-:Y:S02]  /*0db0*/  FSETP.NEU.AND P0, PT, R7.reuse, RZ, PT ;  /* 0x000000ff0700720b */ /* 0x040fe40003f0d000 */
[----:B------:R-:W-:-:S04]  /*0dc0*/  LOP3.LUT R4, R7, 0x40180000, RZ, 0x3c, !PT ;  /* 0x4018000007047812 */ /* 0x000fc800078e3cff */
[----:B------:R-:W-:Y:S01]  /*0dd0*/  LOP3.LUT R9, R4, 0x80000000, RZ, 0xc0, !PT ;  /* 0x8000000004097812 */ /* 0x000fe200078ec0ff */
[----:B------:R-:W-:-:S03]  /*0de0*/  IMAD.MOV.U32 R4, RZ, RZ, RZ ;  /* 0x000000ffff047224 */ /* 0x000fc600078e00ff */
[----:B------:R-:W-:-:S03]  /*0df0*/  LOP3.LUT R5, R9, R5, RZ, 0xfc, !PT ;  /* 0x0000000509057212 */ /* 0x000fc600078efcff */
        /* <DEDUP_REMOVED lines=11> */
.L_x_83:
[----:B------:R-:W-:-:S14]  /*0eb0*/  DSETP.NAN.AND P0, PT, R4, R4, PT ;  /* 0x000000040400722a */ /* 0x000fdc0003f08000 */
[----:B------:R-:W-:Y:S05]  /*0ec0*/  @P0 BRA `(.L_x_85) ;  /* 0x0000000000340947 */ /* 0x000fea0003800000 */
[----:B------:R-:W-:Y:S01]  /*0ed0*/  ISETP.NE.AND P0, PT, R18, R19, PT ;  /* 0x000000131200720c */ /* 0x000fe20003f05270 */
[----:B------:R-:W-:Y:S02]  /*0ee0*/  IMAD.MOV.U32 R12, RZ, RZ, 0x0 ;  /* 0x00000000ff0c7424 */ /* 0x000fe400078e00ff */
[----:B------:R-:W-:-:S10]  /*0ef0*/  IMAD.MOV.U32 R13, RZ, RZ, -0x80000 ;  /* 0xfff80000ff0d7424 */ /* 0x000fd400078e00ff */
[----:B------:R-:W-:Y:S05]  /*0f00*/  @!P0 BRA `(.L_x_84) ;  /* 0x00000000002c8947 */ /* 0x000fea0003800000 */
[----:B------:R-:W-:Y:S02]  /*0f10*/  ISETP.NE.AND P0, PT, R18, 0x7ff00000, PT ;  /* 0x7ff000001200780c */ /* 0x000fe40003f05270 */
[----:B------:R-:W-:Y:S02]  /*0f20*/  LOP3.LUT R4, R5, 0x40180000, RZ, 0x3c, !PT ;  /* 0x4018000005047812 */ /* 0x000fe400078e3cff */
[----:B------:R-:W-:Y:S02]  /*0f30*/  ISETP.EQ.OR P0, PT, R19, RZ, !P0 ;  /* 0x000000ff1300720c */ /* 0x000fe40004702670 */
[----:B------:R-:W-:-:S11]  /*0f40*/  LOP3.LUT R13, R4, 0x80000000, RZ, 0xc0, !PT ;  /* 0x80000000040d7812 */ /* 0x000fd600078ec0ff */
[----:B------:R-:W-:Y:S01]  /*0f50*/  @P0 LOP3.LUT R4, R13, 0x7ff00000, RZ, 0xfc, !PT ;  /* 0x7ff000000d040812 */ /* 0x000fe200078efcff */
[----:B------:R-:W-:Y:S02]  /*0f60*/  @!P0 IMAD.MOV.U32 R12, RZ, RZ, RZ ;  /* 0x000000ffff0c8224 */ /* 0x000fe400078e00ff */
[----:B------:R-:W-:Y:S02]  /*0f70*/  @P0 IMAD.MOV.U32 R12, RZ, RZ, RZ ;  /* 0x000000ffff0c0224 */ /* 0x000fe400078e00ff */
[----:B------:R-:W-:Y:S01]  /*0f80*/  @P0 IMAD.MOV.U32 R13, RZ, RZ, R4 ;  /* 0x000000ffff0d0224 */ /* 0x000fe200078e0004 */
[----:B------:R-:W-:Y:S06]  /*0f90*/  BRA `(.L_x_84) ;  /* 0x0000000000087947 */ /* 0x000fec0003800000 */
.L_x_85:
[----:B------:R-:W-:Y:S01]  /*0fa0*/  LOP3.LUT R13, R5, 0x80000, RZ, 0xfc, !PT ;  /* 0x00080000050d7812 */ /* 0x000fe200078efcff */
[----:B------:R-:W-:-:S07]  /*0fb0*/  IMAD.MOV.U32 R12, RZ, RZ, R4 ;  /* 0x000000ffff0c7224 */ /* 0x000fce00078e0004 */
.L_x_84:
[----:B------:R-:W-:Y:S05]  /*0fc0*/  BSYNC.RECONVERGENT B1 ;  /* 0x0000000000017941 */ /* 0x000fea0003800200 */
.L_x_82:
[----:B------:R-:W-:Y:S02]  /*0fd0*/  IMAD.MOV.U32 R4, RZ, RZ, R2 ;  /* 0x000000ffff047224 */ /* 0x000fe400078e0002 */
[----:B------:R-:W-:Y:S02]  /*0fe0*/  IMAD.MOV.U32 R5, RZ, RZ, 0x0 ;  /* 0x00000000ff057424 */ /* 0x000fe400078e00ff */
[----:B------:R-:W-:Y:S02]  /*0ff0*/  IMAD.MOV.U32 R18, RZ, RZ, R12 ;  /* 0x000000ffff127224 */ /* 0x000fe400078e000c */
[----:B------:R-:W-:Y:S01]  /*1000*/  IMAD.MOV.U32 R19, RZ, RZ, R13 ;  /* 0x000000ffff137224 */ /* 0x000fe200078e000d */
[----:B------:R-:W-:Y:S06]  /*1010*/  RET.REL.NODEC R4 `(lattice_inner_products_kernel) ;  /* 0xffffffec04f87950 */ /* 0x000fec0003c3ffff */
.L_x_86:
        /* <DEDUP_REMOVED lines=14> */
.L_x_174:


//--------------------- .text.distance_matrix_kernel --------------------------
	.section	.text.distance_matrix_kernel,"ax",@progbits
	.align	128
        .global         distance_matrix_kernel
        .type           distance_matrix_kernel,@function
        .size           distance_matrix_kernel,(.L_x_177 - distance_matrix_kernel)
        .other          distance_matrix_kernel,@"STO_CUDA_ENTRY STV_DEFAULT"
distance_matrix_kernel:
.text.distance_matrix_kernel:
[----:B------:R-:W-:Y:S01]  /*0000*/  LDC R1, c[0x0][0x37c] ;  /* 0x0000df00ff017b82 */ /* 0x000fe20000000800 */
[----:B------:R-:W0:Y:S07]  /*0010*/  S2R R5, SR_TID.Y ;  /* 0x0000000000057919 */ /* 0x000e2e0000002200 */
[----:B------:R-:W1:Y:S01]  /*0020*/  LDC R3, c[0x0][0x360] ;  /* 0x0000d800ff037b82 */ /* 0x000e620000000800 */
[----:B------:R-:W2:Y:S01]  /*0030*/  LDCU.64 UR6, c[0x0][0x398] ;  /* 0x00007300ff0677ac */ /* 0x000ea20008000a00 */
[----:B------:R-:W1:Y:S06]  /*0040*/  S2R R0, SR_TID.X ;  /* 0x0000000000007919 */ /* 0x000e6c0000002100 */
[----:B------:R-:W0:Y:S08]  /*0050*/  S2UR UR5, SR_CTAID.Y ;  /* 0x00000000000579c3 */ /* 0x000e300000002600 */
[----:B------:R-:W0:Y:S08]  /*0060*/  LDC R2, c[0x0][0x364] ;  /* 0x0000d900ff027b82 */ /* 0x000e300000000800 */
[----:B------:R-:W1:Y:S01]  /*0070*/  S2UR UR4, SR_CTAID.X ;  /* 0x00000000000479c3 */ /* 0x000e620000002500 */
[----:B0-----:R-:W-:-:S05]  /*0080*/  IMAD R2, R2, UR5, R5 ;  /* 0x0000000502027c24 */ /* 0x001fca000f8e0205 */
[----:B--2---:R-:W-:Y:S01]  /*0090*/  ISETP.GE.AND P0, PT, R2, UR7, PT ;  /* 0x0000000702007c0c */ /* 0x004fe2000bf06270 */
[----:B-1----:R-:W-:-:S05]  /*00a0*/  IMAD R3, R3, UR4, R0 ;  /* 0x0000000403037c24 */ /* 0x002fca000f8e0200 */
[----:B------:R-:W-:-:S13]  /*00b0*/  ISETP.GE.OR P0, PT, R3, UR6, P0 ;  /* 0x0000000603007c0c */ /* 0x000fda0008706670 */
[----:B------:R-:W-:Y:S05]  /*00c0*/  @P0 EXIT ;  /* 0x000000000000094d */ /* 0x000fea0003800000 */
[----:B------:R-:W0:Y:S01]  /*00d0*/  LDCU.64 UR6, c[0x0][0x3a0] ;  /* 0x00007400ff0677ac */ /* 0x000e220008000a00 */
[----:B------:R-:W1:Y:S01]  /*00e0*/  LDC.64 R6, c[0x0][0x380] ;  /* 0x0000e000ff067b82 */ /* 0x000e620000000a00 */
[----:B------:R-:W-:Y:S01]  /*00f0*/  CS2R R16, SRZ ;  /* 0x0000000000107805 */ /* 0x000fe2000001ff00 */
[----:B------:R-:W2:Y:S06]  /*0100*/  LDCU.64 UR8, c[0x0][0x358] ;  /* 0x00006b00ff0877ac */ /* 0x000eac0008000a00 */
[----:B------:R-:W3:Y:S01]  /*0110*/  LDC.64 R12, c[0x0][0x388] ;  /* 0x0000e200ff0c7b82 */ /* 0x000ee20000000a00 */
[----:B0-----:R-:W-:Y:S01]  /*0120*/  UISETP.GT.AND UP0, UPT, UR7, 0x1, UPT ;  /* 0x000000010700788c */ /* 0x001fe2000bf04270 */
[----:B------:R-:W-:-:S02]  /*0130*/  IMAD R9, R3, UR6, RZ ;  /* 0x0000000603097c24 */ /* 0x000fc4000f8e02ff */
[----:B------:R-:W-:Y:S02]  /*0140*/  IMAD R11, R2, UR6, RZ ;  /* 0x00000006020b7c24 */ /* 0x000fe4000f8e02ff */
[----:B-1----:R-:W-:-:S04]  /*0150*/  IMAD.WIDE R6, R9, 0x8, R6 ;  /* 0x0000000809067825 */ /* 0x002fc800078e0206 */
[----:B------:R-:W-:-:S04]  /*0160*/  IMAD.WIDE R8, R9, 0x8, RZ ;  /* 0x0000000809087825 */ /* 0x000fc800078e02ff */
[----:B---3--:R-:W-:-:S04]  /*0170*/  IMAD.WIDE R12, R11, 0x8, R12 ;  /* 0x000000080b0c7825 */ /* 0x008fc800078e020c */
[----:B------:R-:W-:Y:S01]  /*0180*/  IMAD.WIDE R10, R11, 0x8, RZ ;  /* 0x000000080b0a7825 */ /* 0x000fe200078e02ff */
[----:B--2---:R-:W-:Y:S06]  /*0190*/  BRA.U UP0, `(.L_x_87) ;  /* 0x0000001900247547 */ /* 0x004fec000b800000 */
[----:B------:R-:W-:-:S04]  /*01a0*/  UISETP.LT.U32.AND UP0, UPT, UR7, 0x2, UPT ;  /* 0x000000020700788c */ /* 0x000fc8000bf01070 */
[----:B------:R-:W-:-:S04]  /*01b0*/  USEL UR7, UR7, 0x2, UP0 ;  /* 0x0000000207077887 */ /* 0x000fc80008000000 */
[----:B------:R-:W-:-:S12]  /*01c0*/  USHF.L.U32 UR7, UR7, 0x2, URZ ;  /* 0x0000000207077899 */ /* 0x000fd800080006ff */
[----:B------:R-:W0:Y:S02]  /*01d0*/  LDCU UR4, c[0x2][UR7] ;  /* 0x00800000070477ac */ /* 0x000e240008000800 */
[----:B0-----:R-:W-:-:S10]  /*01e0*/  USHF.R.S32.HI UR5, URZ, 0x1f, UR4 ;  /* 0x0000001fff057899 */ /* 0x001fd40008011404 */
.L_x_167:
[----:B------:R-:W-:Y:S05]  /*01f0*/  BRXU UR4 -0x200                                                          (*"BRANCH_TARGETS .L_x_168,.L_x_169,.L_x_88"*) ;  /* 0xfffffffc04807958 */ /* 0x000fea000b83ffff */
.L_x_169:
[----:B------:R-:W-:-:S09]  /*0200*/  UISETP.GE.AND UP0, UPT, UR6, 0x1, UPT ;  /* 0x000000010600788c */ /* 0x000fd2000bf06270 */
[----:B------:R-:W-:Y:S05]  /*0210*/  BRA.U !UP0, `(.L_x_88) ;  /* 0x0000003d08dc7547 */ /* 0x000fea000b800000 */
[----:B------:R-:W-:Y:S01]  /*0220*/  UISETP.GE.U32.AND UP1, UPT, UR6, 0x10, UPT ;  /* 0x000000100600788c */ /* 0x000fe2000bf26070 */
[----:B------:R-:W-:Y:S01]  /*0230*/  IMAD.MOV.U32 R5, RZ, RZ, RZ ;  /* 0x000000ffff057224 */ /* 0x000fe200078e00ff */
[----:B------:R-:W-:Y:S01]  /*0240*/  ULOP3.LUT UR4, UR6, 0xf, URZ, 0xc0, !UPT ;  /* 0x0000000f06047892 */ /* 0x000fe2000f8ec0ff */
[----:B------:R-:W-:-:S03]  /*0250*/  CS2R R16, SRZ ;  /* 0x0000000000107805 */ /* 0x000fc6000001ff00 */
[----:B------:R-:W-:-:S03]  /*0260*/  UISETP.NE.AND UP0, UPT, UR4, URZ, UPT ;  /* 0x000000ff0400728c */ /* 0x000fc6000bf05270 */
[----:B------:R-:W-:Y:S08]  /*0270*/  BRA.U !UP1, `(.L_x_89) ;  /* 0x00000005093c7547 */ /* 0x000ff0000b800000 */
[----:B------:R-:W-:Y:S01]  /*0280*/  ULOP3.LUT UR5, UR6, 0x7ffffff0, URZ, 0xc0, !UPT ;  /* 0x7ffffff006057892 */ /* 0x000fe2000f8ec0ff */
[----:B------:R-:W-:Y:S02]  /*0290*/  IADD3 R14, P0, PT, R6, 0x40, RZ ;  /* 0x00000040060e7810 */ /* 0x000fe40007f1e0ff */
[----:B------:R-:W-:Y:S02]  /*02a0*/  CS2R R16, SRZ ;  /* 0x0000000000107805 */ /* 0x000fe4000001ff00 */
[----:B------:R-:W-:Y:S01]  /*02b0*/  IADD3 R18, P1, PT, R12, 0x40, RZ ;  /* 0x000000400c127810 */ /* 0x000fe20007f3e0ff */
[----:B------:R-:W-:Y:S01]  /*02c0*/  UIADD3 UR7, UPT, UPT, -UR5, URZ, URZ ;  /* 0x000000ff05077290 */ /* 0x000fe2000fffe1ff */
[----:B------:R-:W-:-:S03]  /*02d0*/  IMAD.X R15, RZ, RZ, R7, P0 ;  /* 0x000000ffff0f7224 */ /* 0x000fc600000e0607 */
[----:B------:R-:W-:Y:S02]  /*02e0*/  IMAD.X R19, RZ, RZ, R13, P1 ;  /* 0x000000ffff137224 */ /* 0x000fe400008e060d */
[----:B------:R-:W-:-:S07]  /*02f0*/  IMAD.U32 R5, RZ, RZ, UR5 ;  /* 0x00000005ff057e24 */ /* 0x000fce000f8e00ff */
.L_x_90:
[----:B------:R-:W2:Y:S04]  /*0300*/  LDG.E.64.CONSTANT R32, desc[UR8][R14.64+-0x40] ;  /* 0xffffc0080e207981 */ /* 0x000ea8000c1e9b00 */
[----:B------:R-:W2:Y:S04]  /*0310*/  LDG.E.64.CONSTANT R38, desc[UR8][R18.64+-0x40] ;  /* 0xffffc00812267981 */ /* 0x000ea8000c1e9b00 */
[----:B------:R-:W3:Y:S04]  /*0320*/  LDG.E.64.CONSTANT R20, desc[UR8][R14.64+-0x38] ;  /* 0xffffc8080e147981 */ /* 0x000ee8000c1e9b00 */
[----:B------:R-:W3:Y:S04]  /*0330*/  LDG.E.64.CONSTANT R30, desc[UR8][R18.64+-0x38] ;  /* 0xffffc808121e7981 */ /* 0x000ee8000c1e9b00 */
[----:B------:R-:W4:Y:S04]  /*0340*/  LDG.E.64.CONSTANT R22, desc[UR8][R14.64+-0x30] ;  /* 0xffffd0080e167981 */ /* 0x000f28000c1e9b00 */
[----:B------:R-:W4:Y:S04]  /*0350*/  LDG.E.64.CONSTANT R24, desc[UR8][R18.64+-0x30] ;  /* 0xffffd00812187981 */ /* 0x000f28000c1e9b00 */
[----:B------:R-:W5:Y:S04]  /*0360*/  LDG.E.64.CONSTANT R26, desc[UR8][R14.64+-0x28] ;  /* 0xffffd8080e1a7981 */ /* 0x000f68000c1e9b00 */
[----:B------:R-:W5:Y:S04]  /*0370*/  LDG.E.64.CONSTANT R28, desc[UR8][R18.64+-0x28] ;  /* 0xffffd808121c7981 */ /* 0x000f68000c1e9b00 */
[----:B------:R-:W5:Y:S04]  /*0380*/  LDG.E.64.CONSTANT R34, desc[UR8][R14.64+-0x20] ;  /* 0xffffe0080e227981 */ /* 0x000f68000c1e9b00 */
[----:B------:R-:W5:Y:S04]  /*0390*/  LDG.E.64.CONSTANT R36, desc[UR8][R18.64+-0x20] ;  /* 0xffffe00812247981 */ /* 0x000f68000c1e9b00 */
[----:B------:R-:W5:Y:S01]  /*03a0*/  LDG.E.64.CONSTANT R40, desc[UR8][R18.64+-0x18] ;  /* 0xffffe80812287981 */ /* 0x000f62000c1e9b00 */
[----:B--2---:R-:W-:-:S03]  /*03b0*/  DADD R32, R32, -R38 ;  /* 0x0000000020207229 */ /* 0x004fc60000000826 */
[----:B------:R-:W2:Y:S05]  /*03c0*/  LDG.E.64.CONSTANT R38, desc[UR8][R14.64+-0x18] ;  /* 0xffffe8080e267981 */ /* 0x000eaa000c1e9b00 */
[----:B------:R-:W-:Y:S02]  /*03d0*/  DADD R32, |R32|, R16 ;  /* 0x0000000020207229 */ /* 0x000fe40000000210 */
[----:B---3--:R-:W-:Y:S01]  /*03e0*/  DADD R30, R20, -R30 ;  /* 0x00000000141e7229 */ /* 0x008fe2000000081e */
[----:B------:R-:W3:Y:S04]  /*03f0*/  LDG.E.64.CONSTANT R16, desc[UR8][R14.64+-0x10] ;  /* 0xfffff0080e107981 */ /* 0x000ee8000c1e9b00 */
[----:B------:R-:W3:Y:S03]  /*0400*/  LDG.E.64.CONSTANT R20, desc[UR8][R18.64+-0x10] ;  /* 0xfffff00812147981 */ /* 0x000ee6000c1e9b00 */
[----:B------:R-:W-:-:S02]  /*0410*/  DADD R32, R32, |R30| ;  /* 0x0000000020207229 */ /* 0x000fc4000000041e */
[----:B----4-:R-:W-:Y:S01]  /*0420*/  DADD R30, R22, -R24 ;  /* 0x00000000161e7229 */ /* 0x010fe20000000818 */
[----:B------:R-:W4:Y:S04]  /*0430*/  LDG.E.64.CONSTANT R22, desc[UR8][R14.64+-0x8] ;  /* 0xfffff8080e167981 */ /* 0x000f28000c1e9b00 */
[----:B------:R-:W4:Y:S01]  /*0440*/  LDG.E.64.CONSTANT R24, desc[UR8][R18.64+-0x8] ;  /* 0xfffff80812187981 */ /* 0x000f22000c1e9b00 */
[----:B-----5:R-:W-:Y:S02]  /*0450*/  DADD R42, R26, -R28 ;  /* 0x000000001a2a7229 */ /* 0x020fe4000000081c */
[----:B------:R-:W-:Y:S01]  /*0460*/  DADD R32, R32, |R30| ;  /* 0x0000000020207229 */ /* 0x000fe2000000041e */
[----:B------:R-:W5:Y:S04]  /*0470*/  LDG.E.64.CONSTANT R26, desc[UR8][R14.64] ;  /* 0x000000080e1a7981 */ /* 0x000f68000c1e9b00 */
[----:B------:R-:W5:Y:S03]  /*0480*/  LDG.E.64.CONSTANT R28, desc[UR8][R18.64] ;  /* 0x00000008121c7981 */ /* 0x000f66000c1e9b00 */
[----:B------:R-:W-:Y:S01]  /*0490*/  DADD R42, R32, |R42| ;  /* 0x00000000202a7229 */ /* 0x000fe2000000042a */
[----:B------:R-:W5:Y:S04]  /*04a0*/  LDG.E.64.CONSTANT R30, desc[UR8][R14.64+0x8] ;  /* 0x000008080e1e7981 */ /* 0x000f68000c1e9b00 */
[----:B------:R-:W5:Y:S01]  /*04b0*/  LDG.E.64.CONSTANT R32, desc[UR8][R18.64+0x8] ;  /* 0x0000080812207981 */ /* 0x000f62000c1e9b00 */
[----:B------:R-:W-:-:S03]  /*04c0*/  DADD R34, R34, -R36 ;  /* 0x0000000022227229 */ /* 0x000fc60000000824 */
[----:B------:R-:W5:Y:S05]  /*04d0*/  LDG.E.64.CONSTANT R36, desc[UR8][R14.64+0x10] ;  /* 0x000010080e247981 */ /* 0x000f6a000c1e9b00 */
[----:B------:R-:W-:Y:S02]  /*04e0*/  DADD R42, R42, |R34| ;  /* 0x000000002a2a7229 */ /* 0x000fe40000000422 */
[----:B------:R-:W5:Y:S01]  /*04f0*/  LDG.E.64.CONSTANT R34, desc[UR8][R18.64+0x10] ;  /* 0x0000100812227981 */ /* 0x000f62000c1e9b00 */
[----:B--2---:R-:W-:-:S03]  /*0500*/  DADD R38, R38, -R40 ;  /* 0x0000000026267229 */ /* 0x004fc60000000828 */
[----:B------:R-:W2:Y:S05]  /*0510*/  LDG.E.64.CONSTANT R40, desc[UR8][R14.64+0x38] ;  /* 0x000038080e287981 */ /* 0x000eaa000c1e9b00 */
[----:B------:R-:W-:Y:S02]  /*0520*/  DADD R42, R42, |R38| ;  /* 0x000000002a2a7229 */ /* 0x000fe40000000426 */
[----:B---3--:R-:W-:Y:S01]  /*0530*/  DADD R38, R16, -R20 ;  /* 0x0000000010267229 */ /* 0x008fe20000000814 */
[----:B------:R-:W3:Y:S04]  /*0540*/  LDG.E.64.CONSTANT R16, desc[UR8][R14.64+0x18] ;  /* 0x000018080e107981 */ /* 0x000ee8000c1e9b00 */
[----:B------:R-:W3:Y:S03]  /*0550*/  LDG.E.64.CONSTANT R20, desc[UR8][R18.64+0x18] ;  /* 0x0000180812147981 */ /* 0x000ee6000c1e9b00 */
[----:B------:R-:W-:-:S02]  /*0560*/  DADD R42, R42, |R38| ;  /* 0x000000002a2a7229 */ /* 0x000fc40000000426 */
[----:B----4-:R-:W-:Y:S01]  /*0570*/  DADD R38, R22, -R24 ;  /* 0x0000000016267229 */ /* 0x010fe20000000818 */
[----:B------:R-:W4:Y:S04]  /*0580*/  LDG.E.64.CONSTANT R24, desc[UR8][R14.64+0x20] ;  /* 0x000020080e187981 */ /* 0x000f28000c1e9b00 */
[----:B------:R-:W4:Y:S03]  /*0590*/  LDG.E.64.CONSTANT R22, desc[UR8][R18.64+0x20] ;  /* 0x0000200812167981 */ /* 0x000f26000c1e9b00 */
[----:B------:R-:W-:Y:S02]  /*05a0*/  DADD R42, R42, |R38| ;  /* 0x000000002a2a7229 */ /* 0x000fe40000000426 */
[----:B-----5:R-:W-:Y:S01]  /*05b0*/  DADD R38, R26, -R28 ;  /* 0x000000001a267229 */ /* 0x020fe2000000081c */
[----:B------:R-:W5:Y:S04]  /*05c0*/  LDG.E.64.CONSTANT R28, desc[UR8][R14.64+0x28] ;  /* 0x000028080e1c7981 */ /* 0x000f68000c1e9b00 */
[----:B------:R-:W5:Y:S03]  /*05d0*/  LDG.E.64.CONSTANT R26, desc[UR8][R18.64+0x28] ;  /* 0x00002808121a7981 */ /* 0x000f66000c1e9b00 */
[----:B------:R-:W-:-:S02]  /*05e0*/  DADD R42, R42, |R38| ;  /* 0x000000002a2a7229 */ /* 0x000fc40000000426 */
[----:B------:R-:W-:Y:S01]  /*05f0*/  DADD R38, R30, -R32 ;  /* 0x000000001e267229 */ /* 0x000fe20000000820 */
[----:B------:R0:W2:Y:S04]  /*0600*/  LDG.E.64.CONSTANT R32, desc[UR8][R14.64+0x30] ;  /* 0x000030080e207981 */ /* 0x0000a8000c1e9b00 */
[----:B------:R-:W2:Y:S03]  /*0610*/  LDG.E.64.CONSTANT R30, desc[UR8][R18.64+0x30] ;  /* 0x00003008121e7981 */ /* 0x000ea6000c1e9b00 */
[----:B------:R-:W-:Y:S02]  /*0620*/  DADD R42, R42, |R38| ;  /* 0x000000002a2a7229 */ /* 0x000fe40000000426 */
[----:B------:R1:W2:Y:S01]  /*0630*/  LDG.E.64.CONSTANT R38, desc[UR8][R18.64+0x38] ;  /* 0x0000380812267981 */ /* 0x0002a2000c1e9b00 */
[----:B------:R-:W-:-:S08]  /*0640*/  DADD R34, R36, -R34 ;  /* 0x0000000024227229 */ /* 0x000fd00000000822 */
[----:B------:R-:W-:Y:S01]  /*0650*/  DADD R34, R42, |R34| ;  /* 0x000000002a227229 */ /* 0x000fe20000000422 */
[----:B------:R-:W-:-:S04]  /*0660*/  UIADD3 UR7, UPT, UPT, UR7, 0x10, URZ ;  /* 0x0000001007077890 */ /* 0x000fc8000fffe0ff */
[----:B------:R-:W-:Y:S01]  /*0670*/  UISETP.NE.AND UP1, UPT, UR7, URZ, UPT ;  /* 0x000000ff0700728c */ /* 0x000fe2000bf25270 */
[----:B0-----:R-:W-:Y:S02]  /*0680*/  IADD3 R14, P0, PT, R14, 0x80, RZ ;  /* 0x000000800e0e7810 */ /* 0x001fe40007f1e0ff */
[----:B-1----:R-:W-:-:S03]  /*0690*/  IADD3 R18, P1, PT, R18, 0x80, RZ ;  /* 0x0000008012127810 */ /* 0x002fc60007f3e0ff */
[----:B------:R-:W-:Y:S02]  /*06a0*/  IMAD.X R15, RZ, RZ, R15, P0 ;  /* 0x000000ffff0f7224 */ /* 0x000fe400000e060f */
[----:B------:R-:W-:Y:S01]  /*06b0*/  IMAD.X R19, RZ, RZ, R19, P1 ;  /* 0x000000ffff137224 */ /* 0x000fe200008e0613 */
[----:B---3--:R-:W-:-:S08]  /*06c0*/  DADD R16, R16, -R20 ;  /* 0x0000000010107229 */ /* 0x008fd00000000814 */
[----:B------:R-:W-:Y:S02]  /*06d0*/  DADD R16, R34, |R16| ;  /* 0x0000000022107229 */ /* 0x000fe40000000410 */
[----:B----4-:R-:W-:-:S08]  /*06e0*/  DADD R22, R24, -R22 ;  /* 0x0000000018167229 */ /* 0x010fd00000000816 */
[----:B------:R-:W-:Y:S02]  /*06f0*/  DADD R16, R16, |R22| ;  /* 0x0000000010107229 */ /* 0x000fe40000000416 */
[----:B-----5:R-:W-:-:S08]  /*0700*/  DADD R26, R28, -R26 ;  /* 0x000000001c1a7229 */ /* 0x020fd0000000081a */
[----:B------:R-:W-:Y:S02]  /*0710*/  DADD R16, R16, |R26| ;  /* 0x0000000010107229 */ /* 0x000fe4000000041a */
[----:B--2---:R-:W-:Y:S02]  /*0720*/  DADD R30, R32, -R30 ;  /* 0x00000000201e7229 */ /* 0x004fe4000000081e */
[----:B------:R-:W-:-:S06]  /*0730*/  DADD R38, R40, -R38 ;  /* 0x0000000028267229 */ /* 0x000fcc0000000826 */
[----:B------:R-:W-:-:S08]  /*0740*/  DADD R16, R16, |R30| ;  /* 0x0000000010107229 */ /* 0x000fd0000000041e */
[----:B------:R-:W-:Y:S01]  /*0750*/  DADD R16, R16, |R38| ;  /* 0x0000000010107229 */ /* 0x000fe20000000426 */
[----:B------:R-:W-:Y:S10]  /*0760*/  BRA.U UP1, `(.L_x_90) ;  /* 0xfffffff901e47547 */ /* 0x000ff4000b83ffff */
.L_x_89:
[----:B------:R-:W-:Y:S05]  /*0770*/  BRA.U !UP0, `(.L_x_88) ;  /* 0x0000003908847547 */ /* 0x000fea000b800000 */
[----:B------:R-:W-:Y:S02]  /*0780*/  UISETP.GE.U32.AND UP0, UPT, UR4, 0x8, UPT ;  /* 0x000000080400788c */ /* 0x000fe4000bf06070 */
[----:B------:R-:W-:-:S04]  /*0790*/  ULOP3.LUT UR5, UR6, 0x7, URZ, 0xc0, !UPT ;  /* 0x0000000706057892 */ /* 0x000fc8000f8ec0ff */
[----:B------:R-:W-:-:S03]  /*07a0*/  UISETP.NE.AND UP1, UPT, UR5, URZ, UPT ;  /* 0x000000ff0500728c */ /* 0x000fc6000bf25270 */
[----:B------:R-:W-:Y:S08]  /*07b0*/  BRA.U !UP0, `(.L_x_91) ;  /* 0x00000001088c7547 */ /* 0x000ff0000b800000 */
[----:B------:R-:W-:-:S04]  /*07c0*/  IMAD.WIDE.U32 R18, R5, 0x8, R6 ;  /* 0x0000000805127825 */ /* 0x000fc800078e0006 */
[----:B------:R-:W-:Y:S01]  /*07d0*/  IMAD.WIDE.U32 R20, R5, 0x8, R12 ;  /* 0x0000000805147825 */ /* 0x000fe200078e000c */
        /* <DEDUP_REMOVED lines=10> */
[----:B------:R-:W5:Y:S04]  /*0880*/  LDG.E.64.CONSTANT R40, desc[UR8][R18.64+0x30] ;  /* 0x0000300812287981 */ /* 0x000f68000c1e9b00 */
[----:B------:R-:W5:Y:S01]  /*0890*/  LDG.E.64.CONSTANT R44, desc[UR8][R18.64+0x38] ;  /* 0x00003808122c7981 */ /* 0x000f62000c1e9b00 */
[----:B--2---:R-:W-:-:S03]  /*08a0*/  DADD R42, R24, -R26 ;  /* 0x00000000182a7229 */ /* 0x004fc6000000081a */
[----:B------:R-:W2:Y:S04]  /*08b0*/  LDG.E.64.CONSTANT R26, desc[UR8][R18.64+0x28] ;  /* 0x00002808121a7981 */ /* 0x000ea8000c1e9b00 */
[----:B------:R-:W2:Y:S01]  /*08c0*/  LDG.E.64.CONSTANT R24, desc[UR8][R20.64+0x28] ;  /* 0x0000280814187981 */ /* 0x000ea2000c1e9b00 */
[----:B------:R-:W-:-:S03]  /*08d0*/  DADD R42, R16, |R42| ;  /* 0x00000000102a7229 */ /* 0x000fc6000000042a */
[----:B------:R-:W2:Y:S04]  /*08e0*/  LDG.E.64.CONSTANT R16, desc[UR8][R20.64+0x30] ;  /* 0x0000300814107981 */ /* 0x000ea8000c1e9b00 */
[----:B------:R-:W2:Y:S01]  /*08f0*/  LDG.E.64.CONSTANT R20, desc[UR8][R20.64+0x38] ;  /* 0x0000380814147981 */ /* 0x000ea2000c1e9b00 */
[----:B---3--:R-:W-:Y:S02]  /*0900*/  DADD R14, R22, -R14 ;  /* 0x00000000160e7229 */ /* 0x008fe4000000080e */
[----:B----4-:R-:W-:-:S06]  /*0910*/  DADD R36, R38, -R36 ;  /* 0x0000000026247229 */ /* 0x010fcc0000000824 */
[----:B------:R-:W-:Y:S02]  /*0920*/  DADD R14, R42, |R14| ;  /* 0x000000002a0e7229 */ /* 0x000fe4000000040e */
[----:B-----5:R-:W-:-:S06]  /*0930*/  DADD R32, R34, -R32 ;  /* 0x0000000022207229 */ /* 0x020fcc0000000820 */
[----:B------:R-:W-:Y:S02]  /*0940*/  DADD R14, R14, |R36| ;  /* 0x000000000e0e7229 */ /* 0x000fe40000000424 */
[----:B------:R-:W-:-:S06]  /*0950*/  DADD R28, R30, -R28 ;  /* 0x000000001e1c7229 */ /* 0x000fcc000000081c */
[----:B------:R-:W-:-:S08]  /*0960*/  DADD R14, R14, |R32| ;  /* 0x000000000e0e7229 */ /* 0x000fd00000000420 */
[----:B------:R-:W-:Y:S01]  /*0970*/  DADD R14, R14, |R28| ;  /* 0x000000000e0e7229 */ /* 0x000fe2000000041c */
[----:B------:R-:W-:Y:S01]  /*0980*/  VIADD R5, R5, 0x8 ;  /* 0x0000000805057836 */ /* 0x000fe20000000000 */
[----:B--2---:R-:W-:Y:S02]  /*0990*/  DADD R24, R26, -R24 ;  /* 0x000000001a187229 */ /* 0x004fe40000000818 */
[----:B------:R-:W-:-:S06]  /*09a0*/  DADD R16, R40, -R16 ;  /* 0x0000000028107229 */ /* 0x000fcc0000000810 */
[----:B------:R-:W-:Y:S02]  /*09b0*/  DADD R14, R14, |R24| ;  /* 0x000000000e0e7229 */ /* 0x000fe40000000418 */
[----:B------:R-:W-:-:S06]  /*09c0*/  DADD R20, R44, -R20 ;  /* 0x000000002c147229 */ /* 0x000fcc0000000814 */
[----:B------:R-:W-:-:S08]  /*09d0*/  DADD R16, R14, |R16| ;  /* 0x000000000e107229 */ /* 0x000fd00000000410 */
[----:B------:R-:W-:-:S11]  /*09e0*/  DADD R16, R16, |R20| ;  /* 0x0000000010107229 */ /* 0x000fd60000000414 */
.L_x_91:
[----:B------:R-:W-:Y:S05]  /*09f0*/  BRA.U !UP1, `(.L_x_88) ;  /* 0x0000003509e47547 */ /* 0x000fea000b800000 */
[----:B------:R-:W-:Y:S02]  /*0a00*/  UISETP.GE.U32.AND UP0, UPT, UR5, 0x4, UPT ;  /* 0x000000040500788c */ /* 0x000fe4000bf06070 */
[----:B------:R-:W-:-:S04]  /*0a10*/  ULOP3.LUT UR4, UR6, 0x3, URZ, 0xc0, !UPT ;  /* 0x0000000306047892 */ /* 0x000fc8000f8ec0ff */
[----:B------:R-:W-:-:S03]  /*0a20*/  UISETP.NE.AND UP1, UPT, UR4, URZ, UPT ;  /* 0x000000ff0400728c */ /* 0x000fc6000bf25270 */
[----:B------:R-:W-:Y:S08]  /*0a30*/  BRA.U !UP0, `(.L_x_92) ;  /* 0x00000001084c7547 */ /* 0x000ff0000b800000 */
[----:B------:R-:W-:-:S04]  /*0a40*/  IMAD.WIDE.U32 R6, R5, 0x8, R6 ;  /* 0x0000000805067825 */ /* 0x000fc800078e0006 */
[C---:B------:R-:W-:Y:S01]  /*0a50*/  IMAD.WIDE.U32 R14, R5.reuse, 0x8, R12 ;  /* 0x00000008050e7825 */ /* 0x040fe200078e000c */
[----:B------:R-:W2:Y:S04]  /*0a60*/  LDG.E.64.CONSTANT R20, desc[UR8][R6.64+0x8] ;  /* 0x0000080806147981 */ /* 0x000ea8000c1e9b00 */
[----:B------:R-:W3:Y:S04]  /*0a70*/  LDG.E.64.CONSTANT R12, desc[UR8][R6.64] ;  /* 0x00000008060c7981 */ /* 0x000ee8000c1e9b00 */
[----:B------:R-:W3:Y:S04]  /*0a80*/  LDG.E.64.CONSTANT R18, desc[UR8][R14.64] ;  /* 0x000000080e127981 */ /* 0x000ee8000c1e9b00 */
[----:B------:R-:W2:Y:S04]  /*0a90*/  LDG.E.64.CONSTANT R22, desc[UR8][R14.64+0x8] ;  /* 0x000008080e167981 */ /* 0x000ea8000c1e9b00 */
[----:B------:R-:W4:Y:S04]  /*0aa0*/  LDG.E.64.CONSTANT R24, desc[UR8][R6.64+0x10] ;  /* 0x0000100806187981 */ /* 0x000f28000c1e9b00 */
[----:B------:R-:W4:Y:S04]  /*0ab0*/  LDG.E.64.CONSTANT R26, desc[UR8][R14.64+0x10] ;  /* 0x000010080e1a7981 */ /* 0x000f28000c1e9b00 */
[----:B------:R-:W5:Y:S04]  /*0ac0*/  LDG.E.64.CONSTANT R28, desc[UR8][R6.64+0x18] ;  /* 0x00001808061c7981 */ /* 0x000f68000c1e9b00 */
[----:B------:R-:W5:Y:S01]  /*0ad0*/  LDG.E.64.CONSTANT R30, desc[UR8][R14.64+0x18] ;  /* 0x000018080e1e7981 */ /* 0x000f62000c1e9b00 */
[----:B------:R-:W-:Y:S01]  /*0ae0*/  VIADD R5, R5, 0x4 ;  /* 0x0000000405057836 */ /* 0x000fe20000000000 */
[----:B---3--:R-:W-:-:S02]  /*0af0*/  DADD R12, R12, -R18 ;  /* 0x000000000c0c7229 */ /* 0x008fc40000000812 */
[----:B--2---:R-:W-:-:S06]  /*0b00*/  DADD R20, R20, -R22 ;  /* 0x0000000014147229 */ /* 0x004fcc0000000816 */
[----:B------:R-:W-:Y:S02]  /*0b10*/  DADD R12, R16, |R12| ;  /* 0x00000000100c7229 */ /* 0x000fe4000000040c */
[----:B----4-:R-:W-:-:S06]  /*0b20*/  DADD R24, R24, -R26 ;  /* 0x0000000018187229 */ /* 0x010fcc000000081a */
[----:B------:R-:W-:Y:S02]  /*0b30*/  DADD R12, R12, |R20| ;  /* 0x000000000c0c7229 */ /* 0x000fe40000000414 */
[----:B-----5:R-:W-:-:S06]  /*0b40*/  DADD R28, R28, -R30 ;  /* 0x000000001c1c7229 */ /* 0x020fcc000000081e */
[----:B------:R-:W-:-:S08]  /*0b50*/  DADD R12, R12, |R24| ;  /* 0x000000000c0c7229 */ /* 0x000fd00000000418 */
[----:B------:R-:W-:-:S11]  /*0b60*/  DADD R16, R12, |R28| ;  /* 0x000000000c107229 */ /* 0x000fd6000000041c */
.L_x_92:
[----:B------:R-:W-:Y:S05]  /*0b70*/  BRA.U !UP1, `(.L_x_88) ;  /* 0x0000003509847547 */ /* 0x000fea000b800000 */
[----:B------:R-:W0:Y:S01]  /*0b80*/  LDCU.128 UR12, c[0x0][0x380] ;  /* 0x00007000ff0c77ac */ /* 0x000e220008000c00 */
[----:B------:R-:W-:-:S04]  /*0b90*/  IMAD.WIDE.U32 R8, R5, 0x8, R8 ;  /* 0x0000000805087825 */ /* 0x000fc800078e0008 */
[----:B------:R-:W-:Y:S01]  /*0ba0*/  IMAD.WIDE.U32 R10, R5, 0x8, R10 ;  /* 0x00000008050a7825 */ /* 0x000fe200078e000a */
[----:B0-----:R-:W-:Y:S02]  /*0bb0*/  IADD3 R8, P1, PT, R8, UR12, RZ ;  /* 0x0000000c08087c10 */ /* 0x001fe4000ff3e0ff */
[----:B------:R-:W-:Y:S02]  /*0bc0*/  IADD3 R10, P0, PT, R10, UR14, RZ ;  /* 0x0000000e0a0a7c10 */ /* 0x000fe4000ff1e0ff */
[----:B------:R-:W-:Y:S02]  /*0bd0*/  IADD3.X R9, PT, PT, R9, UR13, RZ, P1, !PT ;  /* 0x0000000d09097c10 */ /* 0x000fe40008ffe4ff */
[----:B------:R-:W-:-:S03]  /*0be0*/  IADD3.X R11, PT, PT, R11, UR15, RZ, P0, !PT ;  /* 0x0000000f0b0b7c10 */ /* 0x000fc600087fe4ff */
[----:B------:R-:W2:Y:S04]  /*0bf0*/  LDG.E.64.CONSTANT R4, desc[UR8][R8.64] ;  /* 0x0000000808047981 */ /* 0x000ea8000c1e9b00 */
[----:B------:R-:W2:Y:S01]  /*0c00*/  LDG.E.64.CONSTANT R6, desc[UR8][R10.64] ;  /* 0x000000080a067981 */ /* 0x000ea2000c1e9b00 */
[----:B------:R-:W-:Y:S01]  /*0c10*/  UIADD3 UR4, UPT, UPT, -UR4, 0x1, URZ ;  /* 0x0000000104047890 */ /* 0x000fe2000fffe1ff */
[----:B------:R-:W-:-:S03]  /*0c20*/  IADD3 R0, P1, PT, R8, 0x8, RZ ;  /* 0x0000000808007810 */ /* 0x000fc60007f3e0ff */
[----:B------:R-:W-:Y:S01]  /*0c30*/  UISETP.NE.AND UP0, UPT, UR4, URZ, UPT ;  /* 0x000000ff0400728c */ /* 0x000fe2000bf05270 */
[----:B--2---:R-:W-:Y:S01]  /*0c40*/  DADD R4, R4, -R6 ;  /* 0x0000000004047229 */ /* 0x004fe20000000806 */
[----:B------:R-:W-:-:S07]  /*0c50*/  IADD3 R6, P0, PT, R10, 0x8, RZ ;  /* 0x000000080a067810 */ /* 0x000fce0007f1e0ff */
[----:B------:R-:W-:Y:S01]  /*0c60*/  DADD R16, R16, |R4| ;  /* 0x0000000010107229 */ /* 0x000fe20000000404 */
[----:B------:R-:W-:Y:S02]  /*0c70*/  IMAD.X R5, RZ, RZ, R11, P0 ;  /* 0x000000ffff057224 */ /* 0x000fe400000e060b */
[----:B------:R-:W-:Y:S01]  /*0c80*/  IMAD.X R4, RZ, RZ, R9, P1 ;  /* 0x000000ffff047224 */ /* 0x000fe200008e0609 */
[----:B------:R-:W-:Y:S07]  /*0c90*/  BRA.U !UP0, `(.L_x_88) ;  /* 0x00000035083c7547 */ /* 0x000fee000b800000 */
[----:B------:R-:W-:Y:S02]  /*0ca0*/  IMAD.MOV.U32 R10, RZ, RZ, R6 ;  /* 0x000000ffff0a7224 */ /* 0x000fe400078e0006 */
[----:B------:R-:W-:Y:S02]  /*0cb0*/  IMAD.MOV.U32 R11, RZ, RZ, R5 ;  /* 0x000000ffff0b7224 */ /* 0x000fe400078e0005 */
[----:B------:R-:W-:-:S07]  /*0cc0*/  IMAD.MOV.U32 R9, RZ, RZ, R4 ;  /* 0x000000ffff097224 */ /* 0x000fce00078e0004 */
.L_x_93:
[----:B------:R-:W-:Y:S02]  /*0cd0*/  IMAD.MOV.U32 R6, RZ, RZ, R10 ;  /* 0x000000ffff067224 */ /* 0x000fe400078e000a */
[----:B------:R-:W-:Y:S02]  /*0ce0*/  IMAD.MOV.U32 R7, RZ, RZ, R11 ;  /* 0x000000ffff077224 */ /* 0x000fe400078e000b */
[----:B------:R-:W-:-:S04]  /*0cf0*/  IMAD.MOV.U32 R8, RZ, RZ, R0 ;  /* 0x000000ffff087224 */ /* 0x000fc800078e0000 */
[----:B------:R-:W2:Y:S04]  /*0d00*/  LDG.E.64.CONSTANT R6, desc[UR8][R6.64] ;  /* 0x0000000806067981 */ /* 0x000ea8000c1e9b00 */
[----:B------:R0:W2:Y:S01]  /*0d10*/  LDG.E.64.CONSTANT R4, desc[UR8][R8.64] ;  /* 0x0000000808047981 */ /* 0x0000a2000c1e9b00 */
[----:B------:R-:W-:-:S04]  /*0d20*/  UIADD3 UR4, UPT, UPT, UR4, 0x1, URZ ;  /* 0x0000000104047890 */ /* 0x000fc8000fffe0ff */
[----:B------:R-:W-:Y:S01]  /*0d30*/  UISETP.NE.AND UP0, UPT, UR4, URZ, UPT ;  /* 0x000000ff0400728c */ /* 0x000fe2000bf05270 */
[----:B------:R-:W-:Y:S02]  /*0d40*/  IADD3 R10, P0, PT, R10, 0x8, RZ ;  /* 0x000000080a0a7810 */ /* 0x000fe40007f1e0ff */
[----:B------:R-:W-:-:S03]  /*0d50*/  IADD3 R0, P1, PT, R0, 0x8, RZ ;  /* 0x0000000800007810 */ /* 0x000fc60007f3e0ff */
[----:B------:R-:W-:Y:S02]  /*0d60*/  IMAD.X R11, RZ, RZ, R11, P0 ;  /* 0x000000ffff0b7224 */ /* 0x000fe400000e060b */
[----:B0-----:R-:W-:Y:S01]  /*0d70*/  IMAD.X R9, RZ, RZ, R9, P1 ;  /* 0x000000ffff097224 */ /* 0x001fe200008e0609 */
[----:B--2---:R-:W-:-:S08]  /*0d80*/  DADD R4, R4, -R6 ;  /* 0x0000000004047229 */ /* 0x004fd00000000806 */
[----:B------:R-:W-:Y:S01]  /*0d90*/  DADD R16, |R4|, R16 ;  /* 0x0000000004107229 */ /* 0x000fe20000000210 */
[----:B------:R-:W-:Y:S10]  /*0da0*/  BRA.U UP0, `(.L_x_93) ;  /* 0xfffffffd00c87547 */ /* 0x000ff4000b83ffff */
[----:B------:R-:W-:Y:S05]  /*0db0*/  BRA `(.L_x_88) ;  /* 0x0000003000f47947 */ /* 0x000fea0003800000 */
.L_x_168:
[----:B------:R-:W-:Y:S01]  /*0dc0*/  UISETP.GE.AND UP0, UPT, UR6, 0x1, UPT ;  /* 0x000000010600788c */ /* 0x000fe2000bf06270 */
[----:B------:R-:W-:-:S08]  /*0dd0*/  CS2R R14, SRZ ;  /* 0x00000000000e7805 */ /* 0x000fd0000001ff00 */
[----:B------:R-:W-:Y:S05]  /*0de0*/  BRA.U !UP0, `(.L_x_94) ;  /* 0x0000000908bc7547 */ /* 0x000fea000b800000 */
[----:B------:R-:W-:Y:S01]  /*0df0*/  UISETP.GE.U32.AND UP1, UPT, UR6, 0x10, UPT ;  /* 0x000000100600788c */ /* 0x000fe2000bf26070 */
[----:B------:R-:W-:Y:S01]  /*0e00*/  IMAD.MOV.U32 R5, RZ, RZ, RZ ;  /* 0x000000ffff057224 */ /* 0x000fe200078e00ff */
[----:B------:R-:W-:Y:S01]  /*0e10*/  ULOP3.LUT UR5, UR6, 0xf, URZ, 0xc0, !UPT ;  /* 0x0000000f06057892 */ /* 0x000fe2000f8ec0ff */
[----:B------:R-:W-:-:S03]  /*0e20*/  CS2R R14, SRZ ;  /* 0x00000000000e7805 */ /* 0x000fc6000001ff00 */
[----:B------:R-:W-:-:S03]  /*0e30*/  UISETP.NE.AND UP0, UPT, UR5, URZ, UPT ;  /* 0x000000ff0500728c */ /* 0x000fc6000bf05270 */
[----:B------:R-:W-:Y:S08]  /*0e40*/  BRA.U !UP1, `(.L_x_95) ;  /* 0x0000000509487547 */ /* 0x000ff0000b800000 */
[----:B------:R-:W0:Y:S01]  /*0e50*/  LDCU.128 UR12, c[0x0][0x380] ;  /* 0x00007000ff0c77ac */ /* 0x000e220008000c00 */
[----:B------:R-:W-:Y:S01]  /*0e60*/  CS2R R14, SRZ ;  /* 0x00000000000e7805 */ /* 0x000fe2000001ff00 */
[----:B------:R-:W-:-:S04]  /*0e70*/  ULOP3.LUT UR7, UR6, 0x7ffffff0, URZ, 0xc0, !UPT ;  /* 0x7ffffff006077892 */ /* 0x000fc8000f8ec0ff */
[----:B------:R-:W-:Y:S02]  /*0e80*/  UIADD3 UR4, UPT, UPT, -UR7, URZ, URZ ;  /* 0x000000ff07047290 */ /* 0x000fe4000fffe1ff */
[----:B------:R-:W-:Y:S01]  /*0e90*/  IMAD.U32 R5, RZ, RZ, UR7 ;  /* 0x00000007ff057e24 */ /* 0x000fe2000f8e00ff */
[----:B0-----:R-:W-:Y:S02]  /*0ea0*/  IADD3 R16, P0, PT, R8, UR12, RZ ;  /* 0x0000000c08107c10 */ /* 0x001fe4000ff1e0ff */
[----:B------:R-:W-:Y:S02]  /*0eb0*/  IADD3 R18, P2, PT, R10, UR14, RZ ;  /* 0x0000000e0a127c10 */ /* 0x000fe4000ff5e0ff */
[----:B------:R-:W-:Y:S02]  /*0ec0*/  IADD3 R16, P1, PT, R16, 0x40, RZ ;  /* 0x0000004010107810 */ /* 0x000fe40007f3e0ff */
[----:B------:R-:W-:Y:S02]  /*0ed0*/  IADD3 R18, P3, PT, R18, 0x40, RZ ;  /* 0x0000004012127810 */ /* 0x000fe40007f7e0ff */
[----:B------:R-:W-:-:S02]  /*0ee0*/  IADD3.X R17, PT, PT, RZ, UR13, R9, P1, P0 ;  /* 0x0000000dff117c10 */ /* 0x000fc40008fe0409 */
[----:B------:R-:W-:-:S09]  /*0ef0*/  IADD3.X R19, PT, PT, RZ, UR15, R11, P3, P2 ;  /* 0x0000000fff137c10 */ /* 0x000fd20009fe440b */
.L_x_96:
        /* <DEDUP_REMOVED lines=13> */
[----:B------:R-:W-:Y:S02]  /*0fd0*/  DFMA R32, R32, R32, R14 ;  /* 0x000000202020722b */ /* 0x000fe4000000000e */
[----:B---3--:R-:W-:Y:S01]  /*0fe0*/  DADD R30, R20, -R30 ;  /* 0x00000000141e7229 */ /* 0x008fe2000000081e */
[----:B------:R-:W3:Y:S04]  /*0ff0*/  LDG.E.64.CONSTANT R14, desc[UR8][R16.64+-0x10] ;  /* 0xfffff008100e7981 */ /* 0x000ee8000c1e9b00 */
[----:B------:R-:W3:Y:S03]  /*1000*/  LDG.E.64.CONSTANT R20, desc[UR8][R18.64+-0x10] ;  /* 0xfffff00812147981 */ /* 0x000ee6000c1e9b00 */
[----:B------:R-:W-:-:S02]  /*1010*/  DFMA R32, R30, R30, R32 ;  /* 0x0000001e1e20722b */ /* 0x000fc40000000020 */
[----:B----4-:R-:W-:Y:S01]  /*1020*/  DADD R30, R22, -R24 ;  /* 0x00000000161e7229 */ /* 0x010fe20000000818 */
[----:B------:R-:W4:Y:S04]  /*1030*/  LDG.E.64.CONSTANT R22, desc[UR8][R16.64+-0x8] ;  /* 0xfffff80810167981 */ /* 0x000f28000c1e9b00 */
[----:B------:R-:W4:Y:S01]  /*1040*/  LDG.E.64.CONSTANT R24, desc[UR8][R18.64+-0x8] ;  /* 0xfffff80812187981 */ /* 0x000f22000c1e9b00 */
[----:B-----5:R-:W-:Y:S02]  /*1050*/  DADD R42, R26, -R28 ;  /* 0x000000001a2a7229 */ /* 0x020fe4000000081c */
[----:B------:R-:W-:Y:S01]  /*1060*/  DFMA R32, R30, R30, R32 ;  /* 0x0000001e1e20722b */ /* 0x000fe20000000020 */
[----:B------:R-:W5:Y:S04]  /*1070*/  LDG.E.64.CONSTANT R26, desc[UR8][R16.64] ;  /* 0x00000008101a7981 */ /* 0x000f68000c1e9b00 */
[----:B------:R-:W5:Y:S03]  /*1080*/  LDG.E.64.CONSTANT R28, desc[UR8][R18.64] ;  /* 0x00000008121c7981 */ /* 0x000f66000c1e9b00 */
[----:B------:R-:W-:Y:S01]  /*1090*/  DFMA R42, R42, R42, R32 ;  /* 0x0000002a2a2a722b */ /* 0x000fe20000000020 */
[----:B------:R-:W5:Y:S04]  /*10a0*/  LDG.E.64.CONSTANT R30, desc[UR8][R16.64+0x8] ;  /* 0x00000808101e7981 */ /* 0x000f68000c1e9b00 */
[----:B------:R-:W5:Y:S01]  /*10b0*/  LDG.E.64.CONSTANT R32, desc[UR8][R18.64+0x8] ;  /* 0x0000080812207981 */ /* 0x000f62000c1e9b00 */
[----:B------:R-:W-:-:S03]  /*10c0*/  DADD R34, R34, -R36 ;  /* 0x0000000022227229 */ /* 0x000fc60000000824 */
[----:B------:R-:W5:Y:S05]  /*10d0*/  LDG.E.64.CONSTANT R36, desc[UR8][R16.64+0x10] ;  /* 0x0000100810247981 */ /* 0x000f6a000c1e9b00 */
[----:B------:R-:W-:Y:S02]  /*10e0*/  DFMA R42, R34, R34, R42 ;  /* 0x00000022222a722b */ /* 0x000fe4000000002a */
        /* <DEDUP_REMOVED lines=10> */
[----:B------:R-:W4:Y:S03]  /*1190*/  LDG.E.64.CONSTANT R22, desc[UR8][R18.64+0x20] ;  /* 0x0000200812167981 */ /* 0x000f26000c1e9b00 */
[----:B------:R-:W-:Y:S02]  /*11a0*/  DFMA R42, R38, R38, R42 ;  /* 0x00000026262a722b */ /* 0x000fe4000000002a */
[----:B-----5:R-:W-:Y:S01]  /*11b0*/  DADD R38, R26, -R28 ;  /* 0x000000001a267229 */ /* 0x020fe2000000081c */
[----:B------:R-:W5:Y:S04]  /*11c0*/  LDG.E.64.CONSTANT R28, desc[UR8][R16.64+0x28] ;  /* 0x00002808101c7981 */ /* 0x000f68000c1e9b00 */
[----:B------:R-:W5:Y:S03]  /*11d0*/  LDG.E.64.CONSTANT R26, desc[UR8][R18.64+0x28] ;  /* 0x00002808121a7981 */ /* 0x000f66000c1e9b00 */
[----:B------:R-:W-:-:S02]  /*11e0*/  DFMA R42, R38, R38, R42 ;  /* 0x00000026262a722b */ /* 0x000fc4000000002a */
[----:B------:R-:W-:Y:S01]  /*11f0*/  DADD R38, R30, -R32 ;  /* 0x000000001e267229 */ /* 0x000fe20000000820 */
[----:B------:R0:W2:Y:S04]  /*1200*/  LDG.E.64.CONSTANT R32, desc[UR8][R16.64+0x30] ;  /* 0x0000300810207981 */ /* 0x0000a8000c1e9b00 */
[----:B------:R-:W2:Y:S03]  /*1210*/  LDG.E.64.CONSTANT R30, desc[UR8][R18.64+0x30] ;  /* 0x00003008121e7981 */ /* 0x000ea6000c1e9b00 */
[----:B------:R-:W-:Y:S02]  /*1220*/  DFMA R42, R38, R38, R42 ;  /* 0x00000026262a722b */ /* 0x000fe4000000002a */
[----:B------:R1:W2:Y:S01]  /*1230*/  LDG.E.64.CONSTANT R38, desc[UR8][R18.64+0x38] ;  /* 0x0000380812267981 */ /* 0x0002a2000c1e9b00 */
[----:B------:R-:W-:-:S08]  /*1240*/  DADD R34, R36, -R34 ;  /* 0x0000000024227229 */ /* 0x000fd00000000822 */
[----:B------:R-:W-:Y:S01]  /*1250*/  DFMA R42, R34, R34, R42 ;  /* 0x00000022222a722b */ /* 0x000fe2000000002a */
[----:B------:R-:W-:-:S04]  /*1260*/  UIADD3 UR4, UPT, UPT, UR4, 0x10, URZ ;  /* 0x0000001004047890 */ /* 0x000fc8000fffe0ff */
[----:B------:R-:W-:Y:S01]  /*1270*/  UISETP.NE.AND UP1, UPT, UR4, URZ, UPT ;  /* 0x000000ff0400728c */ /* 0x000fe2000bf25270 */
[----:B0-----:R-:W-:Y:S02]  /*1280*/  IADD3 R16, P0, PT, R16, 0x80, RZ ;  /* 0x0000008010107810 */ /* 0x001fe40007f1e0ff */
[----:B-1----:R-:W-:-:S03]  /*1290*/  IADD3 R18, P1, PT, R18, 0x80, RZ ;  /* 0x0000008012127810 */ /* 0x002fc60007f3e0ff */
[----:B------:R-:W-:Y:S02]  /*12a0*/  IMAD.X R17, RZ, RZ, R17, P0 ;  /* 0x000000ffff117224 */ /* 0x000fe400000e0611 */
[----:B------:R-:W-:Y:S01]  /*12b0*/  IMAD.X R19, RZ, RZ, R19, P1 ;  /* 0x000000ffff137224 */ /* 0x000fe200008e0613 */
[----:B---3--:R-:W-:-:S08]  /*12c0*/  DADD R14, R14, -R20 ;  /* 0x000000000e0e7229 */ /* 0x008fd00000000814 */
[----:B------:R-:W-:Y:S02]  /*12d0*/  DFMA R42, R14, R14, R42 ;  /* 0x0000000e0e2a722b */ /* 0x000fe4000000002a */
[----:B----4-:R-:W-:-:S08]  /*12e0*/  DADD R22, R24, -R22 ;  /* 0x0000000018167229 */ /* 0x010fd00000000816 */
[----:B------:R-:W-:Y:S02]  /*12f0*/  DFMA R42, R22, R22, R42 ;  /* 0x00000016162a722b */ /* 0x000fe4000000002a */
[----:B-----5:R-:W-:-:S08]  /*1300*/  DADD R26, R28, -R26 ;  /* 0x000000001c1a7229 */ /* 0x020fd0000000081a */
[----:B------:R-:W-:Y:S02]  /*1310*/  DFMA R42, R26, R26, R42 ;  /* 0x0000001a1a2a722b */ /* 0x000fe4000000002a */
[----:B--2---:R-:W-:Y:S02]  /*1320*/  DADD R30, R32, -R30 ;  /* 0x00000000201e7229 */ /* 0x004fe4000000081e */
[----:B------:R-:W-:-:S06]  /*1330*/  DADD R38, R40, -R38 ;  /* 0x0000000028267229 */ /* 0x000fcc0000000826 */
[----:B------:R-:W-:-:S08]  /*1340*/  DFMA R42, R30, R30, R42 ;  /* 0x0000001e1e2a722b */ /* 0x000fd0000000002a */
[----:B------:R-:W-:Y:S01]  /*1350*/  DFMA R14, R38, R38, R42 ;  /* 0x00000026260e722b */ /* 0x000fe2000000002a */
[----:B------:R-:W-:Y:S10]  /*1360*/  BRA.U UP1, `(.L_x_96) ;  /* 0xfffffff901e47547 */ /* 0x000ff4000b83ffff */
.L_x_95:
        /* <DEDUP_REMOVED lines=22> */
[----:B------:R-:W-:-:S03]  /*14d0*/  DFMA R42, R42, R42, R14 ;  /* 0x0000002a2a2a722b */ /* 0x000fc6000000000e */
[----:B------:R-:W2:Y:S04]  /*14e0*/  LDG.E.64.CONSTANT R14, desc[UR8][R20.64+0x30] ;  /* 0x00003008140e7981 */ /* 0x000ea8000c1e9b00 */
[----:B------:R-:W2:Y:S01]  /*14f0*/  LDG.E.64.CONSTANT R20, desc[UR8][R20.64+0x38] ;  /* 0x0000380814147981 */ /* 0x000ea2000c1e9b00 */
[----:B---3--:R-:W-:Y:S02]  /*1500*/  DADD R18, R22, -R18 ;  /* 0x0000000016127229 */ /* 0x008fe40000000812 */
[----:B----4-:R-:W-:-:S06]  /*1510*/  DADD R36, R38, -R36 ;  /* 0x0000000026247229 */ /* 0x010fcc0000000824 */
[----:B------:R-:W-:Y:S02]  /*1520*/  DFMA R42, R18, R18, R42 ;  /* 0x00000012122a722b */ /* 0x000fe4000000002a */
[----:B-----5:R-:W-:-:S06]  /*1530*/  DADD R32, R34, -R32 ;  /* 0x0000000022207229 */ /* 0x020fcc0000000820 */
[----:B------:R-:W-:Y:S02]  /*1540*/  DFMA R42, R36, R36, R42 ;  /* 0x00000024242a722b */ /* 0x000fe4000000002a */
[----:B------:R-:W-:-:S06]  /*1550*/  DADD R28, R30, -R28 ;  /* 0x000000001e1c7229 */ /* 0x000fcc000000081c */
[----:B------:R-:W-:-:S08]  /*1560*/  DFMA R42, R32, R32, R42 ;  /* 0x00000020202a722b */ /* 0x000fd0000000002a */
[----:B------:R-:W-:Y:S01]  /*1570*/  DFMA R42, R28, R28, R42 ;  /* 0x0000001c1c2a722b */ /* 0x000fe2000000002a */
[----:B------:R-:W-:Y:S01]  /*1580*/  VIADD R5, R5, 0x8 ;  /* 0x0000000805057836 */ /* 0x000fe20000000000 */
[----:B--2---:R-:W-:Y:S02]  /*1590*/  DADD R24, R26, -R24 ;  /* 0x000000001a187229 */ /* 0x004fe40000000818 */
[----:B------:R-:W-:-:S06]  /*15a0*/  DADD R14, R40, -R14 ;  /* 0x00000000280e7229 */ /* 0x000fcc000000080e */
[----:B------:R-:W-:Y:S02]  /*15b0*/  DFMA R42, R24, R24, R42 ;  /* 0x00000018182a722b */ /* 0x000fe4000000002a */
[----:B------:R-:W-:-:S06]  /*15c0*/  DADD R20, R44, -R20 ;  /* 0x000000002c147229 */ /* 0x000fcc0000000814 */
[----:B------:R-:W-:-:S08]  /*15d0*/  DFMA R14, R14, R14, R42 ;  /* 0x0000000e0e0e722b */ /* 0x000fd0000000002a */
[----:B------:R-:W-:-:S11]  /*15e0*/  DFMA R14, R20, R20, R14 ;  /* 0x00000014140e722b */ /* 0x000fd6000000000e */
.L_x_97:
        /* <DEDUP_REMOVED lines=18> */
[----:B------:R-:W-:Y:S02]  /*1710*/  DFMA R12, R12, R12, R14 ;  /* 0x0000000c0c0c722b */ /* 0x000fe4000000000e */
[----:B----4-:R-:W-:-:S06]  /*1720*/  DADD R24, R24, -R26 ;  /* 0x0000000018187229 */ /* 0x010fcc000000081a */
[----:B------:R-:W-:Y:S02]  /*1730*/  DFMA R12, R20, R20, R12 ;  /* 0x00000014140c722b */ /* 0x000fe4000000000c */
[----:B-----5:R-:W-:-:S06]  /*1740*/  DADD R28, R28, -R30 ;  /* 0x000000001c1c7229 */ /* 0x020fcc000000081e */
[----:B------:R-:W-:-:S08]  /*1750*/  DFMA R12, R24, R24, R12 ;  /* 0x00000018180c722b */ /* 0x000fd0000000000c */
[----:B------:R-:W-:-:S11]  /*1760*/  DFMA R14, R28, R28, R12 ;  /* 0x0000001c1c0e722b */ /* 0x000fd6000000000c */
.L_x_98:
[----:B------:R-:W-:Y:S05]  /*1770*/  BRA.U !UP1, `(.L_x_94) ;  /* 0x0000000109587547 */ /* 0x000fea000b800000 */
[----:B------:R-:W0:Y:S01]  /*1780*/  LDCU.128 UR12, c[0x0][0x380] ;  /* 0x00007000ff0c77ac */ /* 0x000e220008000c00 */
[----:B------:R-:W-:Y:S01]  /*1790*/  IMAD.WIDE.U32 R10, R5, 0x8, R10 ;  /* 0x00000008050a7825 */ /* 0x000fe200078e000a */
[----:B------:R-:W-:-:S03]  /*17a0*/  UIADD3 UR4, UPT, UPT, -UR4, URZ, URZ ;  /* 0x000000ff04047290 */ /* 0x000fc6000fffe1ff */
[----:B------:R-:W-:Y:S01]  /*17b0*/  IMAD.WIDE.U32 R8, R5, 0x8, R8 ;  /* 0x0000000805087825 */ /* 0x000fe200078e0008 */
[----:B0-----:R-:W-:Y:S02]  /*17c0*/  IADD3 R10, P0, PT, R10, UR14, RZ ;  /* 0x0000000e0a0a7c10 */ /* 0x001fe4000ff1e0ff */
[----:B------:R-:W-:Y:S02]  /*17d0*/  IADD3 R0, P1, PT, R8, UR12, RZ ;  /* 0x0000000c08007c10 */ /* 0x000fe4000ff3e0ff */
[----:B------:R-:W-:Y:S02]  /*17e0*/  IADD3.X R11, PT, PT, R11, UR15, RZ, P0, !PT ;  /* 0x0000000f0b0b7c10 */ /* 0x000fe400087fe4ff */
[----:B------:R-:W-:-:S09]  /*17f0*/  IADD3.X R9, PT, PT, R9, UR13, RZ, P1, !PT ;  /* 0x0000000d09097c10 */ /* 0x000fd20008ffe4ff */
.L_x_99:
        /* <DEDUP_REMOVED lines=12> */
[----:B------:R-:W-:Y:S01]  /*18c0*/  DFMA R14, R4, R4, R14 ;  /* 0x00000004040e722b */ /* 0x000fe2000000000e */
[----:B------:R-:W-:Y:S10]  /*18d0*/  BRA.U UP0, `(.L_x_99) ;  /* 0xfffffffd00c87547 */ /* 0x000ff4000b83ffff */
.L_x_94:
[----:B------:R-:W0:Y:S01]  /*18e0*/  MUFU.RSQ64H R5, R15 ;  /* 0x0000000f00057308 */ /* 0x000e220000001c00 */
[----:B------:R-:W-:Y:S01]  /*18f0*/  VIADD R4, R15, 0xfcb00000 ;  /* 0xfcb000000f047836 */ /* 0x000fe20000000000 */
[----:B------:R-:W-:Y:S01]  /*1900*/  BSSY.RECONVERGENT B0, `(.L_x_100) ;  /* 0x0000011000007945 */ /* 0x000fe20003800200 */
[----:B------:R-:W-:Y:S02]  /*1910*/  IMAD.MOV.U32 R8, RZ, RZ, 0x0 ;  /* 0x00000000ff087424 */ /* 0x000fe400078e00ff */
[----:B------:R-:W-:Y:S01]  /*1920*/  IMAD.MOV.U32 R9, RZ, RZ, 0x3fd80000 ;  /* 0x3fd80000ff097424 */ /* 0x000fe200078e00ff */
[----:B------:R-:W-:Y:S01]  /*1930*/  ISETP.GE.U32.AND P0, PT, R4, 0x7ca00000, PT ;  /* 0x7ca000000400780c */ /* 0x000fe20003f06070 */
[----:B0-----:R-:W-:-:S08]  /*1940*/  DMUL R6, R4, R4 ;  /* 0x0000000404067228 */ /* 0x001fd00000000000 */
[----:B------:R-:W-:-:S08]  /*1950*/  DFMA R6, -R6, R14, 1 ;  /* 0x3ff000000606742b */ /* 0x000fd0000000010e */
[----:B------:R-:W-:Y:S02]  /*1960*/  DFMA R8, R6, R8, 0.5 ;  /* 0x3fe000000608742b */ /* 0x000fe40000000008 */
[----:B------:R-:W-:-:S08]  /*1970*/  DMUL R6, R4, R6 ;  /* 0x0000000604067228 */ /* 0x000fd00000000000 */
[----:B------:R-:W-:-:S08]  /*1980*/  DFMA R8, R8, R6, R4 ;  /* 0x000000060808722b */ /* 0x000fd00000000004 */
[----:B------:R-:W-:Y:S02]  /*1990*/  DMUL R10, R8, R14 ;  /* 0x0000000e080a7228 */ /* 0x000fe40000000000 */
[----:B------:R-:W-:Y:S02]  /*19a0*/  VIADD R7, R9, 0xfff00000 ;  /* 0xfff0000009077836 */ /* 0x000fe40000000000 */
[----:B------:R-:W-:-:S04]  /*19b0*/  IMAD.MOV.U32 R6, RZ, RZ, R8 ;  /* 0x000000ffff067224 */ /* 0x000fc800078e0008 */
[----:B------:R-:W-:-:S08]  /*19c0*/  DFMA R12, R10, -R10, R14 ;  /* 0x8000000a0a0c722b */ /* 0x000fd0000000000e */
[----:B------:R-:W-:Y:S01]  /*19d0*/  DFMA R16, R12, R6, R10 ;  /* 0x000000060c10722b */ /* 0x000fe2000000000a */
[----:B------:R-:W-:Y:S10]  /*19e0*/  @!P0 BRA `(.L_x_101) ;  /* 0x0000000000088947 */ /* 0x000ff40003800000 */
[----:B------:R-:W-:-:S07]  /*19f0*/  MOV R0, 0x1a10 ;  /* 0x00001a1000007802 */ /* 0x000fce0000000f00 */
[----:B------:R-:W-:Y:S05]  /*1a00*/  CALL.REL.NOINC `($__internal_5_$__cuda_sm20_dsqrt_rn_f64_mediumpath_v1) ;  /* 0x0000002800a87944 */ /* 0x000fea0003c00000 */
.L_x_101:
[----:B------:R-:W-:Y:S05]  /*1a10*/  BSYNC.RECONVERGENT B0 ;  /* 0x0000000000007941 */ /* 0x000fea0003800200 */
.L_x_100:
[----:B------:R-:W-:Y:S05]  /*1a20*/  BRA `(.L_x_88) ;  /* 0x0000002400d87947 */ /* 0x000fea0003800000 */
.L_x_87:
[----:B------:R-:W-:-:S09]  /*1a30*/  UISETP.NE.AND UP0, UPT, UR7, 0x2, UPT ;  /* 0x000000020700788c */ /* 0x000fd2000bf05270 */
[----:B------:R-:W-:Y:S05]  /*1a40*/  BRA.U !UP0, `(.L_x_102) ;  /* 0x0000001508b07547 */ /* 0x000fea000b800000 */
[----:B------:R-:W-:-:S09]  /*1a50*/  UISETP.NE.AND UP0, UPT, UR7, 0x3, UPT ;  /* 0x000000030700788c */ /* 0x000fd2000bf05270 */
[----:B------:R-:W-:Y:S05]  /*1a60*/  BRA.U UP0, `(.L_x_88) ;  /* 0x0000002500c87547 */ /* 0x000fea000b800000 */
[----:B------:R-:W-:Y:S01]  /*1a70*/  UISETP.GE.AND UP0, UPT, UR6, 0x1, UPT ;  /* 0x000000010600788c */ /* 0x000fe2000bf06270 */
[----:B------:R-:W-:-:S08]  /*1a80*/  CS2R R38, SRZ ;  /* 0x0000000000267805 */ /* 0x000fd0000001ff00 */
[----:B------:R-:W-:Y:S05]  /*1a90*/  BRA.U !UP0, `(.L_x_103) ;  /* 0x00000011083c7547 */ /* 0x000fea000b800000 */
[----:B------:R-:W0:Y:S01]  /*1aa0*/  LDC.64 R6, c[0x0][0x3a8] ;  /* 0x0000ea00ff067b82 */ /* 0x000e220000000a00 */
[----:B------:R-:W1:Y:S01]  /*1ab0*/  LDCU.64 UR4, c[0x0][0x3a8] ;  /* 0x00007500ff0477ac */ /* 0x000e620008000a00 */
[----:B------:R-:W-:Y:S01]  /*1ac0*/  CS2R R38, SRZ ;  /* 0x0000000000267805 */ /* 0x000fe2000001ff00 */
[----:B------:R-:W-:Y:S01]  /*1ad0*/  UISETP.NE.AND UP0, UPT, UR6, 0x1, UPT ;  /* 0x000000010600788c */ /* 0x000fe2000bf05270 */
[----:B-1----:R-:W-:Y:S01]  /*1ae0*/  IMAD.U32 R20, RZ, RZ, UR4 ;  /* 0x00000004ff147e24 */ /* 0x002fe2000f8e00ff */
[----:B------:R-:W-:Y:S01]  /*1af0*/  UMOV UR4, URZ ;  /* 0x000000ff00047c82 */ /* 0x000fe20008000000 */
[----:B------:R-:W-:Y:S01]  /*1b00*/  IMAD.U32 R21, RZ, RZ, UR5 ;  /* 0x00000005ff157e24 */ /* 0x000fe2000f8e00ff */
[----:B------:R-:W-:Y:S01]  /*1b10*/  UMOV UR5, URZ ;  /* 0x000000ff00057c82 */ /* 0x000fe20008000000 */
[----:B0-----:R-:W-:Y:S02]  /*1b20*/  SHF.R.U32.HI R0, RZ, 0x14, R7 ;  /* 0x00000014ff007819 */ /* 0x001fe40000011607 */
[----:B------:R0:W1:Y:S01]  /*1b30*/  FRND.F64.TRUNC R18, R20 ;  /* 0x0000001400127313 */ /* 0x000062000030d800 */
[----:B------:R-:W-:-:S02]  /*1b40*/  ISETP.GE.AND P2, PT, R7, RZ, PT ;  /* 0x000000ff0700720c */ /* 0x000fc40003f46270 */
[----:B------:R-:W-:-:S05]  /*1b50*/  LOP3.LUT R0, R0, 0x7ff, RZ, 0xc0, !PT ;  /* 0x000007ff00007812 */ /* 0x000fca00078ec0ff */
[----:B------:R-:W-:-:S05]  /*1b60*/  VIADD R5, R0, 0xfffffc0c ;  /* 0xfffffc0c00057836 */ /* 0x000fca0000000000 */
[CC--:B------:R-:W-:Y:S02]  /*1b70*/  SHF.L.U32 R4, R6.reuse, R5.reuse, RZ ;  /* 0x0000000506047219 */ /* 0x0c0fe400000006ff */
[----:B------:R-:W-:Y:S02]  /*1b80*/  SHF.L.U64.HI R5, R6, R5, R7 ;  /* 0x0000000506057219 */ /* 0x000fe40000010207 */
[----:B------:R-:W-:Y:S02]  /*1b90*/  ISETP.NE.U32.AND P1, PT, R4, RZ, PT ;  /* 0x000000ff0400720c */ /* 0x000fe40003f25070 */
[----:B------:R-:W-:Y:S02]  /*1ba0*/  LOP3.LUT R6, R7, 0x7fffffff, RZ, 0xc0, !PT ;  /* 0x7fffffff07067812 */ /* 0x000fe400078ec0ff */
[----:B------:R-:W-:Y:S02]  /*1bb0*/  ISETP.NE.AND.EX P1, PT, R5, -0x80000000, PT, P1 ;  /* 0x800000000500780c */ /* 0x000fe40003f25310 */
[----:B------:R-:W-:-:S11]  /*1bc0*/  SEL R7, RZ, 0x7ff00000, !P2 ;  /* 0x7ff00000ff077807 */ /* 0x000fd60005000000 */
[----:B------:R-:W-:Y:S01]  /*1bd0*/  DSETP.NEU.AND P0, PT, |R20|, 0.5, !P1 ;  /* 0x3fe000001400742a */ /* 0x000fe20004f0d200 */
[----:B------:R-:W-:Y:S01]  /*1be0*/  PLOP3.LUT P1, PT, P1, PT, PT, 0x8, 0x80 ;  /* 0x000000000080781c */ /* 0x000fe20000f2e170 */
[----:B01----:R-:W-:-:S12]  /*1bf0*/  BRA.U !UP0, `(.L_x_104) ;  /* 0x0000000908847547 */ /* 0x003fd8000b800000 */
[----:B------:R-:W0:Y:S01]  /*1c00*/  LDCU.128 UR12, c[0x0][0x380] ;  /* 0x00007000ff0c77ac */ /* 0x000e220008000c00 */
[----:B------:R-:W1:Y:S01]  /*1c10*/  LDC.64 R16, c[0x0][0x3a8] ;  /* 0x0000ea00ff107b82 */ /* 0x000e620000000a00 */
[----:B------:R-:W-:Y:S01]  /*1c20*/  CS2R R38, SRZ ;  /* 0x0000000000267805 */ /* 0x000fe2000001ff00 */
[----:B------:R-:W-:Y:S01]  /*1c30*/  ULOP3.LUT UR6, UR6, 0x7ffffffe, URZ, 0xc0, !UPT ;  /* 0x7ffffffe06067892 */ /* 0x000fe2000f8ec0ff */
[----:B------:R-:W2:Y:S01]  /*1c40*/  LDCU.64 UR16, c[0x0][0x3a8] ;  /* 0x00007500ff1077ac */ /* 0x000ea20008000a00 */
[----:B------:R-:W3:Y:S02]  /*1c50*/  LDCU UR7, c[0x0][0x3ac] ;  /* 0x00007580ff0777ac */ /* 0x000ee40008000800 */
[----:B------:R-:W-:Y:S01]  /*1c60*/  UIADD3 UR6, UPT, UPT, -UR6, URZ, URZ ;  /* 0x000000ff06067290 */ /* 0x000fe2000fffe1ff */
[----:B0-----:R-:W-:Y:S02]  /*1c70*/  IADD3 R14, P4, PT, R10, UR14, RZ ;  /* 0x0000000e0a0e7c10 */ /* 0x001fe4000ff9e0ff */
[----:B------:R-:W-:-:S02]  /*1c80*/  IADD3 R12, P5, PT, R8, UR12, RZ ;  /* 0x0000000c080c7c10 */ /* 0x000fc4000ffbe0ff */
[----:B------:R-:W-:Y:S02]  /*1c90*/  IADD3 R14, P2, PT, R14, 0x8, RZ ;  /* 0x000000080e0e7810 */ /* 0x000fe40007f5e0ff */
[----:B------:R-:W-:Y:S02]  /*1ca0*/  IADD3 R12, P3, PT, R12, 0x8, RZ ;  /* 0x000000080c0c7810 */ /* 0x000fe40007f7e0ff */
[----:B------:R-:W-:Y:S02]  /*1cb0*/  IADD3.X R15, PT, PT, RZ, UR15, R11, P2, P4 ;  /* 0x0000000fff0f7c10 */ /* 0x000fe400097e840b */
[----:B--23--:R-:W-:-:S09]  /*1cc0*/  IADD3.X R13, PT, PT, RZ, UR13, R9, P3, P5 ;  /* 0x0000000dff0d7c10 */ /* 0x00cfd20009fea409 */
.L_x_116:
[----:B------:R-:W2:Y:S04]  /*1cd0*/  LDG.E.64.CONSTANT R8, desc[UR8][R12.64+-0x8] ;  /* 0xfffff8080c087981 */ /* 0x000ea8000c1e9b00 */
[----:B------:R-:W2:Y:S01]  /*1ce0*/  LDG.E.64.CONSTANT R10, desc[UR8][R14.64+-0x8] ;  /* 0xfffff8080e0a7981 */ /* 0x000ea2000c1e9b00 */
[----:B------:R-:W-:Y:S01]  /*1cf0*/  BSSY.RECONVERGENT B0, `(.L_x_105) ;  /* 0x0000020000007945 */ /* 0x000fe20003800200 */
[----:B--2---:R-:W-:-:S08]  /*1d00*/  DADD R8, R8, -R10 ;  /* 0x0000000008087229 */ /* 0x004fd0000000080a */
[----:B------:R-:W-:Y:S02]  /*1d10*/  DSETP.NEU.AND P3, PT, R8, RZ, PT ;  /* 0x000000ff0800722a */ /* 0x000fe40003f6d000 */
[----:B------:R-:W-:-:S12]  /*1d20*/  DADD R10, -RZ, |R8| ;  /* 0x00000000ff0a7229 */ /* 0x000fd80000000508 */
[----:B------:R-:W0:Y:S01]  /*1d30*/  @!P3 LDC R0, c[0x0][0x3ac] ;  /* 0x0000eb00ff00bb82 */ /* 0x000e220000000800 */
[----:B------:R-:W-:Y:S01]  /*1d40*/  @!P3 SEL R21, R11, RZ, P0 ;  /* 0x000000ff0b15b207 */ /* 0x000fe20000000000 */
[----:B------:R-:W-:Y:S01]  /*1d50*/  @!P3 IMAD.MOV.U32 R20, RZ, RZ, RZ ;  /* 0x000000ffff14b224 */ /* 0x000fe200078e00ff */
[----:B------:R-:W-:Y:S02]  /*1d60*/  @!P3 PLOP3.LUT P2, PT, P0, PT, PT, 0x80, 0x8 ;  /* 0x000000000008b81c */ /* 0x000fe4000074f070 */
[----:B0-----:R-:W-:-:S13]  /*1d70*/  ISETP.GE.OR P4, PT, R0, RZ, P3 ;  /* 0x000000ff0000720c */ /* 0x001fda0001f86670 */
[----:B------:R-:W-:Y:S01]  /*1d80*/  @!P4 LOP3.LUT R21, R21, 0x7ff00000, RZ, 0xfc, !PT ;  /* 0x7ff000001515c812 */ /* 0x000fe200078efcff */
[----:B------:R-:W-:Y:S06]  /*1d90*/  @!P3 BRA `(.L_x_106) ;  /* 0x000000000054b947 */ /* 0x000fec0003800000 */
[----:B------:R-:W0:Y:S01]  /*1da0*/  LDCU.64 UR4, c[0x0][0x3a8] ;  /* 0x00007500ff0477ac */ /* 0x000e220008000a00 */
[----:B------:R-:W-:Y:S01]  /*1db0*/  BSSY.RECONVERGENT B1, `(.L_x_107) ;  /* 0x0000007000017945 */ /* 0x000fe20003800200 */
[----:B------:R-:W-:Y:S01]  /*1dc0*/  IMAD.MOV.U32 R42, RZ, RZ, R10 ;  /* 0x000000ffff2a7224 */ /* 0x000fe200078e000a */
[----:B------:R-:W-:Y:S01]  /*1dd0*/  MOV R0, 0x1e20 ;  /* 0x00001e2000007802 */ /* 0x000fe20000000f00 */
[----:B------:R-:W-:Y:S02]  /*1de0*/  IMAD.MOV.U32 R43, RZ, RZ, R11 ;  /* 0x000000ffff2b7224 */ /* 0x000fe400078e000b */
[----:B0-----:R-:W-:Y:S02]  /*1df0*/  IMAD.U32 R40, RZ, RZ, UR4 ;  /* 0x00000004ff287e24 */ /* 0x001fe4000f8e00ff */
[----:B------:R-:W-:-:S07]  /*1e00*/  IMAD.U32 R41, RZ, RZ, UR5 ;  /* 0x00000005ff297e24 */ /* 0x000fce000f8e00ff */
[----:B-1----:R-:W-:Y:S05]  /*1e10*/  CALL.REL.NOINC `($distance_matrix_kernel$__internal_accurate_pow) ;  /* 0x0000002800607944 */ /* 0x002fea0003c00000 */
[----:B------:R-:W-:Y:S05]  /*1e20*/  BSYNC.RECONVERGENT B1 ;  /* 0x0000000000017941 */ /* 0x000fea0003800200 */
.L_x_107:
[----:B------:R-:W-:Y:S01]  /*1e30*/  DADD R20, -RZ, -R22 ;  /* 0x00000000ff147229 */ /* 0x000fe20000000916 */
[----:B------:R-:W-:Y:S01]  /*1e40*/  ISETP.NE.U32.AND P2, PT, R4, RZ, PT ;  /* 0x000000ff0400720c */ /* 0x000fe20003f45070 */
[----:B------:R-:W-:Y:S01]  /*1e50*/  DSETP.NEU.AND P3, PT, R18, UR16, PT ;  /* 0x0000001012007e2a */ /* 0x000fe2000bf6d000 */
[----:B------:R-:W-:Y:S02]  /*1e60*/  ISETP.GE.AND P4, PT, R11, RZ, PT ;  /* 0x000000ff0b00720c */ /* 0x000fe40003f86270 */
[----:B------:R-:W-:-:S05]  /*1e70*/  ISETP.NE.AND.EX P2, PT, R5, -0x80000000, PT, P2 ;  /* 0x800000000500780c */ /* 0x000fca0003f45320 */
[-C--:B------:R-:W-:Y:S02]  /*1e80*/  FSEL R25, R20, R22.reuse, !P2 ;  /* 0x0000001614197208 */ /* 0x080fe40005000000 */
[-C--:B------:R-:W-:Y:S02]  /*1e90*/  FSEL R0, R21, R23.reuse, !P2 ;  /* 0x0000001715007208 */ /* 0x080fe40005000000 */
[----:B------:R-:W-:Y:S02]  /*1ea0*/  FSEL R20, R25, R22, !P4 ;  /* 0x0000001619147208 */ /* 0x000fe40006000000 */
[----:B------:R-:W-:Y:S02]  /*1eb0*/  FSEL R21, R0, R23, !P4 ;  /* 0x0000001700157208 */ /* 0x000fe40006000000 */
[----:B------:R-:W-:Y:S02]  /*1ec0*/  PLOP3.LUT P2, PT, P1, PT, PT, 0x80, 0x8 ;  /* 0x000000000008781c */ /* 0x000fe40000f4f070 */
[----:B------:R-:W-:-:S02]  /*1ed0*/  @P3 FSEL R20, R20, RZ, P4 ;  /* 0x000000ff14143208 */ /* 0x000fc40002000000 */
[----:B------:R-:W-:-:S09]  /*1ee0*/  @P3 FSEL R21, R21, -QNAN , P4 ;  /* 0xfff8000015153808 */ /* 0x000fd20002000000 */
.L_x_106:
[----:B------:R-:W-:Y:S05]  /*1ef0*/  BSYNC.RECONVERGENT B0 ;  /* 0x0000000000007941 */ /* 0x000fea0003800200 */
.L_x_105:
[----:B-1----:R-:W-:Y:S01]  /*1f00*/  DADD R22, |R8|, R16 ;  /* 0x0000000008167229 */ /* 0x002fe20000000210 */
[----:B------:R-:W-:Y:S09]  /*1f10*/  BSSY.RECONVERGENT B0, `(.L_x_108) ;  /* 0x0000017000007945 */ /* 0x000ff20003800200 */
[----:B------:R-:W-:-:S04]  /*1f20*/  LOP3.LUT R22, R23, 0x7ff00000, RZ, 0xc0, !PT ;  /* 0x7ff0000017167812 */ /* 0x000fc800078ec0ff */
[----:B------:R-:W-:-:S13]  /*1f30*/  ISETP.NE.AND P3, PT, R22, 0x7ff00000, PT ;  /* 0x7ff000001600780c */ /* 0x000fda0003f65270 */
[----:B------:R-:W-:Y:S05]  /*1f40*/  @P3 BRA `(.L_x_109) ;  /* 0x00000000004c3947 */ /* 0x000fea0003800000 */
[----:B------:R-:W-:-:S14]  /*1f50*/  DSETP.NAN.AND P3, PT, R8, R16, PT ;  /* 0x000000100800722a */ /* 0x000fdc0003f68000 */
[----:B------:R-:W-:Y:S01]  /*1f60*/  @P3 DADD R20, |R8|, R16 ;  /* 0x0000000008143229 */ /* 0x000fe20000000210 */
[----:B------:R-:W-:Y:S10]  /*1f70*/  @P3 BRA `(.L_x_109) ;  /* 0x0000000000403947 */ /* 0x000ff40003800000 */
[----:B------:R-:W-:-:S14]  /*1f80*/  DSETP.NEU.AND P3, PT, |R16|, +INF , PT ;  /* 0x7ff000001000742a */ /* 0x000fdc0003f6d200 */
[----:B------:R-:W-:Y:S05]  /*1f90*/  @P3 BRA `(.L_x_110) ;  /* 0x0000000000183947 */ /* 0x000fea0003800000 */
[----:B------:R-:W-:Y:S01]  /*1fa0*/  ISETP.LE.AND P3, PT, RZ, UR7, PT ;  /* 0x00000007ff007c0c */ /* 0x000fe2000bf63270 */
[----:B------:R-:W-:Y:S01]  /*1fb0*/  DSETP.GT.AND P2, PT, |R8|, 1, PT ;  /* 0x3ff000000800742a */ /* 0x000fe20003f44200 */
[----:B------:R-:W-:-:S05]  /*1fc0*/  IMAD.MOV.U32 R20, RZ, RZ, RZ ;  /* 0x000000ffff147224 */ /* 0x000fca00078e00ff */
[----:B------:R-:W-:-:S06]  /*1fd0*/  SEL R21, RZ, 0x7ff00000, !P2 ;  /* 0x7ff00000ff157807 */ /* 0x000fcc0005000000 */
[----:B------:R-:W-:Y:S01]  /*1fe0*/  @!P3 LOP3.LUT R21, R21, 0x7ff00000, RZ, 0x3c, !PT ;  /* 0x7ff000001515b812 */ /* 0x000fe200078e3cff */
[----:B------:R-:W-:Y:S06]  /*1ff0*/  BRA `(.L_x_109) ;  /* 0x0000000000207947 */ /* 0x000fec0003800000 */
.L_x_110:
[----:B------:R-:W-:-:S14]  /*2000*/  DSETP.NEU.AND P4, PT, |R8|, +INF , PT ;  /* 0x7ff000000800742a */ /* 0x000fdc0003f8d200 */
[----:B------:R-:W-:Y:S01]  /*2010*/  @!P4 VIADD R0, R7, 0x80000000 ;  /* 0x800000000700c836 */ /* 0x000fe20000000000 */
[----:B------:R-:W-:Y:S01]  /*2020*/  @!P4 ISETP.NE.AND P3, PT, R6, 0x3fe00000, PT ;  /* 0x3fe000000600c80c */ /* 0x000fe20003f65270 */
[----:B------:R-:W-:-:S03]  /*2030*/  @!P4 IMAD.MOV.U32 R20, RZ, RZ, RZ ;  /* 0x000000ffff14c224 */ /* 0x000fc600078e00ff */
[-C--:B------:R-:W-:Y:S02]  /*2040*/  @!P4 SEL R0, R0, R7.reuse, P3 ;  /* 0x000000070000c207 */ /* 0x080fe40001800000 */
[----:B------:R-:W-:Y:S02]  /*2050*/  @!P4 ISETP.GE.AND P3, PT, R11, RZ, PT ;  /* 0x000000ff0b00c20c */ /* 0x000fe40003f66270 */
[----:B------:R-:W-:-:S04]  /*2060*/  @!P4 SEL R0, R0, R7, P2 ;  /* 0x000000070000c207 */ /* 0x000fc80001000000 */
[----:B------:R-:W-:-:S07]  /*2070*/  @!P4 SEL R21, R0, R7, !P3 ;  /* 0x000000070015c207 */ /* 0x000fce0005800000 */
.L_x_109:
[----:B------:R-:W-:Y:S05]  /*2080*/  BSYNC.RECONVERGENT B0 ;  /* 0x0000000000007941 */ /* 0x000fea0003800200 */
.L_x_108:
[----:B------:R-:W2:Y:S04]  /*2090*/  LDG.E.64.CONSTANT R10, desc[UR8][R12.64] ;  /* 0x000000080c0a7981 */ /* 0x000ea8000c1e9b00 */
[----:B------:R-:W2:Y:S01]  /*20a0*/  LDG.E.64.CONSTANT R22, desc[UR8][R14.64] ;  /* 0x000000080e167981 */ /* 0x000ea2000c1e9b00 */
[----:B------:R-:W-:Y:S01]  /*20b0*/  DSETP.NEU.AND P3, PT, |R8|, 1, PT ;  /* 0x3ff000000800742a */ /* 0x000fe20003f6d200 */
[----:B------:R-:W0:Y:S01]  /*20c0*/  LDCU.64 UR4, c[0x0][0x3a8] ;  /* 0x00007500ff0477ac */ /* 0x000e220008000a00 */
[----:B------:R-:W-:Y:S01]  /*20d0*/  DSETP.NEU.AND P2, PT, R16, RZ, PT ;  /* 0x000000ff1000722a */ /* 0x000fe20003f4d000 */
[----:B------:R-:W-:Y:S01]  /*20e0*/  BSSY.RECONVERGENT B0, `(.L_x_111) ;  /* 0x0000010000007945 */ /* 0x000fe20003800200 */
[----:B------:R-:W-:Y:S02]  /*20f0*/  MOV R0, 0x21e0 ;  /* 0x000021e000007802 */ /* 0x000fe40000000f00 */
[----:B------:R-:W-:-:S02]  /*2100*/  FSEL R20, R20, RZ, P3 ;  /* 0x000000ff14147208 */ /* 0x000fc40001800000 */
[----:B------:R-:W-:Y:S02]  /*2110*/  FSEL R21, R21, 1.875, P3 ;  /* 0x3ff0000015157808 */ /* 0x000fe40001800000 */
[----:B------:R-:W-:Y:S02]  /*2120*/  FSEL R20, R20, RZ, P2 ;  /* 0x000000ff14147208 */ /* 0x000fe40001000000 */
[----:B------:R-:W-:Y:S02]  /*2130*/  FSEL R21, R21, 1.875, P2 ;  /* 0x3ff0000015157808 */ /* 0x000fe40001000000 */
[----:B------:R-:W-:-:S04]  /*2140*/  ISETP.NE.U32.AND P3, PT, R4, RZ, PT ;  /* 0x000000ff0400720c */ /* 0x000fc80003f65070 */
[----:B------:R-:W-:Y:S01]  /*2150*/  DADD R38, R38, R20 ;  /* 0x0000000026267229 */ /* 0x000fe20000000014 */
[----:B------:R-:W-:Y:S01]  /*2160*/  ISETP.NE.AND.EX P3, PT, R5, -0x80000000, PT, P3 ;  /* 0x800000000500780c */ /* 0x000fe20003f65330 */
[----:B0-----:R-:W-:Y:S02]  /*2170*/  IMAD.U32 R40, RZ, RZ, UR4 ;  /* 0x00000004ff287e24 */ /* 0x001fe4000f8e00ff */
[----:B------:R-:W-:Y:S01]  /*2180*/  IMAD.U32 R41, RZ, RZ, UR5 ;  /* 0x00000005ff297e24 */ /* 0x000fe2000f8e00ff */
[----:B--2---:R-:W-:-:S08]  /*2190*/  DADD R10, R10, -R22 ;  /* 0x000000000a0a7229 */ /* 0x004fd00000000816 */
[----:B------:R-:W-:-:S10]  /*21a0*/  DADD R8, -RZ, |R10| ;  /* 0x00000000ff087229 */ /* 0x000fd4000000050a */
[----:B------:R-:W-:Y:S02]  /*21b0*/  IMAD.MOV.U32 R42, RZ, RZ, R8 ;  /* 0x000000ffff2a7224 */ /* 0x000fe400078e0008 */
[----:B------:R-:W-:-:S07]  /*21c0*/  IMAD.MOV.U32 R43, RZ, RZ, R9 ;  /* 0x000000ffff2b7224 */ /* 0x000fce00078e0009 */
[----:B------:R-:W-:Y:S05]  /*21d0*/  CALL.REL.NOINC `($distance_matrix_kernel$__internal_accurate_pow) ;  /* 0x0000002400707944 */ /* 0x000fea0003c00000 */
[----:B------:R-:W-:Y:S05]  /*21e0*/  BSYNC.RECONVERGENT B0 ;  /* 0x0000000000007941 */ /* 0x000fea0003800200 */
.L_x_111:
[C---:B------:R-:W-:Y:S01]  /*21f0*/  DSETP.NEU.AND P4, PT, R10.reuse, RZ, PT ;  /* 0x000000ff0a00722a */ /* 0x040fe20003f8d000 */
[----:B------:R-:W-:Y:S01]  /*2200*/  IMAD.U32 R20, RZ, RZ, UR16 ;  /* 0x00000010ff147e24 */ /* 0x000fe2000f8e00ff */
[----:B------:R-:W-:Y:S01]  /*2210*/  DADD R26, -RZ, -R22 ;  /* 0x00000000ff1a7229 */ /* 0x000fe20000000916 */
[----:B------:R-:W-:Y:S01]  /*2220*/  IMAD.U32 R21, RZ, RZ, UR17 ;  /* 0x00000011ff157e24 */ /* 0x000fe2000f8e00ff */
[----:B------:R-:W-:Y:S01]  /*2230*/  PLOP3.LUT P2, PT, PT, PT, PT, 0x8, 0x80 ;  /* 0x000000000080781c */ /* 0x000fe20003f4e170 */
[----:B------:R-:W-:Y:S04]  /*2240*/  BSSY.RECONVERGENT B0, `(.L_x_112) ;  /* 0x000002b000007945 */ /* 0x000fe80003800200 */
[----:B------:R-:W-:-:S03]  /*2250*/  DADD R24, |R10|, R20 ;  /* 0x000000000a187229 */ /* 0x000fc60000000214 */
[----:B------:R-:W-:Y:S02]  /*2260*/  FSEL R29, R26, R22, !P3 ;  /* 0x000000161a1d7208 */ /* 0x000fe40005800000 */
[----:B------:R-:W0:Y:S01]  /*2270*/  @!P4 LDC R0, c[0x0][0x3ac] ;  /* 0x0000eb00ff00cb82 */ /* 0x000e220000000800 */
[----:B------:R-:W-:Y:S01]  /*2280*/  @P4 DSETP.NEU.AND P5, PT, R18, UR16, PT ;  /* 0x0000001012004e2a */ /* 0x000fe2000bfad000 */
[----:B------:R-:W-:Y:S02]  /*2290*/  FSEL R26, R27, R23, !P3 ;  /* 0x000000171b1a7208 */ /* 0x000fe40005800000 */
[----:B------:R-:W-:Y:S02]  /*22a0*/  ISETP.GE.AND P3, PT, R9, RZ, PT ;  /* 0x000000ff0900720c */ /* 0x000fe40003f66270 */
[----:B------:R-:W-:Y:S02]  /*22b0*/  LOP3.LUT R24, R25, 0x7ff00000, RZ, 0xc0, !PT ;  /* 0x7ff0000019187812 */ /* 0x000fe400078ec0ff */
[----:B------:R-:W-:-:S02]  /*22c0*/  @P4 PLOP3.LUT P2, PT, P5, PT, PT, 0x80, 0x8 ;  /* 0x000000000008481c */ /* 0x000fc40002f4f070 */
[----:B------:R-:W-:Y:S02]  /*22d0*/  ISETP.NE.AND P6, PT, R24, 0x7ff00000, PT ;  /* 0x7ff000001800780c */ /* 0x000fe40003fc5270 */
[----:B------:R-:W-:Y:S02]  /*22e0*/  FSEL R23, R26, R23, !P3 ;  /* 0x000000171a177208 */ /* 0x000fe40005800000 */
[----:B------:R-:W-:-:S07]  /*22f0*/  FSEL R8, R29, R22, !P3 ;  /* 0x000000161d087208 */ /* 0x000fce0005800000 */
[----:B------:R-:W-:Y:S02]  /*2300*/  @P2 FSEL R23, R23, -QNAN , P3 ;  /* 0xfff8000017172808 */ /* 0x000fe40001800000 */
[----:B------:R-:W-:Y:S01]  /*2310*/  @P2 FSEL R8, R8, RZ, P3 ;  /* 0x000000ff08082208 */ /* 0x000fe20001800000 */
[----:B------:R-:W-:Y:S01]  /*2320*/  @!P4 IMAD.MOV.U32 R8, RZ, RZ, RZ ;  /* 0x000000ffff08c224 */ /* 0x000fe200078e00ff */
[----:B0-----:R-:W-:Y:S02]  /*2330*/  ISETP.GE.OR P5, PT, R0, RZ, P4 ;  /* 0x000000ff0000720c */ /* 0x001fe400027a6670 */
[----:B------:R-:W-:Y:S01]  /*2340*/  @!P4 SEL R0, R9, RZ, P0 ;  /* 0x000000ff0900c207 */ /* 0x000fe20000000000 */
[----:B------:R-:W-:Y:S01]  /*2350*/  @P4 IMAD.MOV.U32 R9, RZ, RZ, R23 ;  /* 0x000000ffff094224 */ /* 0x000fe200078e0017 */
[----:B------:R-:W-:Y:S02]  /*2360*/  @P4 PLOP3.LUT P2, PT, P1, PT, PT, 0x80, 0x8 ;  /* 0x000000000008481c */ /* 0x000fe40000f4f070 */
[----:B------:R-:W-:-:S07]  /*2370*/  @!P4 PLOP3.LUT P2, PT, P0, PT, PT, 0x80, 0x8 ;  /* 0x000000000008c81c */ /* 0x000fce000074f070 */
[----:B------:R-:W-:-:S05]  /*2380*/  @!P5 LOP3.LUT R0, R0, 0x7ff00000, RZ, 0xfc, !PT ;  /* 0x7ff000000000d812 */ /* 0x000fca00078efcff */
[----:B------:R-:W-:Y:S01]  /*2390*/  @!P4 IMAD.MOV.U32 R9, RZ, RZ, R0 ;  /* 0x000000ffff09c224 */ /* 0x000fe200078e0000 */
[----:B------:R-:W-:Y:S06]  /*23a0*/  @P6 BRA `(.L_x_113) ;  /* 0x0000000000506947 */ /* 0x000fec0003800000 */
[----:B------:R-:W-:-:S14]  /*23b0*/  DSETP.NAN.AND P4, PT, R10, R20, PT ;  /* 0x000000140a00722a */ /* 0x000fdc0003f88000 */
[----:B------:R-:W-:Y:S05]  /*23c0*/  @P4 BRA `(.L_x_114) ;  /* 0x0000000000444947 */ /* 0x000fea0003800000 */
[----:B------:R-:W-:-:S14]  /*23d0*/  DSETP.NEU.AND P4, PT, |R20|, +INF , PT ;  /* 0x7ff000001400742a */ /* 0x000fdc0003f8d200 */
[----:B------:R-:W-:Y:S05]  /*23e0*/  @!P4 BRA `(.L_x_115) ;  /* 0x000000000024c947 */ /* 0x000fea0003800000 */
[----:B------:R-:W-:-:S14]  /*23f0*/  DSETP.NEU.AND P4, PT, |R10|, +INF , PT ;  /* 0x7ff000000a00742a */ /* 0x000fdc0003f8d200 */
[----:B------:R-:W-:Y:S05]  /*2400*/  @P4 BRA `(.L_x_113) ;  /* 0x0000000000384947 */ /* 0x000fea0003800000 */
[----:B------:R-:W-:Y:S01]  /*2410*/  VIADD R0, R7, 0x80000000 ;  /* 0x8000000007007836 */ /* 0x000fe20000000000 */
[----:B------:R-:W-:-:S04]  /*2420*/  ISETP.NE.AND P4, PT, R6, 0x3fe00000, PT ;  /* 0x3fe000000600780c */ /* 0x000fc80003f85270 */
[----:B------:R-:W-:-:S04]  /*2430*/  SEL R0, R0, R7, P4 ;  /* 0x0000000700007207 */ /* 0x000fc80002000000 */
[----:B------:R-:W-:-:S04]  /*2440*/  SEL R8, R0, R7, P2 ;  /* 0x0000000700087207 */ /* 0x000fc80001000000 */
[----:B------:R-:W-:Y:S01]  /*2450*/  SEL R9, R8, R7, !P3 ;  /* 0x0000000708097207 */ /* 0x000fe20005800000 */
[----:B------:R-:W-:Y:S01]  /*2460*/  IMAD.MOV.U32 R8, RZ, RZ, RZ ;  /* 0x000000ffff087224 */ /* 0x000fe200078e00ff */
[----:B------:R-:W-:Y:S06]  /*2470*/  BRA `(.L_x_113) ;  /* 0x00000000001c7947 */ /* 0x000fec0003800000 */
.L_x_115:
[----:B------:R-:W-:Y:S01]  /*2480*/  ISETP.LE.AND P3, PT, RZ, UR7, PT ;  /* 0x00000007ff007c0c */ /* 0x000fe2000bf63270 */
[----:B------:R-:W-:Y:S01]  /*2490*/  DSETP.GT.AND P2, PT, |R10|, 1, PT ;  /* 0x3ff000000a00742a */ /* 0x000fe20003f44200 */
[----:B------:R-:W-:-:S05]  /*24a0*/  IMAD.MOV.U32 R8, RZ, RZ, RZ ;  /* 0x000000ffff087224 */ /* 0x000fca00078e00ff */
[----:B------:R-:W-:-:S06]  /*24b0*/  SEL R9, RZ, 0x7ff00000, !P2 ;  /* 0x7ff00000ff097807 */ /* 0x000fcc0005000000 */
[----:B------:R-:W-:Y:S01]  /*24c0*/  @!P3 LOP3.LUT R9, R9, 0x7ff00000, RZ, 0x3c, !PT ;  /* 0x7ff000000909b812 */ /* 0x000fe200078e3cff */
[----:B------:R-:W-:Y:S06]  /*24d0*/  BRA `(.L_x_113) ;  /* 0x0000000000047947 */ /* 0x000fec0003800000 */
.L_x_114:
[----:B------:R-:W-:-:S11]  /*24e0*/  DADD R8, |R10|, R20 ;  /* 0x000000000a087229 */ /* 0x000fd60000000214 */
.L_x_113:
[----:B------:R-:W-:Y:S05]  /*24f0*/  BSYNC.RECONVERGENT B0 ;  /* 0x0000000000007941 */ /* 0x000fea0003800200 */
.L_x_112:
[----:B------:R-:W-:Y:S01]  /*2500*/  DSETP.NEU.AND P2, PT, |R10|, 1, PT ;  /* 0x3ff000000a00742a */ /* 0x000fe20003f4d200 */
[----:B------:R-:W-:Y:S01]  /*2510*/  UIADD3 UR6, UPT, UPT, UR6, 0x2, URZ ;  /* 0x0000000206067890 */ /* 0x000fe2000fffe0ff */
[----:B------:R-:W-:-:S03]  /*2520*/  DSETP.NEU.AND P3, PT, R20, RZ, PT ;  /* 0x000000ff1400722a */ /* 0x000fc60003f6d000 */
[----:B------:R-:W-:Y:S01]  /*2530*/  UISETP.NE.AND UP0, UPT, UR6, URZ, UPT ;  /* 0x000000ff0600728c */ /* 0x000fe2000bf05270 */
[----:B------:R-:W-:Y:S02]  /*2540*/  FSEL R8, R8, RZ, P2 ;  /* 0x000000ff08087208 */ /* 0x000fe40001000000 */
[----:B------:R-:W-:Y:S02]  /*2550*/  FSEL R9, R9, 1.875, P2 ;  /* 0x3ff0000009097808 */ /* 0x000fe40001000000 */
[----:B------:R-:W-:Y:S02]  /*2560*/  FSEL R8, R8, RZ, P3 ;  /* 0x000000ff08087208 */ /* 0x000fe40001800000 */
[----:B------:R-:W-:Y:S02]  /*2570*/  FSEL R9, R9, 1.875, P3 ;  /* 0x3ff0000009097808 */ /* 0x000fe40001800000 */
[----:B------:R-:W-:Y:S02]  /*2580*/  IADD3 R14, P2, PT, R14, 0x10, RZ ;  /* 0x000000100e0e7810 */ /* 0x000fe40007f5e0ff */
[----:B------:R-:W-:-:S02]  /*2590*/  IADD3 R12, P3, PT, R12, 0x10, RZ ;  /* 0x000000100c0c7810 */ /* 0x000fc40007f7e0ff */
[----:B------:R-:W-:Y:S01]  /*25a0*/  DADD R38, R38, R8 ;  /* 0x0000000026267229 */ /* 0x000fe20000000008 */
[----:B------:R-:W-:Y:S02]  /*25b0*/  IMAD.X R15, RZ, RZ, R15, P2 ;  /* 0x000000ffff0f7224 */ /* 0x000fe400010e060f */
[----:B------:R-:W-:Y:S01]  /*25c0*/  IMAD.X R13, RZ, RZ, R13, P3 ;  /* 0x000000ffff0d7224 */ /* 0x000fe200018e060d */
[----:B------:R-:W-:Y:S07]  /*25d0*/  BRA.U UP0, `(.L_x_116) ;  /* 0xfffffff500bc7547 */ /* 0x000fee000b83ffff */
[----:B------:R-:W0:Y:S01]  /*25e0*/  LDCU UR6, c[0x0][0x3a0] ;  /* 0x00007400ff0677ac */ /* 0x000e220008000800 */
[----:B------:R-:W-:Y:S01]  /*25f0*/  UMOV UR5, URZ ;  /* 0x000000ff00057c82 */ /* 0x000fe20008000000 */
[----:B0-----:R-:W-:-:S12]  /*2600*/  ULOP3.LUT UR4, UR6, 0x7ffffffe, URZ, 0xc0, !UPT ;  /* 0x7ffffffe06047892 */ /* 0x001fd8000f8ec0ff */
.L_x_104:
[----:B------:R-:W-:-:S04]  /*2610*/  ULOP3.LUT UR7, UR6, 0x1, URZ, 0xc0, !UPT ;  /* 0x0000000106077892 */ /* 0x000fc8000f8ec0ff */
[----:B------:R-:W-:-:S09]  /*2620*/  UISETP.NE.U32.AND UP0, UPT, UR7, 0x1, UPT ;  /* 0x000000010700788c */ /* 0x000fd2000bf05070 */
[----:B------:R-:W-:Y:S05]  /*2630*/  BRA.U UP0, `(.L_x_103) ;  /* 0x0000000500547547 */ /* 0x000fea000b800000 */
[----:B------:R-:W0:Y:S01]  /*2640*/  LDC.64 R8, c[0x0][0x380] ;  /* 0x0000e000ff087b82 */ /* 0x000e220000000a00 */
[----:B------:R-:W-:Y:S01]  /*2650*/  IMAD R13, R3, UR6, RZ ;  /* 0x00000006030d7c24 */ /* 0x000fe2000f8e02ff */
[----:B------:R-:W-:Y:S01]  /*2660*/  USHF.L.U32 UR7, UR4, 0x3, URZ ;  /* 0x0000000304077899 */ /* 0x000fe200080006ff */
[----:B------:R-:W-:Y:S01]  /*2670*/  IMAD R15, R2, UR6, RZ ;  /* 0x00000006020f7c24 */ /* 0x000fe2000f8e02ff */
[----:B------:R-:W-:-:S04]  /*2680*/  USHF.L.U64.HI UR4, UR4, 0x3, UR5 ;  /* 0x0000000304047899 */ /* 0x000fc80008010205 */
[----:B------:R-:W1:Y:S01]  /*2690*/  LDC.64 R10, c[0x0][0x388] ;  /* 0x0000e200ff0a7b82 */ /* 0x000e620000000a00 */
[----:B0-----:R-:W-:-:S03]  /*26a0*/  IMAD.WIDE R8, R13, 0x8, R8 ;  /* 0x000000080d087825 */ /* 0x001fc600078e0208 */
[----:B------:R-:W-:Y:S01]  /*26b0*/  IADD3 R12, P2, PT, R8, UR7, RZ ;  /* 0x00000007080c7c10 */ /* 0x000fe2000ff5e0ff */
[----:B-1----:R-:W-:-:S03]  /*26c0*/  IMAD.WIDE R10, R15, 0x8, R10 ;  /* 0x000000080f0a7825 */ /* 0x002fc600078e020a */
[----:B------:R-:W-:Y:S02]  /*26d0*/  IADD3.X R13, PT, PT, R9, UR4, RZ, P2, !PT ;  /* 0x00000004090d7c10 */ /* 0x000fe400097fe4ff */
[----:B------:R-:W-:-:S03]  /*26e0*/  IADD3 R14, P3, PT, R10, UR7, RZ ;  /* 0x000000070a0e7c10 */ /* 0x000fc6000ff7e0ff */
[----:B------:R-:W2:Y:S01]  /*26f0*/  LDG.E.64.CONSTANT R8, desc[UR8][R12.64] ;  /* 0x000000080c087981 */ /* 0x000ea2000c1e9b00 */
[----:B------:R-:W-:-:S05]  /*2700*/  IADD3.X R15, PT, PT, R11, UR4, RZ, P3, !PT ;  /* 0x000000040b0f7c10 */ /* 0x000fca0009ffe4ff */
[----:B------:R-:W2:Y:S01]  /*2710*/  LDG.E.64.CONSTANT R10, desc[UR8][R14.64] ;  /* 0x000000080e0a7981 */ /* 0x000ea2000c1e9b00 */
[----:B------:R-:W-:Y:S01]  /*2720*/  BSSY.RECONVERGENT B0, `(.L_x_117) ;  /* 0x0000023000007945 */ /* 0x000fe20003800200 */
[----:B--2---:R-:W-:-:S08]  /*2730*/  DADD R8, R8, -R10 ;  /* 0x0000000008087229 */ /* 0x004fd0000000080a */
[----:B------:R-:W-:Y:S02]  /*2740*/  DSETP.NEU.AND P2, PT, R8, RZ, PT ;  /* 0x000000ff0800722a */ /* 0x000fe40003f4d000 */
[----:B------:R-:W-:-:S12]  /*2750*/  DADD R10, -RZ, |R8| ;  /* 0x00000000ff0a7229 */ /* 0x000fd80000000508 */
[----:B------:R-:W-:Y:S05]  /*2760*/  @!P2 BRA `(.L_x_118) ;  /* 0x000000000060a947 */ /* 0x000fea0003800000 */
[----:B------:R-:W0:Y:S01]  /*2770*/  LDCU.64 UR4, c[0x0][0x3a8] ;  /* 0x00007500ff0477ac */ /* 0x000e220008000a00 */
[----:B------:R-:W-:Y:S01]  /*2780*/  BSSY.RECONVERGENT B1, `(.L_x_119) ;  /* 0x0000007000017945 */ /* 0x000fe20003800200 */
[----:B------:R-:W-:Y:S01]  /*2790*/  IMAD.MOV.U32 R42, RZ, RZ, R10 ;  /* 0x000000ffff2a7224 */ /* 0x000fe200078e000a */
[----:B------:R-:W-:Y:S01]  /*27a0*/  MOV R0, 0x27f0 ;  /* 0x000027f000007802 */ /* 0x000fe20000000f00 */
[----:B------:R-:W-:Y:S02]  /*27b0*/  IMAD.MOV.U32 R43, RZ, RZ, R11 ;  /* 0x000000ffff2b7224 */ /* 0x000fe400078e000b */
[----:B0-----:R-:W-:Y:S02]  /*27c0*/  IMAD.U32 R40, RZ, RZ, UR4 ;  /* 0x00000004ff287e24 */ /* 0x001fe4000f8e00ff */
[----:B------:R-:W-:-:S07]  /*27d0*/  IMAD.U32 R41, RZ, RZ, UR5 ;  /* 0x00000005ff297e24 */ /* 0x000fce000f8e00ff */
[----:B------:R-:W-:Y:S05]  /*27e0*/  CALL.REL.NOINC `($distance_matrix_kernel$__internal_accurate_pow) ;  /* 0x0000001c00ec7944 */ /* 0x000fea0003c00000 */
[----:B------:R-:W-:Y:S05]  /*27f0*/  BSYNC.RECONVERGENT B1 ;  /* 0x0000000000017941 */ /* 0x000fea0003800200 */
.L_x_119:
[----:B------:R-:W0:Y:S01]  /*2800*/  LDCU.64 UR4, c[0x0][0x3a8] ;  /* 0x00007500ff0477ac */ /* 0x000e220008000a00 */
[----:B------:R-:W-:Y:S01]  /*2810*/  DADD R12, -RZ, -R22 ;  /* 0x00000000ff0c7229 */ /* 0x000fe20000000916 */
[----:B------:R-:W-:Y:S02]  /*2820*/  ISETP.NE.U32.AND P0, PT, R4, RZ, PT ;  /* 0x000000ff0400720c */ /* 0x000fe40003f05070 */
[----:B------:R-:W-:Y:S02]  /*2830*/  ISETP.GE.AND P2, PT, R11, RZ, PT ;  /* 0x000000ff0b00720c */ /* 0x000fe40003f46270 */
[----:B------:R-:W-:-:S05]  /*2840*/  ISETP.NE.AND.EX P0, PT, R5, -0x80000000, PT, P0 ;  /* 0x800000000500780c */ /* 0x000fca0003f05300 */
[-C--:B------:R-:W-:Y:S02]  /*2850*/  FSEL R5, R12, R22.reuse, !P0 ;  /* 0x000000160c057208 */ /* 0x080fe40004000000 */
[-C--:B------:R-:W-:Y:S02]  /*2860*/  FSEL R12, R13, R23.reuse, !P0 ;  /* 0x000000170d0c7208 */ /* 0x080fe40004000000 */
[----:B------:R-:W-:Y:S02]  /*2870*/  FSEL R4, R5, R22, !P2 ;  /* 0x0000001605047208 */ /* 0x000fe40005000000 */
[----:B------:R-:W-:Y:S01]  /*2880*/  FSEL R5, R12, R23, !P2 ;  /* 0x000000170c057208 */ /* 0x000fe20005000000 */
[----:B0-----:R-:W-:Y:S02]  /*2890*/  IMAD.U32 R20, RZ, RZ, UR4 ;  /* 0x00000004ff147e24 */ /* 0x001fe4000f8e00ff */
[----:B------:R-:W-:-:S06]  /*28a0*/  IMAD.U32 R21, RZ, RZ, UR5 ;  /* 0x00000005ff157e24 */ /* 0x000fcc000f8e00ff */
[----:B------:R-:W-:-:S14]  /*28b0*/  DSETP.NEU.AND P3, PT, R18, R20, PT ;  /* 0x000000141200722a */ /* 0x000fdc0003f6d000 */
[----:B------:R-:W-:Y:S02]  /*28c0*/  @P3 FSEL R4, R4, RZ, P2 ;  /* 0x000000ff04043208 */ /* 0x000fe40001000000 */
[----:B------:R-:W-:Y:S01]  /*28d0*/  @P3 FSEL R5, R5, -QNAN , P2 ;  /* 0xfff8000005053808 */ /* 0x000fe20001000000 */
[----:B------:R-:W-:Y:S06]  /*28e0*/  BRA `(.L_x_120) ;  /* 0x0000000000187947 */ /* 0x000fec0003800000 */
.L_x_118:
[----:B------:R-:W0:Y:S01]  /*28f0*/  LDCU UR4, c[0x0][0x3ac] ;  /* 0x00007580ff0477ac */ /* 0x000e220008000800 */
[----:B------:R-:W-:Y:S01]  /*2900*/  SEL R5, R11, RZ, P0 ;  /* 0x000000ff0b057207 */ /* 0x000fe20000000000 */
[----:B------:R-:W-:Y:S01]  /*2910*/  IMAD.MOV.U32 R4, RZ, RZ, RZ ;  /* 0x000000ffff047224 */ /* 0x000fe200078e00ff */
[----:B------:R-:W-:Y:S02]  /*2920*/  PLOP3.LUT P1, PT, P0, PT, PT, 0x80, 0x8 ;  /* 0x000000000008781c */ /* 0x000fe4000072f070 */
[----:B0-----:R-:W-:-:S13]  /*2930*/  ISETP.LE.AND P2, PT, RZ, UR4, PT ;  /* 0x00000004ff007c0c */ /* 0x001fda000bf43270 */
[----:B------:R-:W-:-:S07]  /*2940*/  @!P2 LOP3.LUT R5, R5, 0x7ff00000, RZ, 0xfc, !PT ;  /* 0x7ff000000505a812 */ /* 0x000fce00078efcff */
.L_x_120:
[----:B------:R-:W-:Y:S05]  /*2950*/  BSYNC.RECONVERGENT B0 ;  /* 0x0000000000007941 */ /* 0x000fea0003800200 */
.L_x_117:
[----:B------:R-:W-:Y:S01]  /*2960*/  DADD R12, |R8|, R20 ;  /* 0x00000000080c7229 */ /* 0x000fe20000000214 */
[----:B------:R-:W-:Y:S09]  /*2970*/  BSSY.RECONVERGENT B0, `(.L_x_121) ;  /* 0x000001a000007945 */ /* 0x000ff20003800200 */
[----:B------:R-:W-:-:S04]  /*2980*/  LOP3.LUT R12, R13, 0x7ff00000, RZ, 0xc0, !PT ;  /* 0x7ff000000d0c7812 */ /* 0x000fc800078ec0ff */
[----:B------:R-:W-:-:S13]  /*2990*/  ISETP.NE.AND P0, PT, R12, 0x7ff00000, PT ;  /* 0x7ff000000c00780c */ /* 0x000fda0003f05270 */
[----:B------:R-:W-:Y:S05]  /*29a0*/  @P0 BRA `(.L_x_122) ;  /* 0x0000000000580947 */ /* 0x000fea0003800000 */
        /* <DEDUP_REMOVED lines=8> */
[-C--:B------:R-:W-:Y:S02]  /*2a30*/  SEL R0, R0, R7.reuse, P0 ;  /* 0x0000000700007207 */ /* 0x080fe40000000000 */
[----:B------:R-:W-:Y:S02]  /*2a40*/  ISETP.GE.AND P0, PT, R11, RZ, PT ;  /* 0x000000ff0b00720c */ /* 0x000fe40003f06270 */
[----:B------:R-:W-:-:S04]  /*2a50*/  SEL R4, R0, R7, P1 ;  /* 0x0000000700047207 */ /* 0x000fc80000800000 */
[----:B------:R-:W-:Y:S01]  /*2a60*/  SEL R5, R4, R7, !P0 ;  /* 0x0000000704057207 */ /* 0x000fe20004000000 */
[----:B------:R-:W-:Y:S01]  /*2a70*/  IMAD.MOV.U32 R4, RZ, RZ, RZ ;  /* 0x000000ffff047224 */ /* 0x000fe200078e00ff */
[----:B------:R-:W-:Y:S06]  /*2a80*/  BRA `(.L_x_122) ;  /* 0x0000000000207947 */ /* 0x000fec0003800000 */
.L_x_124:
[----:B------:R-:W0:Y:S01]  /*2a90*/  LDCU UR4, c[0x0][0x3ac] ;  /* 0x00007580ff0477ac */ /* 0x000e220008000800 */
[----:B------:R-:W-:Y:S01]  /*2aa0*/  DSETP.GT.AND P0, PT, |R8|, 1, PT ;  /* 0x3ff000000800742a */ /* 0x000fe20003f04200 */
[----:B------:R-:W-:-:S05]  /*2ab0*/  IMAD.MOV.U32 R4, RZ, RZ, RZ ;  /* 0x000000ffff047224 */ /* 0x000fca00078e00ff */
[----:B------:R-:W-:Y:S02]  /*2ac0*/  SEL R5, RZ, 0x7ff00000, !P0 ;  /* 0x7ff00000ff057807 */ /* 0x000fe40004000000 */
[----:B0-----:R-:W-:-:S13]  /*2ad0*/  ISETP.LE.AND P1, PT, RZ, UR4, PT ;  /* 0x00000004ff007c0c */ /* 0x001fda000bf23270 */
[----:B------:R-:W-:Y:S01]  /*2ae0*/  @!P1 LOP3.LUT R5, R5, 0x7ff00000, RZ, 0x3c, !PT ;  /* 0x7ff0000005059812 */ /* 0x000fe200078e3cff */
[----:B------:R-:W-:Y:S06]  /*2af0*/  BRA `(.L_x_122) ;  /* 0x0000000000047947 */ /* 0x000fec0003800000 */
.L_x_123:
[----:B------:R-:W-:-:S11]  /*2b00*/  DADD R4, |R8|, R20 ;  /* 0x0000000008047229 */ /* 0x000fd60000000214 */
.L_x_122:
[----:B------:R-:W-:Y:S05]  /*2b10*/  BSYNC.RECONVERGENT B0 ;  /* 0x0000000000007941 */ /* 0x000fea0003800200 */
.L_x_121:
[----:B------:R-:W-:Y:S02]  /*2b20*/  DSETP.NEU.AND P0, PT, |R8|, 1, PT ;  /* 0x3ff000000800742a */ /* 0x000fe40003f0d200 */
[----:B------:R-:W-:-:S04]  /*2b30*/  DSETP.NEU.AND P1, PT, R20, RZ, PT ;  /* 0x000000ff1400722a */ /* 0x000fc80003f2d000 */
[----:B------:R-:W-:Y:S02]  /*2b40*/  FSEL R4, R4, RZ, P0 ;  /* 0x000000ff04047208 */ /* 0x000fe40000000000 */
[----:B------:R-:W-:Y:S02]  /*2b50*/  FSEL R5, R5, 1.875, P0 ;  /* 0x3ff0000005057808 */ /* 0x000fe40000000000 */
[----:B------:R-:W-:Y:S02]  /*2b60*/  FSEL R4, R4, RZ, P1 ;  /* 0x000000ff04047208 */ /* 0x000fe40000800000 */
[----:B------:R-:W-:-:S06]  /*2b70*/  FSEL R5, R5, 1.875, P1 ;  /* 0x3ff0000005057808 */ /* 0x000fcc0000800000 */
[----:B------:R-:W-:-:S11]  /*2b80*/  DADD R38, R38, R4 ;  /* 0x0000000026267229 */ /* 0x000fd60000000004 */
.L_x_103:
[----:B------:R-:W0:Y:S08]  /*2b90*/  LDC R0, c[0x0][0x3ac] ;  /* 0x0000eb00ff007b82 */ /* 0x000e300000000800 */
[----:B------:R-:W1:Y:S01]  /*2ba0*/  LDC.64 R8, c[0x0][0x3a8] ;  /* 0x0000ea00ff087b82 */ /* 0x000e620000000a00 */
[----:B0-----:R-:W1:Y:S01]  /*2bb0*/  MUFU.RCP64H R5, R0 ;  /* 0x0000000000057308 */ /* 0x001e620000001800 */
[----:B------:R-:W-:-:S05]  /*2bc0*/  VIADD R4, R0, 0x300402 ;  /* 0x0030040200047836 */ /* 0x000fca0000000000 */
[----:B------:R-:W-:Y:S01]  /*2bd0*/  FSETP.GEU.AND P0, PT, |R4|, 5.8789094863358348022e-39, PT ;  /* 0x004004020400780b */ /* 0x000fe20003f0e200 */
[----:B-1----:R-:W-:-:S08]  /*2be0*/  DFMA R6, R4, -R8, 1 ;  /* 0x3ff000000406742b */ /* 0x002fd00000000808 */
[----:B------:R-:W-:-:S08]  /*2bf0*/  DFMA R6, R6, R6, R6 ;  /* 0x000000060606722b */ /* 0x000fd00000000006 */
[----:B------:R-:W-:-:S08]  /*2c00*/  DFMA R6, R4, R6, R4 ;  /* 0x000000060406722b */ /* 0x000fd00000000004 */
[----:B------:R-:W-:-:S08]  /*2c10*/  DFMA R8, R6, -R8, 1 ;  /* 0x3ff000000608742b */ /* 0x000fd00000000808 */
[----:B------:R-:W-:Y:S01]  /*2c20*/  DFMA R4, R6, R8, R6 ;  /* 0x000000080604722b */ /* 0x000fe20000000006 */
[----:B------:R-:W-:Y:S10]  /*2c30*/  @P0 BRA `(.L_x_125) ;  /* 0x0000000000180947 */ /* 0x000ff40003800000 */
[----:B------:R-:W-:Y:S02]  /*2c40*/  LOP3.LUT R9, R0, 0x7fffffff, RZ, 0xc0, !PT ;  /* 0x7fffffff00097812 */ /* 0x000fe400078ec0ff */
[----:B------:R-:W-:-:S03]  /*2c50*/  MOV R0, 0x2c80 ;  /* 0x00002c8000007802 */ /* 0x000fc60000000f00 */
[----:B------:R-:W-:-:S07]  /*2c60*/  VIADD R9, R9, 0xfff00000 ;  /* 0xfff0000009097836 */ /* 0x000fce0000000000 */
[----:B------:R-:W-:Y:S05]  /*2c70*/  CALL.REL.NOINC `($__internal_4_$__cuda_sm20_dblrcp_rn_slowpath_v3) ;  /* 0x00000014005c7944 */ /* 0x000fea0003c00000 */
[----:B------:R-:W-:Y:S02]  /*2c80*/  IMAD.MOV.U32 R4, RZ, RZ, R6 ;  /* 0x000000ffff047224 */ /* 0x000fe400078e0006 */
[----:B------:R-:W-:-:S07]  /*2c90*/  IMAD.MOV.U32 R5, RZ, RZ, R7 ;  /* 0x000000ffff057224 */ /* 0x000fce00078e0007 */
.L_x_125:
[----:B------:R-:W-:Y:S01]  /*2ca0*/  SHF.R.U32.HI R0, RZ, 0x14, R5 ;  /* 0x00000014ff007819 */ /* 0x000fe20000011605 */
[----:B------:R-:W-:Y:S01]  /*2cb0*/  DSETP.NEU.AND P2, PT, R38, RZ, PT ;  /* 0x000000ff2600722a */ /* 0x000fe20003f4d000 */
[----:B------:R-:W-:Y:S02]  /*2cc0*/  BSSY.RECONVERGENT B0, `(.L_x_126) ;  /* 0x000001f000007945 */ /* 0x000fe40003800200 */
[----:B------:R-:W-:-:S03]  /*2cd0*/  LOP3.LUT R0, R0, 0x7ff, RZ, 0xc0, !PT ;  /* 0x000007ff00007812 */ /* 0x000fc600078ec0ff */
[----:B------:R-:W-:Y:S02]  /*2ce0*/  ISETP.GE.OR P3, PT, R5, RZ, P2 ;  /* 0x000000ff0500720c */ /* 0x000fe40001766670 */
[----:B------:R-:W-:-:S05]  /*2cf0*/  VIADD R7, R0, 0xfffffc0c ;  /* 0xfffffc0c00077836 */ /* 0x000fca0000000000 */
[CC--:B------:R-:W-:Y:S01]  /*2d00*/  SHF.L.U32 R0, R4.reuse, R7.reuse, RZ ;  /* 0x0000000704007219 */ /* 0x0c0fe200000006ff */
[----:B------:R-:W-:Y:S01]  /*2d10*/  @!P2 IMAD.MOV.U32 R6, RZ, RZ, RZ ;  /* 0x000000ffff06a224 */ /* 0x000fe200078e00ff */
[----:B------:R-:W-:Y:S02]  /*2d20*/  SHF.L.U64.HI R7, R4, R7, R5 ;  /* 0x0000000704077219 */ /* 0x000fe40000010205 */
[----:B------:R-:W-:-:S04]  /*2d30*/  ISETP.NE.U32.AND P0, PT, R0, RZ, PT ;  /* 0x000000ff0000720c */ /* 0x000fc80003f05070 */
[----:B------:R-:W-:-:S04]  /*2d40*/  ISETP.NE.AND.EX P0, PT, R7, -0x80000000, PT, P0 ;  /* 0x800000000700780c */ /* 0x000fc80003f05300 */
[----:B------:R-:W-:-:S09]  /*2d50*/  PLOP3.LUT P1, PT, P0, PT, PT, 0x8, 0x80 ;  /* 0x000000000080781c */ /* 0x000fd2000072e170 */
[----:B------:R-:W-:-:S06]  /*2d60*/  @!P2 DSETP.NEU.AND P1, PT, |R4|, 0.5, !P0 ;  /* 0x3fe000000400a42a */ /* 0x000fcc000472d200 */
[----:B------:R-:W-:-:S04]  /*2d70*/  @!P2 SEL R7, R39, RZ, P1 ;  /* 0x000000ff2707a207 */ /* 0x000fc80000800000 */
[----:B------:R-:W-:Y:S01]  /*2d80*/  @!P3 LOP3.LUT R7, R7, 0x7ff00000, RZ, 0xfc, !PT ;  /* 0x7ff000000707b812 */ /* 0x000fe200078efcff */
[----:B------:R-:W-:Y:S06]  /*2d90*/  @!P2 BRA `(.L_x_127) ;  /* 0x000000000044a947 */ /* 0x000fec0003800000 */
[----:B------:R-:W-:Y:S01]  /*2da0*/  DADD R42, -RZ, |R38| ;  /* 0x00000000ff2a7229 */ /* 0x000fe20000000526 */
[----:B------:R-:W-:Y:S01]  /*2db0*/  BSSY.RECONVERGENT B1, `(.L_x_128) ;  /* 0x0000005000017945 */ /* 0x000fe20003800200 */
[----:B------:R-:W-:Y:S01]  /*2dc0*/  IMAD.MOV.U32 R40, RZ, RZ, R4 ;  /* 0x000000ffff287224 */ /* 0x000fe200078e0004 */
[----:B------:R-:W-:Y:S01]  /*2dd0*/  MOV R0, 0x2e00 ;  /* 0x00002e0000007802 */ /* 0x000fe20000000f00 */
[----:B------:R-:W-:-:S07]  /*2de0*/  IMAD.MOV.U32 R41, RZ, RZ, R5 ;  /* 0x000000ffff297224 */ /* 0x000fce00078e0005 */
[----:B------:R-:W-:Y:S05]  /*2df0*/  CALL.REL.NOINC `($distance_matrix_kernel$__internal_accurate_pow) ;  /* 0x0000001800687944 */ /* 0x000fea0003c00000 */
[----:B------:R-:W-:Y:S05]  /*2e00*/  BSYNC.RECONVERGENT B1 ;  /* 0x0000000000017941 */ /* 0x000fea0003800200 */
.L_x_128:
[----:B------:R-:W0:Y:S01]  /*2e10*/  FRND.F64.TRUNC R6, R4 ;  /* 0x0000000400067313 */ /* 0x000e22000030d800 */
[----:B------:R-:W-:Y:S01]  /*2e20*/  DADD R8, -RZ, -R22 ;  /* 0x00000000ff087229 */ /* 0x000fe20000000916 */
[----:B------:R-:W-:Y:S01]  /*2e30*/  ISETP.GE.AND P2, PT, R39, RZ, PT ;  /* 0x000000ff2700720c */ /* 0x000fe20003f46270 */
[----:B0-----:R-:W-:-:S08]  /*2e40*/  DSETP.NEU.AND P0, PT, R4, R6, PT ;  /* 0x000000060400722a */ /* 0x001fd00003f0d000 */
[-C--:B------:R-:W-:Y:S02]  /*2e50*/  FSEL R7, R8, R22.reuse, P1 ;  /* 0x0000001608077208 */ /* 0x080fe40000800000 */
[-C--:B------:R-:W-:Y:S02]  /*2e60*/  FSEL R8, R9, R23.reuse, P1 ;  /* 0x0000001709087208 */ /* 0x080fe40000800000 */
[----:B------:R-:W-:Y:S02]  /*2e70*/  FSEL R6, R7, R22, !P2 ;  /* 0x0000001607067208 */ /* 0x000fe40005000000 */
[----:B------:R-:W-:Y:S02]  /*2e80*/  FSEL R7, R8, R23, !P2 ;  /* 0x0000001708077208 */ /* 0x000fe40005000000 */
[----:B------:R-:W-:Y:S02]  /*2e90*/  @P0 FSEL R6, R6, RZ, P2 ;  /* 0x000000ff06060208 */ /* 0x000fe40001000000 */
[----:B------:R-:W-:-:S07]  /*2ea0*/  @P0 FSEL R7, R7, -QNAN , P2 ;  /* 0xfff8000007070808 */ /* 0x000fce0001000000 */
.L_x_127:
[----:B------:R-:W-:Y:S05]  /*2eb0*/  BSYNC.RECONVERGENT B0 ;  /* 0x0000000000007941 */ /* 0x000fea0003800200 */
.L_x_126:
[----:B------:R-:W-:Y:S01]  /*2ec0*/  DADD R8, R4, R38 ;  /* 0x0000000004087229 */ /* 0x000fe20000000026 */
[----:B------:R-:W-:Y:S09]  /*2ed0*/  BSSY.RECONVERGENT B0, `(.L_x_129) ;  /* 0x000001c000007945 */ /* 0x000ff20003800200 */
[----:B------:R-:W-:-:S04]  /*2ee0*/  LOP3.LUT R8, R9, 0x7ff00000, RZ, 0xc0, !PT ;  /* 0x7ff0000009087812 */ /* 0x000fc800078ec0ff */
[----:B------:R-:W-:-:S13]  /*2ef0*/  ISETP.NE.AND P0, PT, R8, 0x7ff00000, PT ;  /* 0x7ff000000800780c */ /* 0x000fda0003f05270 */
[----:B------:R-:W-:Y:S05]  /*2f00*/  @P0 BRA `(.L_x_130) ;  /* 0x0000000000600947 */ /* 0x000fea0003800000 */
[----:B------:R-:W-:-:S14]  /*2f10*/  DSETP.NAN.AND P0, PT, R38, R4, PT ;  /* 0x000000042600722a */ /* 0x000fdc0003f08000 */
[----:B------:R-:W-:Y:S01]  /*2f20*/  @P0 DADD R6, R4, R38 ;  /* 0x0000000004060229 */ /* 0x000fe20000000026 */
[----:B------:R-:W-:Y:S10]  /*2f30*/  @P0 BRA `(.L_x_130) ;  /* 0x0000000000540947 */ /* 0x000ff40003800000 */
[----:B------:R-:W-:-:S14]  /*2f40*/  DSETP.NEU.AND P0, PT, |R4|, +INF , PT ;  /* 0x7ff000000400742a */ /* 0x000fdc0003f0d200 */
[----:B------:R-:W-:Y:S05]  /*2f50*/  @P0 BRA `(.L_x_131) ;  /* 0x0000000000200947 */ /* 0x000fea0003800000 */
[----:B------:R-:W-:Y:S01]  /*2f60*/  ISETP.GE.AND P1, PT, R5, RZ, PT ;  /* 0x000000ff0500720c */ /* 0x000fe20003f26270 */
[----:B------:R-:W-:-:S06]  /*2f70*/  DSETP.GT.AND P0, PT, |R38|, 1, PT ;  /* 0x3ff000002600742a */ /* 0x000fcc0003f04200 */
[----:B------:R-:W-:Y:S01]  /*2f80*/  SEL R6, RZ, 0x7ff00000, !P0 ;  /* 0x7ff00000ff067807 */ /* 0x000fe20004000000 */
[----:B------:R-:W-:-:S05]  /*2f90*/  DSETP.NEU.AND P0, PT, R38, -1, PT ;  /* 0xbff000002600742a */ /* 0x000fca0003f0d000 */
[----:B------:R-:W-:-:S04]  /*2fa0*/  @!P1 LOP3.LUT R6, R6, 0x7ff00000, RZ, 0x3c, !PT ;  /* 0x7ff0000006069812 */ /* 0x000fc800078e3cff */
[----:B------:R-:W-:Y:S01]  /*2fb0*/  SEL R7, R6, 0x3ff00000, P0 ;  /* 0x3ff0000006077807 */ /* 0x000fe20000000000 */
[----:B------:R-:W-:Y:S01]  /*2fc0*/  IMAD.MOV.U32 R6, RZ, RZ, RZ ;  /* 0x000000ffff067224 */ /* 0x000fe200078e00ff */
[----:B------:R-:W-:Y:S06]  /*2fd0*/  BRA `(.L_x_130) ;  /* 0x00000000002c7947 */ /* 0x000fec0003800000 */
.L_x_131:
[----:B------:R-:W-:-:S14]  /*2fe0*/  DSETP.NEU.AND P0, PT, |R38|, +INF , PT ;  /* 0x7ff000002600742a */ /* 0x000fdc0003f0d200 */
[----:B------:R-:W-:Y:S05]  /*2ff0*/  @P0 BRA `(.L_x_130) ;  /* 0x0000000000240947 */ /* 0x000fea0003800000 */
[C---:B------:R-:W-:Y:S01]  /*3000*/  ISETP.GE.AND P0, PT, R5.reuse, RZ, PT ;  /* 0x000000ff0500720c */ /* 0x040fe20003f06270 */
[----:B------:R-:W-:Y:S01]  /*3010*/  IMAD.MOV.U32 R6, RZ, RZ, RZ ;  /* 0x000000ffff067224 */ /* 0x000fe200078e00ff */
[----:B------:R-:W-:Y:S02]  /*3020*/  LOP3.LUT R0, R5, 0x7fffffff, RZ, 0xc0, !PT ;  /* 0x7fffffff05007812 */ /* 0x000fe400078ec0ff */
[----:B------:R-:W-:Y:S02]  /*3030*/  SEL R7, RZ, 0x7ff00000, !P0 ;  /* 0x7ff00000ff077807 */ /* 0x000fe40004000000 */
[----:B------:R-:W-:Y:S02]  /*3040*/  ISETP.GE.AND P2, PT, R39, RZ, PT ;  /* 0x000000ff2700720c */ /* 0x000fe40003f46270 */
[----:B------:R-:W-:Y:S01]  /*3050*/  ISETP.NE.AND P0, PT, R0, 0x3fe00000, PT ;  /* 0x3fe000000000780c */ /* 0x000fe20003f05270 */
[----:B------:R-:W-:-:S05]  /*3060*/  VIADD R0, R7, 0x80000000 ;  /* 0x8000000007007836 */ /* 0x000fca0000000000 */
[----:B------:R-:W-:-:S05]  /*3070*/  SEL R0, R0, R7, P0 ;  /* 0x0000000700007207 */ /* 0x000fca0000000000 */
[----:B------:R-:W-:-:S07]  /*3080*/  @!P2 SEL R7, R0, R7, P1 ;  /* 0x000000070007a207 */ /* 0x000fce0000800000 */
.L_x_130:
[----:B------:R-:W-:Y:S05]  /*3090*/  BSYNC.RECONVERGENT B0 ;  /* 0x0000000000007941 */ /* 0x000fea0003800200 */
.L_x_129:
[----:B------:R-:W-:Y:S02]  /*30a0*/  DSETP.NEU.AND P0, PT, R38, 1, PT ;  /* 0x3ff000002600742a */ /* 0x000fe40003f0d000 */
[----:B------:R-:W-:-:S04]  /*30b0*/  DSETP.NEU.AND P1, PT, R4, RZ, PT ;  /* 0x000000ff0400722a */ /* 0x000fc80003f2d000 */
[----:B------:R-:W-:Y:S02]  /*30c0*/  FSEL R16, R6, RZ, P0 ;  /* 0x000000ff06107208 */ /* 0x000fe40000000000 */
[----:B------:R-:W-:Y:S02]  /*30d0*/  FSEL R6, R7, 1.875, P0 ;  /* 0x3ff0000007067808 */ /* 0x000fe40000000000 */
[----:B------:R-:W-:Y:S02]  /*30e0*/  FSEL R16, R16, RZ, P1 ;  /* 0x000000ff10107208 */ /* 0x000fe40000800000 */
[----:B------:R-:W-:Y:S01]  /*30f0*/  FSEL R17, R6, 1.875, P1 ;  /* 0x3ff0000006117808 */ /* 0x000fe20000800000 */
[----:B------:R-:W-:Y:S06]  /*3100*/  BRA `(.L_x_88) ;  /* 0x0000001000207947 */ /* 0x000fec0003800000 */
.L_x_102:
        /* <DEDUP_REMOVED lines=19> */
.L_x_133:
        /* <DEDUP_REMOVED lines=12> */
[----:B--2---:R-:W-:-:S08]  /*3300*/  DADD R42, R34, -R42 ;  /* 0x00000000222a7229 */ /* 0x004fd0000000082a */
[----:B------:R-:W-:Y:S02]  /*3310*/  DADD R34, -RZ, |R42| ;  /* 0x00000000ff227229 */ /* 0x000fe4000000052a */
[----:B------:R-:W-:Y:S02]  /*3320*/  DSETP.GT.AND P0, PT, |R42|, R16, PT ;  /* 0x000000102a00722a */ /* 0x000fe40003f04200 */
[----:B---3--:R-:W-:Y:S01]  /*3330*/  DADD R32, R32, -R18 ;  /* 0x0000000020207229 */ /* 0x008fe20000000812 */
[----:B------:R-:W2:Y:S05]  /*3340*/  LDG.E.64.CONSTANT R18, desc[UR8][R14.64+-0x10] ;  /* 0xfffff0080e127981 */ /* 0x000eaa000c1e9b00 */
[----:B------:R-:W-:-:S02]  /*3350*/  FSEL R34, R34, R16, P0 ;  /* 0x0000001022227208 */ /* 0x000fc40000000000 */
[----:B------:R-:W-:Y:S02]  /*3360*/  FSEL R35, R35, R17, P0 ;  /* 0x0000001123237208 */ /* 0x000fe40000000000 */
[----:B------:R-:W2:Y:S01]  /*3370*/  LDG.E.64.CONSTANT R16, desc[UR8][R4.64+-0x10] ;  /* 0xfffff00804107981 */ /* 0x000ea2000c1e9b00 */
[----:B------:R-:W-:-:S03]  /*3380*/  DADD R42, -RZ, |R32| ;  /* 0x00000000ff2a7229 */ /* 0x000fc60000000520 */
[----:B------:R-:W-:Y:S02]  /*3390*/  DSETP.GT.AND P0, PT, |R32|, R34, PT ;  /* 0x000000222000722a */ /* 0x000fe40003f04200 */
[----:B----4-:R-:W-:Y:S01]  /*33a0*/  DADD R32, R20, -R22 ;  /* 0x0000000014207229 */ /* 0x010fe20000000816 */
[----:B------:R-:W3:Y:S04]  /*33b0*/  LDG.E.64.CONSTANT R20, desc[UR8][R4.64+-0x8] ;  /* 0xfffff80804147981 */ /* 0x000ee8000c1e9b00 */
[----:B------:R-:W3:Y:S01]  /*33c0*/  LDG.E.64.CONSTANT R22, desc[UR8][R14.64+-0x8] ;  /* 0xfffff8080e167981 */ /* 0x000ee2000c1e9b00 */
[----:B------:R-:W-:Y:S02]  /*33d0*/  FSEL R34, R42, R34, P0 ;  /* 0x000000222a227208 */ /* 0x000fe40000000000 */
[----:B------:R-:W-:Y:S01]  /*33e0*/  FSEL R35, R43, R35, P0 ;  /* 0x000000232b237208 */ /* 0x000fe20000000000 */
[----:B-----5:R-:W-:Y:S01]  /*33f0*/  DADD R42, R24, -R26 ;  /* 0x00000000182a7229 */ /* 0x020fe2000000081a */
[----:B------:R-:W4:Y:S04]  /*3400*/  LDG.E.64.CONSTANT R24, desc[UR8][R4.64] ;  /* 0x0000000804187981 */ /* 0x000f28000c1e9b00 */
[----:B------:R-:W-:Y:S01]  /*3410*/  DSETP.GT.AND P0, PT, |R32|, R34, PT ;  /* 0x000000222000722a */ /* 0x000fe20003f04200 */
[----:B------:R-:W4:Y:S01]  /*3420*/  LDG.E.64.CONSTANT R26, desc[UR8][R14.64] ;  /* 0x000000080e1a7981 */ /* 0x000f22000c1e9b00 */
[----:B------:R-:W-:-:S02]  /*3430*/  DADD R32, -RZ, |R32| ;  /* 0x00000000ff207229 */ /* 0x000fc40000000520 */
[----:B------:R-:W-:Y:S01]  /*3440*/  DADD R28, R28, -R30 ;  /* 0x000000001c1c7229 */ /* 0x000fe2000000081e */
[----:B------:R-:W5:Y:S07]  /*3450*/  LDG.E.64.CONSTANT R30, desc[UR8][R4.64+0x8] ;  /* 0x00000808041e7981 */ /* 0x000f6e000c1e9b00 */
[----:B------:R-:W-:Y:S02]  /*3460*/  FSEL R34, R32, R34, P0 ;  /* 0x0000002220227208 */ /* 0x000fe40000000000 */
[----:B------:R-:W-:-:S02]  /*3470*/  FSEL R35, R33, R35, P0 ;  /* 0x0000002321237208 */ /* 0x000fc40000000000 */
[----:B------:R-:W5:Y:S04]  /*3480*/  LDG.E.64.CONSTANT R32, desc[UR8][R14.64+0x8] ;  /* 0x000008080e207981 */ /* 0x000f68000c1e9b00 */
[----:B------:R-:W-:Y:S02]  /*3490*/  DSETP.GT.AND P0, PT, |R42|, R34, PT ;  /* 0x000000222a00722a */ /* 0x000fe40003f04200 */
[----:B------:R-:W-:-:S10]  /*34a0*/  DADD R42, -RZ, |R42| ;  /* 0x00000000ff2a7229 */ /* 0x000fd4000000052a */
[----:B------:R-:W-:Y:S02]  /*34b0*/  FSEL R34, R42, R34, P0 ;  /* 0x000000222a227208 */ /* 0x000fe40000000000 */
[----:B------:R-:W-:Y:S01]  /*34c0*/  FSEL R35, R43, R35, P0 ;  /* 0x000000232b237208 */ /* 0x000fe20000000000 */
[----:B------:R-:W-:Y:S01]  /*34d0*/  DADD R42, R38, -R40 ;  /* 0x00000000262a7229 */ /* 0x000fe20000000828 */
[----:B------:R-:W5:Y:S04]  /*34e0*/  LDG.E.64.CONSTANT R38, desc[UR8][R4.64+0x10] ;  /* 0x0000100804267981 */ /* 0x000f68000c1e9b00 */
[----:B------:R-:W5:Y:S01]  /*34f0*/  LDG.E.64.CONSTANT R40, desc[UR8][R14.64+0x10] ;  /* 0x000010080e287981 */ /* 0x000f62000c1e9b00 */
[----:B------:R-:W-:Y:S02]  /*3500*/  DSETP.GT.AND P0, PT, |R28|, R34, PT ;  /* 0x000000221c00722a */ /* 0x000fe40003f04200 */
[----:B------:R-:W-:-:S10]  /*3510*/  DADD R28, -RZ, |R28| ;  /* 0x00000000ff1c7229 */ /* 0x000fd4000000051c */
[----:B------:R-:W-:Y:S02]  /*3520*/  FSEL R28, R28, R34, P0 ;  /* 0x000000221c1c7208 */ /* 0x000fe40000000000 */
[----:B------:R-:W-:-:S06]  /*3530*/  FSEL R29, R29, R35, P0 ;  /* 0x000000231d1d7208 */ /* 0x000fcc0000000000 */
[----:B------:R-:W-:Y:S02]  /*3540*/  DSETP.GT.AND P0, PT, |R42|, R28, PT ;  /* 0x0000001c2a00722a */ /* 0x000fe40003f04200 */
[----:B------:R-:W-:-:S10]  /*3550*/  DADD R42, -RZ, |R42| ;  /* 0x00000000ff2a7229 */ /* 0x000fd4000000052a */
[----:B------:R-:W-:Y:S02]  /*3560*/  FSEL R34, R42, R28, P0 ;  /* 0x0000001c2a227208 */ /* 0x000fe40000000000 */
[----:B------:R-:W-:Y:S01]  /*3570*/  FSEL R35, R43, R29, P0 ;  /* 0x0000001d2b237208 */ /* 0x000fe20000000000 */
[----:B--2---:R-:W-:Y:S01]  /*3580*/  DADD R16, R16, -R18 ;  /* 0x0000000010107229 */ /* 0x004fe20000000812 */
[----:B------:R-:W2:Y:S07]  /*3590*/  LDG.E.64.CONSTANT R18, desc[UR8][R4.64+0x18] ;  /* 0x0000180804127981 */ /* 0x000eae000c1e9b00 */
[----:B------:R-:W-:-:S02]  /*35a0*/  DADD R42, -RZ, |R16| ;  /* 0x00000000ff2a7229 */ /* 0x000fc40000000510 */
[----:B------:R-:W-:Y:S01]  /*35b0*/  DSETP.GT.AND P0, PT, |R16|, R34, PT ;  /* 0x000000221000722a */ /* 0x000fe20003f04200 */
[----:B------:R-:W2:Y:S01]  /*35c0*/  LDG.E.64.CONSTANT R16, desc[UR8][R14.64+0x18] ;  /* 0x000018080e107981 */ /* 0x000ea2000c1e9b00 */
[----:B---3--:R-:W-:-:S03]  /*35d0*/  DADD R28, R20, -R22 ;  /* 0x00000000141c7229 */ /* 0x008fc60000000816 */
[----:B------:R-:W3:Y:S03]  /*35e0*/  LDG.E.64.CONSTANT R20, desc[UR8][R4.64+0x20] ;  /* 0x0000200804147981 */ /* 0x000ee6000c1e9b00 */
[----:B------:R-:W-:Y:S02]  /*35f0*/  FSEL R34, R42, R34, P0 ;  /* 0x000000222a227208 */ /* 0x000fe40000000000 */
[----:B------:R-:W-:Y:S01]  /*3600*/  FSEL R35, R43, R35, P0 ;  /* 0x000000232b237208 */ /* 0x000fe20000000000 */
[----:B------:R-:W3:Y:S01]  /*3610*/  LDG.E.64.CONSTANT R22, desc[UR8][R14.64+0x20] ;  /* 0x000020080e167981 */ /* 0x000ee2000c1e9b00 */
[----:B----4-:R-:W-:-:S03]  /*3620*/  DADD R26, R24, -R26 ;  /* 0x00000000181a7229 */ /* 0x010fc6000000081a */
[----:B------:R-:W4:Y:S01]  /*3630*/  LDG.E.64.CONSTANT R42, desc[UR8][R14.64+0x30] ;  /* 0x000030080e2a7981 */ /* 0x000f22000c1e9b00 */
[----:B------:R-:W-:Y:S02]  /*3640*/  DSETP.GT.AND P0, PT, |R28|, R34, PT ;  /* 0x000000221c00722a */ /* 0x000fe40003f04200 */
[----:B------:R-:W-:-:S10]  /*3650*/  DADD R28, -RZ, |R28| ;  /* 0x00000000ff1c7229 */ /* 0x000fd4000000051c */
[----:B------:R-:W-:Y:S02]  /*3660*/  FSEL R24, R28, R34, P0 ;  /* 0x000000221c187208 */ /* 0x000fe40000000000 */
[----:B------:R-:W-:Y:S02]  /*3670*/  FSEL R25, R29, R35, P0 ;  /* 0x000000231d197208 */ /* 0x000fe40000000000 */
[----:B------:R-:W4:Y:S04]  /*3680*/  LDG.E.64.CONSTANT R28, desc[UR8][R4.64+0x28] ;  /* 0x00002808041c7981 */ /* 0x000f28000c1e9b00 */
[----:B------:R-:W4:Y:S01]  /*3690*/  LDG.E.64.CONSTANT R34, desc[UR8][R14.64+0x28] ;  /* 0x000028080e227981 */ /* 0x000f22000c1e9b00 */
[----:B-----5:R-:W-:Y:S02]  /*36a0*/  DADD R30, R30, -R32 ;  /* 0x000000001e1e7229 */ /* 0x020fe40000000820 */
[----:B------:R-:W-:Y:S01]  /*36b0*/  DSETP.GT.AND P0, PT, |R26|, R24, PT ;  /* 0x000000181a00722a */ /* 0x000fe20003f04200 */
[----:B------:R-:W5:Y:S01]  /*36c0*/  LDG.E.64.CONSTANT R32, desc[UR8][R4.64+0x30] ;  /* 0x0000300804207981 */ /* 0x000f62000c1e9b00 */
[----:B------:R-:W-:-:S10]  /*36d0*/  DADD R26, -RZ, |R26| ;  /* 0x00000000ff1a7229 */ /* 0x000fd4000000051a */
[----:B------:R-:W-:Y:S01]  /*36e0*/  FSEL R24, R26, R24, P0 ;  /* 0x000000181a187208 */ /* 0x000fe20000000000 */
[----:B------:R-:W-:Y:S01]  /*36f0*/  DADD R40, R38, -R40 ;  /* 0x0000000026287229 */ /* 0x000fe20000000828 */
[----:B------:R-:W-:Y:S01]  /*3700*/  FSEL R25, R27, R25, P0 ;  /* 0x000000191b197208 */ /* 0x000fe20000000000 */
[----:B------:R-:W5:Y:S04]  /*3710*/  LDG.E.64.CONSTANT R38, desc[UR8][R14.64+0x38] ;  /* 0x000038080e267981 */ /* 0x000f68000c1e9b00 */
[----:B------:R0:W5:Y:S01]  /*3720*/  LDG.E.64.CONSTANT R26, desc[UR8][R4.64+0x38] ;  /* 0x00003808041a7981 */ /* 0x000162000c1e9b00 */
[----:B------:R-:W-:Y:S02]  /*3730*/  DSETP.GT.AND P0, PT, |R30|, R24, PT ;  /* 0x000000181e00722a */ /* 0x000fe40003f04200 */
[----:B------:R-:W-:-:S10]  /*3740*/  DADD R30, -RZ, |R30| ;  /* 0x00000000ff1e7229 */ /* 0x000fd4000000051e */
[----:B------:R-:W-:Y:S02]  /*3750*/  FSEL R24, R30, R24, P0 ;  /* 0x000000181e187208 */ /* 0x000fe40000000000 */
[----:B------:R-:W-:-:S06]  /*3760*/  FSEL R25, R31, R25, P0 ;  /* 0x000000191f197208 */ /* 0x000fcc0000000000 */
[----:B------:R-:W-:Y:S02]  /*3770*/  DSETP.GT.AND P0, PT, |R40|, R24, PT ;  /* 0x000000182800722a */ /* 0x000fe40003f04200 */
[----:B------:R-:W-:Y:S01]  /*3780*/  DADD R40, -RZ, |R40| ;  /* 0x00000000ff287229 */ /* 0x000fe20000000528 */
[----:B------:R-:W-:-:S04]  /*3790*/  UIADD3 UR4, UPT, UPT, UR4, 0x10, URZ ;  /* 0x0000001004047890 */ /* 0x000fc8000fffe0ff */
[----:B------:R-:W-:Y:S01]  /*37a0*/  UISETP.NE.AND UP1, UPT, UR4, URZ, UPT ;  /* 0x000000ff0400728c */ /* 0x000fe2000bf25270 */
[----:B0-----:R-:W-:Y:S02]  /*37b0*/  IADD3 R4, P1, PT, R4, 0x80, RZ ;  /* 0x0000008004047810 */ /* 0x001fe40007f3e0ff */
[----:B------:R-:W-:-:S03]  /*37c0*/  IADD3 R14, P2, PT, R14, 0x80, RZ ;  /* 0x000000800e0e7810 */ /* 0x000fc60007f5e0ff */
[----:B------:R-:W-:Y:S02]  /*37d0*/  IMAD.X R5, RZ, RZ, R5, P1 ;  /* 0x000000ffff057224 */ /* 0x000fe400008e0605 */
[----:B------:R-:W-:Y:S01]  /*37e0*/  IMAD.X R15, RZ, RZ, R15, P2 ;  /* 0x000000ffff0f7224 */ /* 0x000fe200010e060f */
[----:B--2---:R-:W-:Y:S01]  /*37f0*/  DADD R16, R18, -R16 ;  /* 0x0000000012107229 */ /* 0x004fe20000000810 */
[----:B------:R-:W-:Y:S02]  /*3800*/  FSEL R18, R40, R24, P0 ;  /* 0x0000001828127208 */ /* 0x000fe40000000000 */
[----:B------:R-:W-:-:S05]  /*3810*/  FSEL R19, R41, R25, P0 ;  /* 0x0000001929137208 */ /* 0x000fca0000000000 */
[----:B------:R-:W-:Y:S02]  /*3820*/  DADD R24, -RZ, |R16| ;  /* 0x00000000ff187229 */ /* 0x000fe40000000510 */
[----:B------:R-:W-:Y:S02]  /*3830*/  DSETP.GT.AND P0, PT, |R16|, R18, PT ;  /* 0x000000121000722a */ /* 0x000fe40003f04200 */
[----:B---3--:R-:W-:-:S06]  /*3840*/  DADD R20, R20, -R22 ;  /* 0x0000000014147229 */ /* 0x008fcc0000000816 */
[----:B------:R-:W-:Y:S02]  /*3850*/  FSEL R16, R24, R18, P0 ;  /* 0x0000001218107208 */ /* 0x000fe40000000000 */
[----:B------:R-:W-:Y:S01]  /*3860*/  FSEL R17, R25, R19, P0 ;  /* 0x0000001319117208 */ /* 0x000fe20000000000 */
[----:B------:R-:W-:-:S05]  /*3870*/  DADD R18, -RZ, |R20| ;  /* 0x00000000ff127229 */ /* 0x000fca0000000514 */
[----:B------:R-:W-:Y:S02]  /*3880*/  DSETP.GT.AND P0, PT, |R20|, R16, PT ;  /* 0x000000101400722a */ /* 0x000fe40003f04200 */
[----:B----4-:R-:W-:-:S04]  /*3890*/  DADD R28, R28, -R34 ;  /* 0x000000001c1c7229 */ /* 0x010fc80000000822 */
[----:B------:R-:W-:Y:S02]  /*38a0*/  FSEL R16, R18, R16, P0 ;  /* 0x0000001012107208 */ /* 0x000fe40000000000 */
[----:B------:R-:W-:Y:S01]  /*38b0*/  FSEL R17, R19, R17, P0 ;  /* 0x0000001113117208 */ /* 0x000fe20000000000 */
[----:B-----5:R-:W-:Y:S02]  /*38c0*/  DADD R32, R32, -R42 ;  /* 0x0000000020207229 */ /* 0x020fe4000000082a */
[----:B------:R-:W-:-:S03]  /*38d0*/  DADD R18, -RZ, |R28| ;  /* 0x00000000ff127229 */ /* 0x000fc6000000051c */
[----:B------:R-:W-:-:S07]  /*38e0*/  DSETP.GT.AND P0, PT, |R28|, R16, PT ;  /* 0x000000101c00722a */ /* 0x000fce0003f04200 */
[----:B------:R-:W-:Y:S02]  /*38f0*/  FSEL R16, R18, R16, P0 ;  /* 0x0000001012107208 */ /* 0x000fe40000000000 */
[----:B------:R-:W-:Y:S01]  /*3900*/  FSEL R17, R19, R17, P0 ;  /* 0x0000001113117208 */ /* 0x000fe20000000000 */
[----:B------:R-:W-:Y:S02]  /*3910*/  DADD R18, -RZ, |R32| ;  /* 0x00000000ff127229 */ /* 0x000fe40000000520 */
[----:B------:R-:W-:-:S03]  /*3920*/  DADD R26, R26, -R38 ;  /* 0x000000001a1a7229 */ /* 0x000fc60000000826 */
[----:B------:R-:W-:-:S06]  /*3930*/  DSETP.GT.AND P0, PT, |R32|, R16, PT ;  /* 0x000000102000722a */ /* 0x000fcc0003f04200 */
[----:B------:R-:W-:Y:S02]  /*3940*/  FSEL R16, R18, R16, P0 ;  /* 0x0000001012107208 */ /* 0x000fe40000000000 */
[----:B------:R-:W-:Y:S01]  /*3950*/  FSEL R17, R19, R17, P0 ;  /* 0x0000001113117208 */ /* 0x000fe20000000000 */
[----:B------:R-:W-:-:S05]  /*3960*/  DADD R18, -RZ, |R26| ;  /* 0x00000000ff127229 */ /* 0x000fca000000051a */
[----:B------:R-:W-:-:S06]  /*3970*/  DSETP.GT.AND P0, PT, |R26|, R16, PT ;  /* 0x000000101a00722a */ /* 0x000fcc0003f04200 */
[----:B------:R-:W-:Y:S02]  /*3980*/  FSEL R16, R18, R16, P0 ;  /* 0x0000001012107208 */ /* 0x000fe40000000000 */
[----:B------:R-:W-:Y:S01]  /*3990*/  FSEL R17, R19, R17, P0 ;  /* 0x0000001113117208 */ /* 0x000fe20000000000 */
[----:B------:R-:W-:Y:S06]  /*39a0*/  BRA.U UP1, `(.L_x_133) ;  /* 0xfffffff901247547 */ /* 0x000fec000b83ffff */
.L_x_132:
        /* <DEDUP_REMOVED lines=18> */
[----:B------:R-:W5:Y:S04]  /*3ad0*/  LDG.E.64.CONSTANT R30, desc[UR8][R4.64+0x28] ;  /* 0x00002808041e7981 */ /* 0x000f68000c1e9b00 */
[----:B------:R-:W5:Y:S01]  /*3ae0*/  LDG.E.64.CONSTANT R42, desc[UR8][R44.64+0x38] ;  /* 0x000038082c2a7981 */ /* 0x000f62000c1e9b00 */
[----:B--2---:R-:W-:-:S03]  /*3af0*/  DADD R32, R32, -R40 ;  /* 0x0000000020207229 */ /* 0x004fc60000000828 */
[----:B------:R-:W2:Y:S01]  /*3b00*/  LDG.E.64.CONSTANT R40, desc[UR8][R4.64+0x30] ;  /* 0x0000300804287981 */ /* 0x000ea2000c1e9b00 */
[----:B---3--:R-:W-:-:S03]  /*3b10*/  DADD R34, R34, -R38 ;  /* 0x0000000022227229 */ /* 0x008fc60000000826 */
[----:B------:R-:W2:Y:S04]  /*3b20*/  LDG.E.64.CONSTANT R38, desc[UR8][R44.64+0x30] ;  /* 0x000030082c267981 */ /* 0x000ea8000c1e9b00 */
[----:B------:R-:W3:Y:S01]  /*3b30*/  LDG.E.64.CONSTANT R4, desc[UR8][R4.64+0x38] ;  /* 0x0000380804047981 */ /* 0x000ee2000c1e9b00 */
[----:B------:R-:W-:Y:S02]  /*3b40*/  DSETP.GT.AND P0, PT, |R32|, R16, PT ;  /* 0x000000102000722a */ /* 0x000fe40003f04200 */
[----:B------:R-:W-:-:S10]  /*3b50*/  DADD R32, -RZ, |R32| ;  /* 0x00000000ff207229 */ /* 0x000fd40000000520 */
[----:B------:R-:W-:Y:S02]  /*3b60*/  FSEL R16, R32, R16, P0 ;  /* 0x0000001020107208 */ /* 0x000fe40000000000 */
[----:B------:R-:W-:Y:S01]  /*3b70*/  FSEL R17, R33, R17, P0 ;  /* 0x0000001121117208 */ /* 0x000fe20000000000 */
[----:B----4-:R-:W-:-:S05]  /*3b80*/  DADD R14, R14, -R18 ;  /* 0x000000000e0e7229 */ /* 0x010fca0000000812 */
[----:B------:R-:W-:Y:S02]  /*3b90*/  DSETP.GT.AND P0, PT, |R34|, R16, PT ;  /* 0x000000102200722a */ /* 0x000fe40003f04200 */
[----:B------:R-:W-:Y:S02]  /*3ba0*/  DADD R34, -RZ, |R34| ;  /* 0x00000000ff227229 */ /* 0x000fe40000000522 */
[----:B------:R-:W-:Y:S02]  /*3bb0*/  DADD R18, -RZ, |R14| ;  /* 0x00000000ff127229 */ /* 0x000fe4000000050e */
[----:B-----5:R-:W-:-:S06]  /*3bc0*/  DADD R20, R20, -R22 ;  /* 0x0000000014147229 */ /* 0x020fcc0000000816 */
[----:B------:R-:W-:Y:S02]  /*3bd0*/  FSEL R16, R34, R16, P0 ;  /* 0x0000001022107208 */ /* 0x000fe40000000000 */
[----:B------:R-:W-:-:S06]  /*3be0*/  FSEL R17, R35, R17, P0 ;  /* 0x0000001123117208 */ /* 0x000fcc0000000000 */
[----:B------:R-:W-:-:S06]  /*3bf0*/  DSETP.GT.AND P0, PT, |R14|, R16, PT ;  /* 0x000000100e00722a */ /* 0x000fcc0003f04200 */
[----:B------:R-:W-:Y:S02]  /*3c00*/  FSEL R14, R18, R16, P0 ;  /* 0x00000010120e7208 */ /* 0x000fe40000000000 */
[----:B------:R-:W-:Y:S01]  /*3c10*/  FSEL R15, R19, R17, P0 ;  /* 0x00000011130f7208 */ /* 0x000fe20000000000 */
[----:B------:R-:W-:Y:S02]  /*3c20*/  DADD R16, -RZ, |R20| ;  /* 0x00000000ff107229 */ /* 0x000fe40000000514 */
[----:B------:R-:W-:-:S03]  /*3c30*/  DADD R24, R24, -R26 ;  /* 0x0000000018187229 */ /* 0x000fc6000000081a */
        /* <DEDUP_REMOVED lines=12> */
[----:B------:R-:W-:Y:S01]  /*3d00*/  VIADD R37, R37, 0x8 ;  /* 0x0000000825257836 */ /* 0x000fe20000000000 */
[----:B--2---:R-:W-:Y:S02]  /*3d10*/  DADD R38, R38, -R40 ;  /* 0x0000000026267229 */ /* 0x004fe40000000828 */
[----:B---3--:R-:W-:-:S06]  /*3d20*/  DADD R4, R42, -R4 ;  /* 0x000000002a047229 */ /* 0x008fcc0000000804 */
[----:B------:R-:W-:Y:S02]  /*3d30*/  DADD R16, -RZ, |R38| ;  /* 0x00000000ff107229 */ /* 0x000fe40000000526 */
[----:B------:R-:W-:-:S08]  /*3d40*/  DSETP.GT.AND P0, PT, |R38|, R14, PT ;  /* 0x0000000e2600722a */ /* 0x000fd00003f04200 */
[----:B------:R-:W-:Y:S02]  /*3d50*/  FSEL R14, R16, R14, P0 ;  /* 0x0000000e100e7208 */ /* 0x000fe40000000000 */
[----:B------:R-:W-:Y:S01]  /*3d60*/  FSEL R15, R17, R15, P0 ;  /* 0x0000000f110f7208 */ /* 0x000fe20000000000 */
[----:B------:R-:W-:-:S05]  /*3d70*/  DADD R16, -RZ, |R4| ;  /* 0x00000000ff107229 */ /* 0x000fca0000000504 */
[----:B------:R-:W-:-:S06]  /*3d80*/  DSETP.GT.AND P0, PT, |R4|, R14, PT ;  /* 0x0000000e0400722a */ /* 0x000fcc0003f04200 */
[----:B------:R-:W-:Y:S02]  /*3d90*/  FSEL R16, R16, R14, P0 ;  /* 0x0000000e10107208 */ /* 0x000fe40000000000 */
[----:B------:R-:W-:-:S07]  /*3da0*/  FSEL R17, R17, R15, P0 ;  /* 0x0000000f11117208 */ /* 0x000fce0000000000 */
.L_x_134:
        /* <DEDUP_REMOVED lines=13> */
[----:B------:R0:W5:Y:S04]  /*3e80*/  LDG.E.64.CONSTANT R4, desc[UR8][R6.64+0x18] ;  /* 0x0000180806047981 */ /* 0x000168000c1e9b00 */
[----:B------:R-:W5:Y:S01]  /*3e90*/  LDG.E.64.CONSTANT R28, desc[UR8][R14.64+0x18] ;  /* 0x000018080e1c7981 */ /* 0x000f62000c1e9b00 */
[----:B------:R-:W-:Y:S01]  /*3ea0*/  VIADD R37, R37, 0x4 ;  /* 0x0000000425257836 */ /* 0x000fe20000000000 */
[----:B---3--:R-:W-:-:S02]  /*3eb0*/  DADD R12, R12, -R18 ;  /* 0x000000000c0c7229 */ /* 0x008fc40000000812 */
[----:B--2---:R-:W-:-:S06]  /*3ec0*/  DADD R20, R20, -R22 ;  /* 0x0000000014147229 */ /* 0x004fcc0000000816 */
[----:B------:R-:W-:Y:S02]  /*3ed0*/  DADD R18, -RZ, |R12| ;  /* 0x00000000ff127229 */ /* 0x000fe4000000050c */
[----:B------:R-:W-:Y:S02]  /*3ee0*/  DSETP.GT.AND P0, PT, |R12|, R16, PT ;  /* 0x000000100c00722a */ /* 0x000fe40003f04200 */
[----:B----4-:R-:W-:-:S06]  /*3ef0*/  DADD R24, R24, -R26 ;  /* 0x0000000018187229 */ /* 0x010fcc000000081a */
[----:B------:R-:W-:Y:S02]  /*3f00*/  FSEL R12, R18, R16, P0 ;  /* 0x00000010120c7208 */ /* 0x000fe40000000000 */
[----:B------:R-:W-:Y:S01]  /*3f10*/  FSEL R13, R19, R17, P0 ;  /* 0x00000011130d7208 */ /* 0x000fe20000000000 */
[----:B------:R-:W-:-:S05]  /*3f20*/  DADD R16, -RZ, |R20| ;  /* 0x00000000ff107229 */ /* 0x000fca0000000514 */
[----:B------:R-:W-:-:S06]  /*3f30*/  DSETP.GT.AND P0, PT, |R20|, R12, PT ;  /* 0x0000000c1400722a */ /* 0x000fcc0003f04200 */
[----:B0-----:R-:W-:Y:S02]  /*3f40*/  FSEL R6, R16, R12, P0 ;  /* 0x0000000c10067208 */ /* 0x001fe40000000000 */
[----:B------:R-:W-:Y:S01]  /*3f50*/  FSEL R7, R17, R13, P0 ;  /* 0x0000000d11077208 */ /* 0x000fe20000000000 */
[----:B------:R-:W-:Y:S02]  /*3f60*/  DADD R12, -RZ, |R24| ;  /* 0x00000000ff0c7229 */ /* 0x000fe40000000518 */
[----:B-----5:R-:W-:-:S03]  /*3f70*/  DADD R4, R4, -R28 ;  /* 0x0000000004047229 */ /* 0x020fc6000000081c */
[----:B------:R-:W-:-:S06]  /*3f80*/  DSETP.GT.AND P0, PT, |R24|, R6, PT ;  /* 0x000000061800722a */ /* 0x000fcc0003f04200 */
[----:B------:R-:W-:Y:S02]  /*3f90*/  FSEL R6, R12, R6, P0 ;  /* 0x000000060c067208 */ /* 0x000fe40000000000 */
[----:B------:R-:W-:Y:S01]  /*3fa0*/  FSEL R7, R13, R7, P0 ;  /* 0x000000070d077208 */ /* 0x000fe20000000000 */
[----:B------:R-:W-:-:S05]  /*3fb0*/  DADD R12, -RZ, |R4| ;  /* 0x00000000ff0c7229 */ /* 0x000fca0000000504 */
[----:B------:R-:W-:-:S06]  /*3fc0*/  DSETP.GT.AND P0, PT, |R4|, R6, PT ;  /* 0x000000060400722a */ /* 0x000fcc0003f04200 */
[----:B------:R-:W-:Y:S02]  /*3fd0*/  FSEL R16, R12, R6, P0 ;  /* 0x000000060c107208 */ /* 0x000fe40000000000 */
[----:B------:R-:W-:-:S07]  /*3fe0*/  FSEL R17, R13, R7, P0 ;  /* 0x000000070d117208 */ /* 0x000fce0000000000 */
.L_x_135:
        /* <DEDUP_REMOVED lines=9> */
.L_x_136:
        /* <DEDUP_REMOVED lines=9> */
[----:B0-----:R-:W-:Y:S02]  /*4110*/  IMAD.X R9, RZ, RZ, R9, P2 ;  /* 0x000000ffff097224 */ /* 0x001fe400010e0609 */
[----:B------:R-:W-:Y:S01]  /*4120*/  IMAD.X R13, RZ, RZ, R13, P1 ;  /* 0x000000ffff0d7224 */ /* 0x000fe200008e060d */
[----:B--2---:R-:W-:-:S08]  /*4130*/  DADD R4, R4, -R6 ;  /* 0x0000000004047229 */ /* 0x004fd00000000806 */
[----:B------:R-:W-:Y:S02]  /*4140*/  DADD R10, -RZ, |R4| ;  /* 0x00000000ff0a7229 */ /* 0x000fe40000000504 */
[----:B------:R-:W-:-:S08]  /*4150*/  DSETP.GT.AND P0, PT, |R4|, R16, PT ;  /* 0x000000100400722a */ /* 0x000fd00003f04200 */
[----:B------:R-:W-:Y:S02]  /*4160*/  FSEL R16, R10, R16, P0 ;  /* 0x000000100a107208 */ /* 0x000fe40000000000 */
[----:B------:R-:W-:Y:S01]  /*4170*/  FSEL R17, R11, R17, P0 ;  /* 0x000000110b117208 */ /* 0x000fe20000000000 */
[----:B------:R-:W-:Y:S06]  /*4180*/  BRA.U UP0, `(.L_x_136) ;  /* 0xfffffffd00bc7547 */ /* 0x000fec000b83ffff */
.L_x_88:
[----:B------:R-:W0:Y:S01]  /*4190*/  LDC.64 R4, c[0x0][0x390] ;  /* 0x0000e400ff047b82 */ /* 0x000e220000000a00 */
[----:B------:R-:W1:Y:S02]  /*41a0*/  LDCU UR4, c[0x0][0x39c] ;  /* 0x00007380ff0477ac */ /* 0x000e640008000800 */
[----:B-1----:R-:W-:-:S04]  /*41b0*/  IMAD R3, R3, UR4, R2 ;  /* 0x0000000403037c24 */ /* 0x002fc8000f8e0202 */
[----:B0-----:R-:W-:-:S05]  /*41c0*/  IMAD.WIDE R2, R3, 0x8, R4 ;  /* 0x0000000803027825 */ /* 0x001fca00078e0204 */
[----:B------:R-:W-:Y:S01]  /*41d0*/  STG.E.64 desc[UR8][R2.64], R16 ;  /* 0x0000001002007986 */ /* 0x000fe2000c101b08 */
[----:B------:R-:W-:Y:S05]  /*41e0*/  EXIT ;  /* 0x000000000000794d */ /* 0x000fea0003800000 */
        .weak           $__internal_4_$__cuda_sm20_dblrcp_rn_slowpath_v3
        .type           $__internal_4_$__cuda_sm20_dblrcp_rn_slowpath_v3,@function
        .size           $__internal_4_$__cuda_sm20_dblrcp_rn_slowpath_v3,($__internal_5_$__cuda_sm20_dsqrt_rn_f64_mediumpath_v1 - $__internal_4_$__cuda_sm20_dblrcp_rn_slowpath_v3)
$__internal_4_$__cuda_sm20_dblrcp_rn_slowpath_v3:
[----:B------:R-:W0:Y:S08]  /*41f0*/  LDC.64 R10, c[0x0][0x3a8] ;  /* 0x0000ea00ff0a7b82 */ /* 0x000e300000000a00 */
[----:B------:R-:W1:Y:S01]  /*4200*/  LDC R6, c[0x0][0x3ac] ;  /* 0x0000eb00ff067b82 */ /* 0x000e620000000800 */
[----:B0-----:R-:W-:-:S14]  /*4210*/  DSETP.GTU.AND P0, PT, |R10|, +INF , PT ;  /* 0x7ff000000a00742a */ /* 0x001fdc0003f0c200 */
[----:B-1----:R-:W-:Y:S05]  /*4220*/  @P0 BRA `(.L_x_137) ;  /* 0x0000000000840947 */ /* 0x002fea0003800000 */
[----:B------:R-:W-:-:S05]  /*4230*/  LOP3.LUT R7, R6, 0x7fffffff, RZ, 0xc0, !PT ;  /* 0x7fffffff06077812 */ /* 0x000fca00078ec0ff */
[----:B------:R-:W-:-:S05]  /*4240*/  VIADD R4, R7, 0xffffffff ;  /* 0xffffffff07047836 */ /* 0x000fca0000000000 */
[----:B------:R-:W-:-:S13]  /*4250*/  ISETP.GE.U32.AND P0, PT, R4, 0x7fefffff, PT ;  /* 0x7fefffff0400780c */ /* 0x000fda0003f06070 */
[----:B------:R-:W-:Y:S01]  /*4260*/  @P0 LOP3.LUT R5, R6, 0x7ff00000, RZ, 0x3c, !PT ;  /* 0x7ff0000006050812 */ /* 0x000fe200078e3cff */
[----:B------:R-:W-:Y:S01]  /*4270*/  @P0 IMAD.MOV.U32 R4, RZ, RZ, RZ ;  /* 0x000000ffff040224 */ /* 0x000fe200078e00ff */
[----:B------:R-:W-:Y:S06]  /*4280*/  @P0 BRA `(.L_x_138) ;  /* 0x0000000000740947 */ /* 0x000fec0003800000 */
[----:B------:R-:W-:-:S13]  /*4290*/  ISETP.GE.U32.AND P0, PT, R7, 0x1000001, PT ;  /* 0x010000010700780c */ /* 0x000fda0003f06070 */
[----:B------:R-:W-:Y:S05]  /*42a0*/  @!P0 BRA `(.L_x_139) ;  /* 0x00000000003c8947 */ /* 0x000fea0003800000 */
[----:B------:R-:W0:Y:S01]  /*42b0*/  LDCU UR4, c[0x0][0x3a8] ;  /* 0x00007500ff0477ac */ /* 0x000e220008000800 */
[----:B------:R-:W-:Y:S02]  /*42c0*/  VIADD R5, R6, 0xc0200000 ;  /* 0xc020000006057836 */ /* 0x000fe40000000000 */
[----:B------:R-:W-:Y:S02]  /*42d0*/  IMAD.MOV.U32 R6, RZ, RZ, R9 ;  /* 0x000000ffff067224 */ /* 0x000fe400078e0009 */
[----:B------:R-:W1:Y:S01]  /*42e0*/  MUFU.RCP64H R7, R5 ;  /* 0x0000000500077308 */ /* 0x000e620000001800 */
[----:B0-----:R-:W-:-:S06]  /*42f0*/  IMAD.U32 R4, RZ, RZ, UR4 ;  /* 0x00000004ff047e24 */ /* 0x001fcc000f8e00ff */
[----:B-1----:R-:W-:-:S08]  /*4300*/  DFMA R8, -R4, R6, 1 ;  /* 0x3ff000000408742b */ /* 0x002fd00000000106 */
[----:B------:R-:W-:-:S08]  /*4310*/  DFMA R8, R8, R8, R8 ;  /* 0x000000080808722b */ /* 0x000fd00000000008 */
[----:B------:R-:W-:-:S08]  /*4320*/  DFMA R8, R6, R8, R6 ;  /* 0x000000080608722b */ /* 0x000fd00000000006 */
[----:B------:R-:W-:-:S08]  /*4330*/  DFMA R6, -R4, R8, 1 ;  /* 0x3ff000000406742b */ /* 0x000fd00000000108 */
[----:B------:R-:W-:-:S08]  /*4340*/  DFMA R6, R8, R6, R8 ;  /* 0x000000060806722b */ /* 0x000fd00000000008 */
[----:B------:R-:W-:-:S08]  /*4350*/  DMUL R6, R6, 2.2250738585072013831e-308 ;  /* 0x0010000006067828 */ /* 0x000fd00000000000 */
[----:B------:R-:W-:-:S08]  /*4360*/  DFMA R8, R6, -R10, 1 ;  /* 0x3ff000000608742b */ /* 0x000fd0000000080a */
[----:B------:R-:W-:-:S08]  /*4370*/  DFMA R8, R8, R8, R8 ;  /* 0x000000080808722b */ /* 0x000fd00000000008 */
[----:B------:R-:W-:Y:S01]  /*4380*/  DFMA R4, R6, R8, R6 ;  /* 0x000000080604722b */ /* 0x000fe20000000006 */
[----:B------:R-:W-:Y:S10]  /*4390*/  BRA `(.L_x_138) ;  /* 0x0000000000307947 */ /* 0x000ff40003800000 */
.L_x_139:
[----:B------:R-:W-:Y:S01]  /*43a0*/  DMUL R6, R10, 8.11296384146066816958e+31 ;  /* 0x469000000a067828 */ /* 0x000fe20000000000 */
[----:B------:R-:W-:-:S05]  /*43b0*/  IMAD.MOV.U32 R4, RZ, RZ, R9 ;  /* 0x000000ffff047224 */ /* 0x000fca00078e0009 */
[----:B------:R-:W0:Y:S02]  /*43c0*/  MUFU.RCP64H R5, R7 ;  /* 0x0000000700057308 */ /* 0x000e240000001800 */
[----:B0-----:R-:W-:-:S08]  /*43d0*/  DFMA R8, -R6, R4, 1 ;  /* 0x3ff000000608742b */ /* 0x001fd00000000104 */
[----:B------:R-:W-:-:S08]  /*43e0*/  DFMA R8, R8, R8, R8 ;  /* 0x000000080808722b */ /* 0x000fd00000000008 */
[----:B------:R-:W-:-:S08]  /*43f0*/  DFMA R8, R4, R8, R4 ;  /* 0x000000080408722b */ /* 0x000fd00000000004 */
[----:B------:R-:W-:-:S08]  /*4400*/  DFMA R4, -R6, R8, 1 ;  /* 0x3ff000000604742b */ /* 0x000fd00000000108 */
[----:B------:R-:W-:-:S08]  /*4410*/  DFMA R4, R8, R4, R8 ;  /* 0x000000040804722b */ /* 0x000fd00000000008 */
[----:B------:R-:W-:Y:S01]  /*4420*/  DMUL R4, R4, 8.11296384146066816958e+31 ;  /* 0x4690000004047828 */ /* 0x000fe20000000000 */
[----:B------:R-:W-:Y:S10]  /*4430*/  BRA `(.L_x_138) ;  /* 0x0000000000087947 */ /* 0x000ff40003800000 */
.L_x_137:
[----:B------:R-:W0:Y:S01]  /*4440*/  LDC R4, c[0x0][0x3a8] ;  /* 0x0000ea00ff047b82 */ /* 0x000e220000000800 */
[----:B------:R-:W-:-:S07]  /*4450*/  LOP3.LUT R5, R6, 0x80000, RZ, 0xfc, !PT ;  /* 0x0008000006057812 */ /* 0x000fce00078efcff */
.L_x_138:
[----:B0-----:R-:W-:Y:S02]  /*4460*/  IMAD.MOV.U32 R6, RZ, RZ, R4 ;  /* 0x000000ffff067224 */ /* 0x001fe400078e0004 */
[----:B------:R-:W-:Y:S02]  /*4470*/  IMAD.MOV.U32 R7, RZ, RZ, R5 ;  /* 0x000000ffff077224 */ /* 0x000fe400078e0005 */
[----:B------:R-:W-:Y:S02]  /*4480*/  IMAD.MOV.U32 R4, RZ, RZ, R0 ;  /* 0x000000ffff047224 */ /* 0x000fe400078e0000 */
[----:B------:R-:W-:-:S04]  /*4490*/  IMAD.MOV.U32 R5, RZ, RZ, 0x0 ;  /* 0x00000000ff057424 */ /* 0x000fc800078e00ff */
[----:B------:R-:W-:Y:S05]  /*44a0*/  RET.REL.NODEC R4 `(distance_matrix_kernel) ;  /* 0xffffffb804d47950 */ /* 0x000fea0003c3ffff */
        .weak           $__internal_5_$__cuda_sm20_dsqrt_rn_f64_mediumpath_v1
        .type           $__internal_5_$__cuda_sm20_dsqrt_rn_f64_mediumpath_v1,@function
        .size           $__internal_5_$__cuda_sm20_dsqrt_rn_f64_mediumpath_v1,($distance_matrix_kernel$__internal_accurate_pow - $__internal_5_$__cuda_sm20_dsqrt_rn_f64_mediumpath_v1)
$__internal_5_$__cuda_sm20_dsqrt_rn_f64_mediumpath_v1:
[----:B------:R-:W-:Y:S01]  /*44b0*/  ISETP.GE.U32.AND P0, PT, R4, -0x3400000, PT ;  /* 0xfcc000000400780c */ /* 0x000fe20003f06070 */
[----:B------:R-:W-:Y:S01]  /*44c0*/  BSSY.RECONVERGENT B1, `(.L_x_140) ;  /* 0x0000028000017945 */ /* 0x000fe20003800200 */
[----:B------:R-:W-:Y:S02]  /*44d0*/  IMAD.MOV.U32 R9, RZ, RZ, R7 ;  /* 0x000000ffff097224 */ /* 0x000fe400078e0007 */
[----:B------:R-:W-:Y:S02]  /*44e0*/  IMAD.MOV.U32 R6, RZ, RZ, R14 ;  /* 0x000000ffff067224 */ /* 0x000fe400078e000e */
[----:B------:R-:W-:Y:S02]  /*44f0*/  IMAD.MOV.U32 R7, RZ, RZ, R15 ;  /* 0x000000ffff077224 */ /* 0x000fe400078e000f */
[----:B------:R-:W-:Y:S02]  /*4500*/  IMAD.MOV.U32 R4, RZ, RZ, R12 ;  /* 0x000000ffff047224 */ /* 0x000fe400078e000c */
[----:B------:R-:W-:-:S03]  /*4510*/  IMAD.MOV.U32 R5, RZ, RZ, R13 ;  /* 0x000000ffff057224 */ /* 0x000fc600078e000d */
[----:B------:R-:W-:Y:S05]  /*4520*/  @!P0 BRA `(.L_x_141) ;  /* 0x0000000000208947 */ /* 0x000fea0003800000 */
[----:B------:R-:W-:-:S10]  /*4530*/  DFMA.RM R4, R4, R8, R10 ;  /* 0x000000080404722b */ /* 0x000fd4000000400a */
[----:B------:R-:W-:-:S05]  /*4540*/  IADD3 R8, P0, PT, R4, 0x1, RZ ;  /* 0x0000000104087810 */ /* 0x000fca0007f1e0ff */
[----:B------:R-:W-:-:S06]  /*4550*/  IMAD.X R9, RZ, RZ, R5, P0 ;  /* 0x000000ffff097224 */ /* 0x000fcc00000e0605 */
[----:B------:R-:W-:-:S08]  /*4560*/  DFMA.RP R6, -R4, R8, R6 ;  /* 0x000000080406722b */ /* 0x000fd00000008106 */
[----:B------:R-:W-:-:S06]  /*4570*/  DSETP.GT.AND P0, PT, R6, RZ, PT ;  /* 0x000000ff0600722a */ /* 0x000fcc0003f04000 */
[----:B------:R-:W-:Y:S02]  /*4580*/  FSEL R4, R8, R4, P0 ;  /* 0x0000000408047208 */ /* 0x000fe40000000000 */
[----:B------:R-:W-:Y:S01]  /*4590*/  FSEL R5, R9, R5, P0 ;  /* 0x0000000509057208 */ /* 0x000fe20000000000 */
[----:B------:R-:W-:Y:S06]  /*45a0*/  BRA `(.L_x_142) ;  /* 0x0000000000647947 */ /* 0x000fec0003800000 */
.L_x_141:
[----:B------:R-:W-:-:S14]  /*45b0*/  DSETP.NE.AND P0, PT, R6, RZ, PT ;  /* 0x000000ff0600722a */ /* 0x000fdc0003f05000 */
[----:B------:R-:W-:Y:S05]  /*45c0*/  @!P0 BRA `(.L_x_143) ;  /* 0x0000000000588947 */ /* 0x000fea0003800000 */
[----:B------:R-:W-:-:S13]  /*45d0*/  ISETP.GE.AND P0, PT, R7, RZ, PT ;  /* 0x000000ff0700720c */ /* 0x000fda0003f06270 */
[----:B------:R-:W-:Y:S02]  /*45e0*/  @!P0 IMAD.MOV.U32 R4, RZ, RZ, 0x0 ;  /* 0x00000000ff048424 */ /* 0x000fe400078e00ff */
[----:B------:R-:W-:Y:S01]  /*45f0*/  @!P0 IMAD.MOV.U32 R5, RZ, RZ, -0x80000 ;  /* 0xfff80000ff058424 */ /* 0x000fe200078e00ff */
[----:B------:R-:W-:Y:S06]  /*4600*/  @!P0 BRA `(.L_x_142) ;  /* 0x00000000004c8947 */ /* 0x000fec0003800000 */
[----:B------:R-:W-:-:S13]  /*4610*/  ISETP.GT.AND P0, PT, R7, 0x7fefffff, PT ;  /* 0x7fefffff0700780c */ /* 0x000fda0003f04270 */
[----:B------:R-:W-:Y:S05]  /*4620*/  @P0 BRA `(.L_x_143) ;  /* 0x0000000000400947 */ /* 0x000fea0003800000 */
[----:B------:R-:W-:Y:S01]  /*4630*/  DMUL R4, R6, 8.11296384146066816958e+31 ;  /* 0x4690000006047828 */ /* 0x000fe20000000000 */
[----:B------:R-:W-:Y:S02]  /*4640*/  IMAD.MOV.U32 R10, RZ, RZ, 0x0 ;  /* 0x00000000ff0a7424 */ /* 0x000fe400078e00ff */
[----:B------:R-:W-:Y:S02]  /*4650*/  IMAD.MOV.U32 R6, RZ, RZ, RZ ;  /* 0x000000ffff067224 */ /* 0x000fe400078e00ff */
[----:B------:R-:W-:Y:S01]  /*4660*/  IMAD.MOV.U32 R11, RZ, RZ, 0x3fd80000 ;  /* 0x3fd80000ff0b7424 */ /* 0x000fe200078e00ff */
[----:B------:R-:W0:Y:S03]  /*4670*/  MUFU.RSQ64H R7, R5 ;  /* 0x0000000500077308 */ /* 0x000e260000001c00 */
[----:B0-----:R-:W-:-:S08]  /*4680*/  DMUL R8, R6, R6 ;  /* 0x0000000606087228 */ /* 0x001fd00000000000 */
[----:B------:R-:W-:-:S08]  /*4690*/  DFMA R8, R4, -R8, 1 ;  /* 0x3ff000000408742b */ /* 0x000fd00000000808 */
[----:B------:R-:W-:Y:S02]  /*46a0*/  DFMA R10, R8, R10, 0.5 ;  /* 0x3fe00000080a742b */ /* 0x000fe4000000000a */
[----:B------:R-:W-:-:S08]  /*46b0*/  DMUL R8, R6, R8 ;  /* 0x0000000806087228 */ /* 0x000fd00000000000 */
[----:B------:R-:W-:-:S08]  /*46c0*/  DFMA R8, R10, R8, R6 ;  /* 0x000000080a08722b */ /* 0x000fd00000000006 */
[----:B------:R-:W-:Y:S02]  /*46d0*/  DMUL R6, R4, R8 ;  /* 0x0000000804067228 */ /* 0x000fe40000000000 */
[----:B------:R-:W-:-:S06]  /*46e0*/  VIADD R9, R9, 0xfff00000 ;  /* 0xfff0000009097836 */ /* 0x000fcc0000000000 */
[----:B------:R-:W-:-:S08]  /*46f0*/  DFMA R10, R6, -R6, R4 ;  /* 0x80000006060a722b */ /* 0x000fd00000000004 */
[----:B------:R-:W-:-:S10]  /*4700*/  DFMA R4, R8, R10, R6 ;  /* 0x0000000a0804722b */ /* 0x000fd40000000006 */
[----:B------:R-:W-:Y:S01]  /*4710*/  VIADD R5, R5, 0xfcb00000 ;  /* 0xfcb0000005057836 */ /* 0x000fe20000000000 */
[----:B------:R-:W-:Y:S06]  /*4720*/  BRA `(.L_x_142) ;  /* 0x0000000000047947 */ /* 0x000fec0003800000 */
.L_x_143:
[----:B------:R-:W-:-:S11]  /*4730*/  DADD R4, R6, R6 ;  /* 0x0000000006047229 */ /* 0x000fd60000000006 */
.L_x_142:
[----:B------:R-:W-:Y:S05]  /*4740*/  BSYNC.RECONVERGENT B1 ;  /* 0x0000000000017941 */ /* 0x000fea0003800200 */
.L_x_140:
[----:B------:R-:W-:Y:S02]  /*4750*/  IMAD.MOV.U32 R16, RZ, RZ, R4 ;  /* 0x000000ffff107224 */ /* 0x000fe400078e0004 */
[----:B------:R-:W-:Y:S02]  /*4760*/  IMAD.MOV.U32 R17, RZ, RZ, R5 ;  /* 0x000000ffff117224 */ /* 0x000fe400078e0005 */
[----:B------:R-:W-:Y:S02]  /*4770*/  IMAD.MOV.U32 R4, RZ, RZ, R0 ;  /* 0x000000ffff047224 */ /* 0x000fe400078e0000 */
[----:B------:R-:W-:-:S04]  /*4780*/  IMAD.MOV.U32 R5, RZ, RZ, 0x0 ;  /* 0x00000000ff057424 */ /* 0x000fc800078e00ff */
[----:B------:R-:W-:Y:S05]  /*4790*/  RET.REL.NODEC R4 `(distance_matrix_kernel) ;  /* 0xffffffb804187950 */ /* 0x000fea0003c3ffff */
        .type           $distance_matrix_kernel$__internal_accurate_pow,@function
        .size           $distance_matrix_kernel$__internal_accurate_pow,(.L_x_177 - $distance_matrix_kernel$__internal_accurate_pow)
$distance_matrix_kernel$__internal_accurate_pow:
[----:B------:R-:W-:Y:S01]  /*47a0*/  ISETP.GT.U32.AND P2, PT, R43, 0xfffff, PT ;  /* 0x000fffff2b00780c */ /* 0x000fe20003f44070 */
[----:B------:R-:W-:Y:S01]  /*47b0*/  IMAD.MOV.U32 R22, RZ, RZ, R43 ;  /* 0x000000ffff167224 */ /* 0x000fe200078e002b */
[----:B------:R-:W-:Y:S01]  /*47c0*/  UMOV UR4, 0x7d2cafe2 ;  /* 0x7d2cafe200047882 */ /* 0x000fe20000000000 */
[----:B------:R-:W-:Y:S01]  /*47d0*/  IMAD.MOV.U32 R24, RZ, RZ, R42 ;  /* 0x000000ffff187224 */ /* 0x000fe200078e002a */
[----:B------:R-:W-:Y:S01]  /*47e0*/  UMOV UR5, 0x3eb0f5ff ;  /* 0x3eb0f5ff00057882 */ /* 0x000fe20000000000 */
[----:B------:R-:W-:Y:S01]  /*47f0*/  IMAD.MOV.U32 R26, RZ, RZ, 0x41ad3b5a ;  /* 0x41ad3b5aff1a7424 */ /* 0x000fe200078e00ff */
[----:B------:R-:W-:Y:S01]  /*4800*/  UMOV UR10, 0x3b39803f ;  /* 0x3b39803f000a7882 */ /* 0x000fe20000000000 */
[----:B------:R-:W-:Y:S01]  /*4810*/  IMAD.MOV.U32 R27, RZ, RZ, 0x3ed0f5d2 ;  /* 0x3ed0f5d2ff1b7424 */ /* 0x000fe200078e00ff */
[----:B------:R-:W-:-:S05]  /*4820*/  UMOV UR11, 0x3c7abc9e ;  /* 0x3c7abc9e000b7882 */ /* 0x000fca0000000000 */
[----:B------:R-:W-:-:S10]  /*4830*/  @!P2 DMUL R20, R42, 1.80143985094819840000e+16 ;  /* 0x435000002a14a828 */ /* 0x000fd40000000000 */
[----:B------:R-:W-:Y:S02]  /*4840*/  @!P2 IMAD.MOV.U32 R22, RZ, RZ, R21 ;  /* 0x000000ffff16a224 */ /* 0x000fe400078e0015 */
[----:B------:R-:W-:Y:S01]  /*4850*/  @!P2 IMAD.MOV.U32 R24, RZ, RZ, R20 ;  /* 0x000000ffff18a224 */ /* 0x000fe200078e0014 */
[----:B------:R-:W-:Y:S02]  /*4860*/  SHF.R.U32.HI R20, RZ, 0x14, R43 ;  /* 0x00000014ff147819 */ /* 0x000fe4000001162b */
[----:B------:R-:W-:Y:S02]  /*4870*/  LOP3.LUT R22, R22, 0x800fffff, RZ, 0xc0, !PT ;  /* 0x800fffff16167812 */ /* 0x000fe400078ec0ff */
[----:B------:R-:W-:Y:S02]  /*4880*/  @!P2 LEA.HI R20, R21, 0xffffffca, RZ, 0xc ;  /* 0xffffffca1514a811 */ /* 0x000fe400078f60ff */
[----:B------:R-:W-:Y:S01]  /*4890*/  LOP3.LUT R25, R22, 0x3ff00000, RZ, 0xfc, !PT ;  /* 0x3ff0000016197812 */ /* 0x000fe200078efcff */
[----:B------:R-:W-:-:S02]  /*48a0*/  IMAD.MOV.U32 R22, RZ, RZ, RZ ;  /* 0x000000ffff167224 */ /* 0x000fc400078e00ff */
[----:B------:R-:W-:Y:S01]  /*48b0*/  VIADD R21, R20, 0xfffffc01 ;  /* 0xfffffc0114157836 */ /* 0x000fe20000000000 */
[----:B------:R-:W-:-:S13]  /*48c0*/  ISETP.GE.U32.AND P4, PT, R25, 0x3ff6a09f, PT ;  /* 0x3ff6a09f1900780c */ /* 0x000fda0003f86070 */
[----:B------:R-:W-:Y:S02]  /*48d0*/  @P4 VIADD R23, R25, 0xfff00000 ;  /* 0xfff0000019174836 */ /* 0x000fe40000000000 */
[----:B------:R-:W-:Y:S02]  /*48e0*/  @P4 VIADD R21, R20, 0xfffffc02 ;  /* 0xfffffc0214154836 */ /* 0x000fe40000000000 */
[----:B------:R-:W-:-:S06]  /*48f0*/  @P4 IMAD.MOV.U32 R25, RZ, RZ, R23 ;  /* 0x000000ffff194224 */ /* 0x000fcc00078e0017 */
[C---:B------:R-:W-:Y:S02]  /*4900*/  DADD R30, R24.reuse, 1 ;  /* 0x3ff00000181e7429 */ /* 0x040fe40000000000 */
[----:B------:R-:W-:-:S04]  /*4910*/  DADD R24, R24, -1 ;  /* 0xbff0000018187429 */ /* 0x000fc80000000000 */
[----:B------:R-:W0:Y:S02]  /*4920*/  MUFU.RCP64H R23, R31 ;  /* 0x0000001f00177308 */ /* 0x000e240000001800 */
[----:B0-----:R-:W-:-:S08]  /*4930*/  DFMA R28, -R30, R22, 1 ;  /* 0x3ff000001e1c742b */ /* 0x001fd00000000116 */
[----:B------:R-:W-:-:S08]  /*4940*/  DFMA R28, R28, R28, R28 ;  /* 0x0000001c1c1c722b */ /* 0x000fd0000000001c */
[----:B------:R-:W-:-:S08]  /*4950*/  DFMA R28, R22, R28, R22 ;  /* 0x0000001c161c722b */ /* 0x000fd00000000016 */
[----:B------:R-:W-:-:S08]  /*4960*/  DMUL R22, R24, R28 ;  /* 0x0000001c18167228 */ /* 0x000fd00000000000 */
[----:B------:R-:W-:-:S08]  /*4970*/  DFMA R22, R24, R28, R22 ;  /* 0x0000001c1816722b */ /* 0x000fd00000000016 */
[----:B------:R-:W-:-:S08]  /*4980*/  DMUL R34, R22, R22 ;  /* 0x0000001616227228 */ /* 0x000fd00000000000 */
[----:B------:R-:W-:Y:S01]  /*4990*/  DFMA R26, R34, UR4, R26 ;  /* 0x00000004221a7c2b */ /* 0x000fe2000800001a */
[----:B------:R-:W-:Y:S01]  /*49a0*/  UMOV UR4, 0x75488a3f ;  /* 0x75488a3f00047882 */ /* 0x000fe20000000000 */
[----:B------:R-:W-:-:S06]  /*49b0*/  UMOV UR5, 0x3ef3b20a ;  /* 0x3ef3b20a00057882 */ /* 0x000fcc0000000000 */
[----:B------:R-:W-:Y:S01]  /*49c0*/  DFMA R32, R34, R26, UR4 ;  /* 0x0000000422207e2b */ /* 0x000fe2000800001a */
[----:B------:R-:W-:Y:S01]  /*49d0*/  UMOV UR4, 0xe4faecd5 ;  /* 0xe4faecd500047882 */ /* 0x000fe20000000000 */
[----:B------:R-:W-:Y:S01]  /*49e0*/  UMOV UR5, 0x3f1745cd ;  /* 0x3f1745cd00057882 */ /* 0x000fe20000000000 */
[----:B------:R-:W-:-:S05]  /*49f0*/  DADD R26, R24, -R22 ;  /* 0x00000000181a7229 */ /* 0x000fca0000000816 */
[----:B------:R-:W-:Y:S01]  /*4a00*/  DFMA R32, R34, R32, UR4 ;  /* 0x0000000422207e2b */ /* 0x000fe20008000020 */
[----:B------:R-:W-:Y:S01]  /*4a10*/  UMOV UR4, 0x258a578b ;  /* 0x258a578b00047882 */ /* 0x000fe20000000000 */
[----:B------:R-:W-:Y:S01]  /*4a20*/  UMOV UR5, 0x3f3c71c7 ;  /* 0x3f3c71c700057882 */ /* 0x000fe20000000000 */
[----:B------:R-:W-:-:S05]  /*4a30*/  DADD R26, R26, R26 ;  /* 0x000000001a1a7229 */ /* 0x000fca000000001a */
[----:B------:R-:W-:Y:S01]  /*4a40*/  DFMA R32, R34, R32, UR4 ;  /* 0x0000000422207e2b */ /* 0x000fe20008000020 */
[----:B------:R-:W-:Y:S01]  /*4a50*/  UMOV UR4, 0x9242b910 ;  /* 0x9242b91000047882 */ /* 0x000fe20000000000 */
[----:B------:R-:W-:Y:S01]  /*4a60*/  UMOV UR5, 0x3f624924 ;  /* 0x3f62492400057882 */ /* 0x000fe20000000000 */
[----:B------:R-:W-:-:S05]  /*4a70*/  DFMA R26, R24, -R22, R26 ;  /* 0x80000016181a722b */ /* 0x000fca000000001a */
[----:B------:R-:W-:Y:S01]  /*4a80*/  DFMA R32, R34, R32, UR4 ;  /* 0x0000000422207e2b */ /* 0x000fe20008000020 */
[----:B------:R-:W-:Y:S01]  /*4a90*/  UMOV UR4, 0x99999dfb ;  /* 0x99999dfb00047882 */ /* 0x000fe20000000000 */
[----:B------:R-:W-:Y:S01]  /*4aa0*/  UMOV UR5, 0x3f899999 ;  /* 0x3f89999900057882 */ /* 0x000fe20000000000 */
[----:B------:R-:W-:Y:S02]  /*4ab0*/  DMUL R26, R28, R26 ;  /* 0x0000001a1c1a7228 */ /* 0x000fe40000000000 */
[----:B------:R-:W-:-:S03]  /*4ac0*/  DMUL R28, R22, R22 ;  /* 0x00000016161c7228 */ /* 0x000fc60000000000 */
[----:B------:R-:W-:Y:S01]  /*4ad0*/  DFMA R32, R34, R32, UR4 ;  /* 0x0000000422207e2b */ /* 0x000fe20008000020 */
[----:B------:R-:W-:Y:S01]  /*4ae0*/  UMOV UR4, 0x55555555 ;  /* 0x5555555500047882 */ /* 0x000fe20000000000 */
[----:B------:R-:W-:-:S03]  /*4af0*/  UMOV UR5, 0x3fb55555 ;  /* 0x3fb5555500057882 */ /* 0x000fc60000000000 */
[----:B------:R-:W-:-:S03]  /*4b00*/  DMUL R36, R22, R28 ;  /* 0x0000001c16247228 */ /* 0x000fc60000000000 */
[----:B------:R-:W-:-:S08]  /*4b10*/  DFMA R24, R34, R32, UR4 ;  /* 0x0000000422187e2b */ /* 0x000fd00008000020 */
[----:B------:R-:W-:Y:S01]  /*4b20*/  DADD R30, -R24, UR4 ;  /* 0x00000004181e7e29 */ /* 0x000fe20008000100 */
[----:B------:R-:W-:Y:S01]  /*4b30*/  UMOV UR4, 0xb9e7b0 ;  /* 0x00b9e7b000047882 */ /* 0x000fe20000000000 */
[----:B------:R-:W-:-:S06]  /*4b40*/  UMOV UR5, 0x3c46a4cb ;  /* 0x3c46a4cb00057882 */ /* 0x000fcc0000000000 */
[----:B------:R-:W-:Y:S02]  /*4b50*/  DFMA R30, R34, R32, R30 ;  /* 0x00000020221e722b */ /* 0x000fe4000000001e */
[----:B------:R-:W-:Y:S01]  /*4b60*/  DFMA R32, R22, R22, -R28 ;  /* 0x000000161620722b */ /* 0x000fe2000000081c */
[----:B------:R-:W-:Y:S02]  /*4b70*/  VIADD R35, R27, 0x100000 ;  /* 0x001000001b237836 */ /* 0x000fe40000000000 */
[----:B------:R-:W-:-:S06]  /*4b80*/  IMAD.MOV.U32 R34, RZ, RZ, R26 ;  /* 0x000000ffff227224 */ /* 0x000fcc00078e001a */
[----:B------:R-:W-:Y:S02]  /*4b90*/  DFMA R32, R22, R34, R32 ;  /* 0x000000221620722b */ /* 0x000fe40000000020 */
[----:B------:R-:W-:Y:S01]  /*4ba0*/  DADD R34, R30, -UR4 ;  /* 0x800000041e227e29 */ /* 0x000fe20008000000 */
[----:B------:R-:W-:Y:S01]  /*4bb0*/  UMOV UR4, 0x80000000 ;  /* 0x8000000000047882 */ /* 0x000fe20000000000 */
[----:B------:R-:W-:Y:S01]  /*4bc0*/  DFMA R30, R22, R28, -R36 ;  /* 0x0000001c161e722b */ /* 0x000fe20000000824 */
[----:B------:R-:W-:-:S07]  /*4bd0*/  UMOV UR5, 0x43300000 ;  /* 0x4330000000057882 */ /* 0x000fce0000000000 */
[----:B------:R-:W-:Y:S02]  /*4be0*/  DFMA R30, R26, R28, R30 ;  /* 0x0000001c1a1e722b */ /* 0x000fe4000000001e */
[----:B------:R-:W-:-:S06]  /*4bf0*/  DADD R28, R24, R34 ;  /* 0x00000000181c7229 */ /* 0x000fcc0000000022 */
[----:B------:R-:W-:Y:S02]  /*4c00*/  DFMA R30, R22, R32, R30 ;  /* 0x00000020161e722b */ /* 0x000fe4000000001e */
[----:B------:R-:W-:Y:S02]  /*4c10*/  DADD R32, R24, -R28 ;  /* 0x0000000018207229 */ /* 0x000fe4000000081c */
[----:B------:R-:W-:-:S06]  /*4c20*/  DMUL R24, R28, R36 ;  /* 0x000000241c187228 */ /* 0x000fcc0000000000 */
[----:B------:R-:W-:Y:S02]  /*4c30*/  DADD R34, R34, R32 ;  /* 0x0000000022227229 */ /* 0x000fe40000000020 */
[----:B------:R-:W-:-:S08]  /*4c40*/  DFMA R32, R28, R36, -R24 ;  /* 0x000000241c20722b */ /* 0x000fd00000000818 */
[----:B------:R-:W-:-:S08]  /*4c50*/  DFMA R30, R28, R30, R32 ;  /* 0x0000001e1c1e722b */ /* 0x000fd00000000020 */
[----:B------:R-:W-:-:S08]  /*4c60*/  DFMA R34, R34, R36, R30 ;  /* 0x000000242222722b */ /* 0x000fd0000000001e */
[----:B------:R-:W-:-:S08]  /*4c70*/  DADD R30, R24, R34 ;  /* 0x00000000181e7229 */ /* 0x000fd00000000022 */
[--C-:B------:R-:W-:Y:S02]  /*4c80*/  DADD R28, R22, R30.reuse ;  /* 0x00000000161c7229 */ /* 0x100fe4000000001e */
[----:B------:R-:W-:-:S06]  /*4c90*/  DADD R24, R24, -R30 ;  /* 0x0000000018187229 */ /* 0x000fcc000000081e */
[----:B------:R-:W-:Y:S02]  /*4ca0*/  DADD R22, R22, -R28 ;  /* 0x0000000016167229 */ /* 0x000fe4000000081c */
[----:B------:R-:W-:-:S06]  /*4cb0*/  DADD R24, R34, R24 ;  /* 0x0000000022187229 */ /* 0x000fcc0000000018 */
[----:B------:R-:W-:-:S08]  /*4cc0*/  DADD R22, R30, R22 ;  /* 0x000000001e167229 */ /* 0x000fd00000000016 */
[----:B------:R-:W-:-:S08]  /*4cd0*/  DADD R22, R24, R22 ;  /* 0x0000000018167229 */ /* 0x000fd00000000016 */
[----:B------:R-:W-:Y:S01]  /*4ce0*/  DADD R26, R26, R22 ;  /* 0x000000001a1a7229 */ /* 0x000fe20000000016 */
[----:B------:R-:W-:Y:S01]  /*4cf0*/  LOP3.LUT R22, R21, 0x80000000, RZ, 0x3c, !PT ;  /* 0x8000000015167812 */ /* 0x000fe200078e3cff */
[----:B------:R-:W-:-:S06]  /*4d00*/  IMAD.MOV.U32 R23, RZ, RZ, 0x43300000 ;  /* 0x43300000ff177424 */ /* 0x000fcc00078e00ff */
[----:B------:R-:W-:Y:S02]  /*4d10*/  DADD R24, R28, R26 ;  /* 0x000000001c187229 */ /* 0x000fe4000000001a */
[----:B------:R-:W-:Y:S01]  /*4d20*/  DADD R22, R22, -UR4 ;  /* 0x8000000416167e29 */ /* 0x000fe20008000000 */
[----:B------:R-:W-:Y:S01]  /*4d30*/  UMOV UR4, 0xfefa39ef ;  /* 0xfefa39ef00047882 */ /* 0x000fe20000000000 */
[----:B------:R-:W-:-:S04]  /*4d40*/  UMOV UR5, 0x3fe62e42 ;  /* 0x3fe62e4200057882 */ /* 0x000fc80000000000 */
[--C-:B------:R-:W-:Y:S02]  /*4d50*/  DADD R30, R28, -R24.reuse ;  /* 0x000000001c1e7229 */ /* 0x100fe40000000818 */
[----:B------:R-:W-:-:S06]  /*4d60*/  DFMA R20, R22, UR4, R24 ;  /* 0x0000000416147c2b */ /* 0x000fcc0008000018 */
[----:B------:R-:W-:Y:S02]  /*4d70*/  DADD R30, R26, R30 ;  /* 0x000000001a1e7229 */ /* 0x000fe4000000001e */
[----:B------:R-:W-:-:S08]  /*4d80*/  DFMA R28, R22, -UR4, R20 ;  /* 0x80000004161c7c2b */ /* 0x000fd00008000014 */
[----:B------:R-:W-:Y:S01]  /*4d90*/  DADD R28, -R24, R28 ;  /* 0x00000000181c7229 */ /* 0x000fe2000000011c */
[----:B------:R-:W-:-:S05]  /*4da0*/  IMAD.SHL.U32 R24, R41, 0x2, RZ ;  /* 0x0000000229187824 */ /* 0x000fca00078e00ff */
[----:B------:R-:W-:Y:S02]  /*4db0*/  ISETP.GT.U32.AND P2, PT, R24, -0x2000001, PT ;  /* 0xfdffffff1800780c */ /* 0x000fe40003f44070 */
[----:B------:R-:W-:-:S08]  /*4dc0*/  DADD R28, R30, -R28 ;  /* 0x000000001e1c7229 */ /* 0x000fd0000000081c */
[----:B------:R-:W-:Y:S01]  /*4dd0*/  DFMA R22, R22, UR10, R28 ;  /* 0x0000000a16167c2b */ /* 0x000fe2000800001c */
[----:B------:R-:W-:Y:S01]  /*4de0*/  LOP3.LUT R29, R41, 0xff0fffff, RZ, 0xc0, !PT ;  /* 0xff0fffff291d7812 */ /* 0x000fe200078ec0ff */
[----:B------:R-:W-:-:S03]  /*4df0*/  IMAD.MOV.U32 R28, RZ, RZ, R40 ;  /* 0x000000ffff1c7224 */ /* 0x000fc600078e0028 */
[----:B------:R-:W-:-:S03]  /*4e00*/  SEL R29, R29, R41, P2 ;  /* 0x000000291d1d7207 */ /* 0x000fc60001000000 */
[----:B------:R-:W-:-:S08]  /*4e10*/  DADD R24, R20, R22 ;  /* 0x0000000014187229 */ /* 0x000fd00000000016 */
[----:B------:R-:W-:Y:S02]  /*4e20*/  DADD R20, R20, -R24 ;  /* 0x0000000014147229 */ /* 0x000fe40000000818 */
[----:B------:R-:W-:-:S06]  /*4e30*/  DMUL R30, R24, R28 ;  /* 0x0000001c181e7228 */ /* 0x000fcc0000000000 */
[----:B------:R-:W-:Y:S02]  /*4e40*/  DADD R20, R22, R20 ;  /* 0x0000000016147229 */ /* 0x000fe40000000014 */
[----:B------:R-:W-:Y:S01]  /*4e50*/  DFMA R24, R24, R28, -R30 ;  /* 0x0000001c1818722b */ /* 0x000fe2000000081e */
[----:B------:R-:W-:Y:S02]  /*4e60*/  IMAD.MOV.U32 R22, RZ, RZ, 0x652b82fe ;  /* 0x652b82feff167424 */ /* 0x000fe400078e00ff */
[----:B------:R-:W-:-:S05]  /*4e70*/  IMAD.MOV.U32 R23, RZ, RZ, 0x3ff71547 ;  /* 0x3ff71547ff177424 */ /* 0x000fca00078e00ff */
[----:B------:R-:W-:-:S08]  /*4e80*/  DFMA R28, R20, R28, R24 ;  /* 0x0000001c141c722b */ /* 0x000fd00000000018 */
[----:B------:R-:W-:-:S08]  /*4e90*/  DADD R20, R30, R28 ;  /* 0x000000001e147229 */ /* 0x000fd0000000001c */
[----:B------:R-:W-:Y:S02]  /*4ea0*/  DFMA R22, R20, R22, 6.75539944105574400000e+15 ;  /* 0x433800001416742b */ /* 0x000fe40000000016 */
[----:B------:R-:W-:Y:S01]  /*4eb0*/  FSETP.GEU.AND P2, PT, |R21|, 4.1917929649353027344, PT ;  /* 0x4086232b1500780b */ /* 0x000fe20003f4e200 */
[----:B------:R-:W-:-:S05]  /*4ec0*/  DADD R30, R30, -R20 ;  /* 0x000000001e1e7229 */ /* 0x000fca0000000814 */
[----:B------:R-:W-:-:S03]  /*4ed0*/  DADD R24, R22, -6.75539944105574400000e+15 ;  /* 0xc338000016187429 */ /* 0x000fc60000000000 */
[----:B------:R-:W-:-:S05]  /*4ee0*/  DADD R28, R28, R30 ;  /* 0x000000001c1c7229 */ /* 0x000fca000000001e */
[----:B------:R-:W-:Y:S01]  /*4ef0*/  DFMA R26, R24, -UR4, R20 ;  /* 0x80000004181a7c2b */ /* 0x000fe20008000014 */
[----:B------:R-:W-:Y:S01]  /*4f00*/  UMOV UR4, 0x3b39803f ;  /* 0x3b39803f00047882 */ /* 0x000fe20000000000 */
[----:B------:R-:W-:-:S06]  /*4f10*/  UMOV UR5, 0x3c7abc9e ;  /* 0x3c7abc9e00057882 */ /* 0x000fcc0000000000 */
[----:B------:R-:W-:Y:S01]  /*4f20*/  DFMA R26, R24, -UR4, R26 ;  /* 0x80000004181a7c2b */ /* 0x000fe2000800001a */
[----:B------:R-:W-:Y:S01]  /*4f30*/  UMOV UR4, 0x69ce2bdf ;  /* 0x69ce2bdf00047882 */ /* 0x000fe20000000000 */
[----:B------:R-:W-:Y:S01]  /*4f40*/  IMAD.MOV.U32 R24, RZ, RZ, -0x35dec16 ;  /* 0xfca213eaff187424 */ /* 0x000fe200078e00ff */
[----:B------:R-:W-:Y:S01]  /*4f50*/  UMOV UR5, 0x3e5ade15 ;  /* 0x3e5ade1500057882 */ /* 0x000fe20000000000 */
[----:B------:R-:W-:-:S06]  /*4f60*/  IMAD.MOV.U32 R25, RZ, RZ, 0x3e928af3 ;  /* 0x3e928af3ff197424 */ /* 0x000fcc00078e00ff */
[----:B------:R-:W-:Y:S01]  /*4f70*/  DFMA R24, R26, UR4, R24 ;  /* 0x000000041a187c2b */ /* 0x000fe20008000018 */
[----:B------:R-:W-:Y:S01]  /*4f80*/  UMOV UR4, 0x62401315 ;  /* 0x6240131500047882 */ /* 0x000fe20000000000 */
[----:B------:R-:W-:-:S06]  /*4f90*/  UMOV UR5, 0x3ec71dee ;  /* 0x3ec71dee00057882 */ /* 0x000fcc0000000000 */
[----:B------:R-:W-:Y:S01]  /*4fa0*/  DFMA R24, R26, R24, UR4 ;  /* 0x000000041a187e2b */ /* 0x000fe20008000018 */
        /* <DEDUP_REMOVED lines=20> */
[----:B------:R-:W-:-:S08]  /*50f0*/  DFMA R24, R26, R24, UR4 ;  /* 0x000000041a187e2b */ /* 0x000fd00008000018 */
[----:B------:R-:W-:-:S08]  /*5100*/  DFMA R24, R26, R24, 1 ;  /* 0x3ff000001a18742b */ /* 0x000fd00000000018 */
[----:B------:R-:W-:-:S10]  /*5110*/  DFMA R24, R26, R24, 1 ;  /* 0x3ff000001a18742b */ /* 0x000fd40000000018 */
[----:B------:R-:W-:Y:S02]  /*5120*/  IMAD R27, R22, 0x100000, R25 ;  /* 0x00100000161b7824 */ /* 0x000fe400078e0219 */
[----:B------:R-:W-:Y:S01]  /*5130*/  IMAD.MOV.U32 R26, RZ, RZ, R24 ;  /* 0x000000ffff1a7224 */ /* 0x000fe200078e0018 */
[----:B------:R-:W-:Y:S06]  /*5140*/  @!P2 BRA `(.L_x_144) ;  /* 0x000000000030a947 */ /* 0x000fec0003800000 */
[----:B------:R-:W-:Y:S01]  /*5150*/  FSETP.GEU.AND P4, PT, |R21|, 4.2275390625, PT ;  /* 0x408748001500780b */ /* 0x000fe20003f8e200 */
[C---:B------:R-:W-:Y:S02]  /*5160*/  DADD R26, R20.reuse, +INF ;  /* 0x7ff00000141a7429 */ /* 0x040fe40000000000 */
[----:B------:R-:W-:-:S08]  /*5170*/  DSETP.GEU.AND P2, PT, R20, RZ, PT ;  /* 0x000000ff1400722a */ /* 0x000fd00003f4e000 */
[----:B------:R-:W-:Y:S02]  /*5180*/  FSEL R26, R26, RZ, P2 ;  /* 0x000000ff1a1a7208 */ /* 0x000fe40001000000 */
[----:B------:R-:W-:Y:S02]  /*5190*/  @!P4 LEA.HI R23, R22, R22, RZ, 0x1 ;  /* 0x000000161617c211 */ /* 0x000fe400078f08ff */
[----:B------:R-:W-:Y:S02]  /*51a0*/  FSEL R27, R27, RZ, P2 ;  /* 0x000000ff1b1b7208 */ /* 0x000fe40001000000 */
[----:B------:R-:W-:-:S05]  /*51b0*/  @!P4 SHF.R.S32.HI R23, RZ, 0x1, R23 ;  /* 0x00000001ff17c819 */ /* 0x000fca0000011417 */
[----:B------:R-:W-:Y:S02]  /*51c0*/  @!P4 IMAD.IADD R20, R22, 0x1, -R23 ;  /* 0x000000011614c824 */ /* 0x000fe400078e0a17 */
[----:B------:R-:W-:-:S03]  /*51d0*/  @!P4 IMAD R25, R23, 0x100000, R25 ;  /* 0x001000001719c824 */ /* 0x000fc600078e0219 */
[----:B------:R-:W-:Y:S01]  /*51e0*/  @!P4 LEA R21, R20, 0x3ff00000, 0x14 ;  /* 0x3ff000001415c811 */ /* 0x000fe200078ea0ff */
[----:B------:R-:W-:-:S06]  /*51f0*/  @!P4 IMAD.MOV.U32 R20, RZ, RZ, RZ ;  /* 0x000000ffff14c224 */ /* 0x000fcc00078e00ff */
[----:B------:R-:W-:-:S11]  /*5200*/  @!P4 DMUL R26, R24, R20 ;  /* 0x00000014181ac228 */ /* 0x000fd60000000000 */
.L_x_144:
[----:B------:R-:W-:Y:S01]  /*5210*/  DFMA R28, R28, R26, R26 ;  /* 0x0000001a1c1c722b */ /* 0x000fe2000000001a */
[----:B------:R-:W-:Y:S01]  /*5220*/  IMAD.MOV.U32 R20, RZ, RZ, R0 ;  /* 0x000000ffff147224 */ /* 0x000fe200078e0000 */
[----:B------:R-:W-:Y:S01]  /*5230*/  DSETP.NEU.AND P2, PT, |R26|, +INF , PT ;  /* 0x7ff000001a00742a */ /* 0x000fe20003f4d200 */
[----:B------:R-:W-:-:S07]  /*5240*/  IMAD.MOV.U32 R21, RZ, RZ, 0x0 ;  /* 0x00000000ff157424 */ /* 0x000fce00078e00ff */
[----:B------:R-:W-:Y:S02]  /*5250*/  FSEL R22, R26, R28, !P2 ;  /* 0x0000001c1a167208 */ /* 0x000fe40005000000 */
[----:B------:R-:W-:Y:S01]  /*5260*/  FSEL R23, R27, R29, !P2 ;  /* 0x0000001d1b177208 */ /* 0x000fe20005000000 */
[----:B------:R-:W-:Y:S06]  /*5270*/  RET.REL.NODEC R20 `(distance_matrix_kernel) ;  /* 0xffffffac14607950 */ /* 0x000fec0003c3ffff */
.L_x_145:
        /* <DEDUP_REMOVED lines=16> */
.L_x_177:


//--------------------- .text.rbf_kernel          --------------------------
	.section	.text.rbf_kernel,"ax",@progbits
	.align	128
        .global         rbf_kernel
        .type           rbf_kernel,@function
        .size           rbf_kernel,(.L_x_178 - rbf_kernel)
        .other          rbf_kernel,@"STO_CUDA_ENTRY STV_DEFAULT"
rbf_kernel:
.text.rbf_kernel:
[----:B------:R-:W-:Y:S01]  /*0000*/  LDC R1, c[0x0][0x37c] ;  /* 0x0000df00ff017b82 */ /* 0x000fe20000000800 */
[----:B------:R-:W0:Y:S07]  /*0010*/  S2R R5, SR_TID.Y ;  /* 0x0000000000057919 */ /* 0x000e2e0000002200 */
[----:B------:R-:W1:Y:S01]  /*0020*/  LDC R3, c[0x0][0x360] ;  /* 0x0000d800ff037b82 */ /* 0x000e620000000800 */
[----:B------:R-:W2:Y:S01]  /*0030*/  LDCU UR20, c[0x0][0x3a0] ;  /* 0x00007400ff1477ac */ /* 0x000ea20008000800 */
[----:B------:R-:W1:Y:S01]  /*0040*/  S2R R0, SR_TID.X ;  /* 0x0000000000007919 */ /* 0x000e620000002100 */
[----:B------:R-:W3:Y:S05]  /*0050*/  LDCU UR6, c[0x0][0x39c] ;  /* 0x00007380ff0677ac */ /* 0x000eea0008000800 */
[----:B------:R-:W0:Y:S08]  /*0060*/  S2UR UR5, SR_CTAID.Y ;  /* 0x00000000000579c3 */ /* 0x000e300000002600 */
[----:B------:R-:W0:Y:S08]  /*0070*/  LDC R2, c[0x0][0x364] ;  /* 0x0000d900ff027b82 */ /* 0x000e300000000800 */
[----:B------:R-:W1:Y:S01]  /*0080*/  S2UR UR4, SR_CTAID.X ;  /* 0x00000000000479c3 */ /* 0x000e620000002500 */
[----:B0-----:R-:W-:-:S05]  /*0090*/  IMAD R2, R2, UR5, R5 ;  /* 0x0000000502027c24 */ /* 0x001fca000f8e0205 */
[----:B--2---:R-:W-:Y:S01]  /*00a0*/  ISETP.GE.AND P0, PT, R2, UR20, PT ;  /* 0x0000001402007c0c */ /* 0x004fe2000bf06270 */
[----:B-1----:R-:W-:-:S05]  /*00b0*/  IMAD R3, R3, UR4, R0 ;  /* 0x0000000403037c24 */ /* 0x002fca000f8e0200 */
[----:B---3--:R-:W-:-:S13]  /*00c0*/  ISETP.GE.OR P0, PT, R3, UR6, P0 ;  /* 0x0000000603007c0c */ /* 0x008fda0008706670 */
[----:B------:R-:W-:Y:S05]  /*00d0*/  @P0 EXIT ;  /* 0x000000000000094d */ /* 0x000fea0003800000 */
[----:B------:R-:W0:Y:S01]  /*00e0*/  LDCU UR4, c[0x0][0x398] ;  /* 0x00007300ff0477ac */ /* 0x000e220008000800 */
[----:B------:R-:W-:Y:S01]  /*00f0*/  IMAD R3, R3, UR20, RZ ;  /* 0x0000001403037c24 */ /* 0x000fe2000f8e02ff */
[----:B------:R-:W-:Y:S01]  /*0100*/  CS2R R14, SRZ ;  /* 0x00000000000e7805 */ /* 0x000fe2000001ff00 */
[----:B------:R-:W1:Y:S01]  /*0110*/  LDCU.64 UR12, c[0x0][0x358] ;  /* 0x00006b00ff0c77ac */ /* 0x000e620008000a00 */
[----:B0-----:R-:W-:-:S09]  /*0120*/  UISETP.GE.AND UP0, UPT, UR4, 0x1, UPT ;  /* 0x000000010400788c */ /* 0x001fd2000bf06270 */
[----:B-1----:R-:W-:Y:S05]  /*0130*/  BRA.U !UP0, `(.L_x_146) ;  /* 0x0000001508187547 */ /* 0x002fea000b800000 */
[----:B------:R-:W0:Y:S01]  /*0140*/  LDC.64 R6, c[0x0][0x3a8] ;  /* 0x0000ea00ff067b82 */ /* 0x000e220000000a00 */
[----:B------:R-:W1:Y:S01]  /*0150*/  LDCU.64 UR4, c[0x0][0x388] ;  /* 0x00007100ff0477ac */ /* 0x000e620008000a00 */
[----:B------:R-:W-:Y:S01]  /*0160*/  CS2R R14, SRZ ;  /* 0x00000000000e7805 */ /* 0x000fe2000001ff00 */
[----:B------:R-:W-:Y:S02]  /*0170*/  ULOP3.LUT UR17, UR20, 0x7, URZ, 0xc0, !UPT ;  /* 0x0000000714117892 */ /* 0x000fe4000f8ec0ff */
[----:B------:R-:W-:Y:S02]  /*0180*/  ULOP3.LUT UR10, UR20, 0x7ffffff0, URZ, 0xc0, !UPT ;  /* 0x7ffffff0140a7892 */ /* 0x000fe4000f8ec0ff */
[----:B------:R-:W-:Y:S02]  /*0190*/  ULOP3.LUT UR16, UR20, 0xf, URZ, 0xc0, !UPT ;  /* 0x0000000f14107892 */ /* 0x000fe4000f8ec0ff */
[----:B------:R-:W-:Y:S02]  /*01a0*/  ULOP3.LUT UR19, UR20, 0x3, URZ, 0xc0, !UPT ;  /* 0x0000000314137892 */ /* 0x000fe4000f8ec0ff */
[----:B------:R-:W-:-:S02]  /*01b0*/  UIADD3 UR18, UPT, UPT, UR17, -0x1, URZ ;  /* 0xffffffff11127890 */ /* 0x000fc4000fffe0ff */
[----:B------:R-:W-:Y:S01]  /*01c0*/  UIADD3 UR11, UPT, UPT, -UR10, URZ, URZ ;  /* 0x000000ff0a0b7290 */ /* 0x000fe2000fffe1ff */
[----:B0-----:R-:W-:-:S08]  /*01d0*/  DADD R4, R6, R6 ;  /* 0x0000000006047229 */ /* 0x001fd00000000006 */
[----:B------:R-:W-:-:S10]  /*01e0*/  DMUL R4, R4, R6 ;  /* 0x0000000604047228 */ /* 0x000fd40000000000 */
[----:B------:R-:W-:Y:S02]  /*01f0*/  R2UR UR14, R4 ;  /* 0x00000000040e72ca */ /* 0x000fe400000e0000 */
[----:B------:R-:W-:Y:S02]  /*0200*/  R2UR UR15, R5 ;  /* 0x00000000050f72ca */ /* 0x000fe400000e0000 */
[----:B-1----:R-:W-:Y:S01]  /*0210*/  LEA R5, P0, R3, UR4, 0x3 ;  /* 0x0000000403057c11 */ /* 0x002fe2000f8018ff */
[----:B------:R-:W-:Y:S01]  /*0220*/  UMOV UR4, URZ ;  /* 0x000000ff00047c82 */ /* 0x000fe20008000000 */
[----:B------:R-:W-:Y:S02]  /*0230*/  SHF.R.S32.HI R4, RZ, 0x1f, R3 ;  /* 0x0000001fff047819 */ /* 0x000fe40000011403 */
[----:B------:R-:W-:Y:S02]  /*0240*/  IADD3 R5, P1, PT, R5, 0x40, RZ ;  /* 0x0000004005057810 */ /* 0x000fe40007f3e0ff */
[----:B------:R-:W-:-:S05]  /*0250*/  LEA.HI.X R6, R3, UR5, R4, 0x3, P0 ;  /* 0x0000000503067c11 */ /* 0x000fca00080f1c04 */
[----:B------:R-:W-:-:S07]  /*0260*/  IMAD.X R6, RZ, RZ, R6, P1 ;  /* 0x000000ffff067224 */ /* 0x000fce00008e0606 */
.L_x_156:
[----:B------:R-:W0:Y:S01]  /*0270*/  LDCU UR5, c[0x0][0x3a0] ;  /* 0x00007400ff0577ac */ /* 0x000e220008000800 */
[----:B------:R-:W-:Y:S01]  /*0280*/  CS2R R26, SRZ ;  /* 0x00000000001a7805 */ /* 0x000fe2000001ff00 */
[----:B------:R-:W1:Y:S01]  /*0290*/  LDCU UR6, c[0x0][0x398] ;  /* 0x00007300ff0677ac */ /* 0x000e620008000800 */
[----:B0-----:R-:W-:Y:S02]  /*02a0*/  UISETP.GE.U32.AND UP1, UPT, UR5, 0x10, UPT ;  /* 0x000000100500788c */ /* 0x001fe4000bf26070 */
[----:B------:R-:W-:Y:S02]  /*02b0*/  UIMAD UR8, UR4, UR5, URZ ;  /* 0x00000005040872a4 */ /* 0x000fe4000f8e02ff */
[----:B------:R-:W-:Y:S01]  /*02c0*/  UIADD3 UR4, UPT, UPT, UR4, 0x1, URZ ;  /* 0x0000000104047890 */ /* 0x000fe2000fffe0ff */
[----:B------:R-:W-:-:S03]  /*02d0*/  UMOV UR5, URZ ;  /* 0x000000ff00057c82 */ /* 0x000fc60008000000 */
[----:B-1----:R-:W-:Y:S01]  /*02e0*/  UISETP.NE.AND UP0, UPT, UR4, UR6, UPT ;  /* 0x000000060400728c */ /* 0x002fe2000bf05270 */
[----:B------:R-:W-:Y:S10]  /*02f0*/  BRA.U !UP1, `(.L_x_147) ;  /* 0x00000005094c7547 */ /* 0x000ff4000b800000 */
[----:B------:R-:W0:Y:S01]  /*0300*/  LDCU.64 UR6, c[0x0][0x380] ;  /* 0x00007000ff0677ac */ /* 0x000e220008000a00 */
[----:B------:R-:W-:Y:S01]  /*0310*/  IMAD.MOV.U32 R0, RZ, RZ, R5 ;  /* 0x000000ffff007224 */ /* 0x000fe200078e0005 */
[----:B------:R-:W-:Y:S01]  /*0320*/  CS2R R26, SRZ ;  /* 0x00000000001a7805 */ /* 0x000fe2000001ff00 */
[----:B------:R-:W-:Y:S01]  /*0330*/  IMAD.MOV.U32 R9, RZ, RZ, R6 ;  /* 0x000000ffff097224 */ /* 0x000fe200078e0006 */
[----:B0-----:R-:W-:-:S04]  /*0340*/  UIMAD.WIDE.U32 UR6, UR8, 0x8, UR6 ;  /* 0x00000008080678a5 */ /* 0x001fc8000f8e0006 */
[----:B------:R-:W-:-:S04]  /*0350*/  UIADD3 UR5, UP1, UPT, UR6, 0x40, URZ ;  /* 0x0000004006057890 */ /* 0x000fc8000ff3e0ff */
[----:B------:R-:W-:Y:S02]  /*0360*/  UIADD3.X UR6, UPT, UPT, URZ, UR7, URZ, UP1, !UPT ;  /* 0x00000007ff067290 */ /* 0x000fe40008ffe4ff */
[----:B------:R-:W-:Y:S01]  /*0370*/  IMAD.U32 R10, RZ, RZ, UR5 ;  /* 0x00000005ff0a7e24 */ /* 0x000fe2000f8e00ff */
[----:B------:R-:W-:-:S03]  /*0380*/  UMOV UR5, UR11 ;  /* 0x0000000b00057c82 */ /* 0x000fc60008000000 */
[----:B------:R-:W-:-:S07]  /*0390*/  IMAD.U32 R11, RZ, RZ, UR6 ;  /* 0x00000006ff0b7e24 */ /* 0x000fce000f8e00ff */
.L_x_148:
[----:B------:R-:W-:Y:S01]  /*03a0*/  IMAD.MOV.U32 R8, RZ, RZ, R0 ;  /* 0x000000ffff087224 */ /* 0x000fe200078e0000 */
[----:B------:R-:W2:Y:S04]  /*03b0*/  LDG.E.64.CONSTANT R16, desc[UR12][R10.64+-0x40] ;  /* 0xffffc00c0a107981 */ /* 0x000ea8000c1e9b00 */
[----:B------:R-:W2:Y:S04]  /*03c0*/  LDG.E.64.CONSTANT R12, desc[UR12][R8.64+-0x40] ;  /* 0xffffc00c080c7981 */ /* 0x000ea8000c1e9b00 */
[----:B------:R-:W3:Y:S04]  /*03d0*/  LDG.E.64.CONSTANT R24, desc[UR12][R8.64+-0x38] ;  /* 0xffffc80c08187981 */ /* 0x000ee8000c1e9b00 */
[----:B------:R-:W3:Y:S04]  /*03e0*/  LDG.E.64.CONSTANT R22, desc[UR12][R10.64+-0x38] ;  /* 0xffffc80c0a167981 */ /* 0x000ee8000c1e9b00 */
[----:B------:R-:W4:Y:S04]  /*03f0*/  LDG.E.64.CONSTANT R18, desc[UR12][R8.64+-0x30] ;  /* 0xffffd00c08127981 */ /* 0x000f28000c1e9b00 */
[----:B------:R-:W4:Y:S01]  /*0400*/  LDG.E.64.CONSTANT R20, desc[UR12][R10.64+-0x30] ;  /* 0xffffd00c0a147981 */ /* 0x000f22000c1e9b00 */
[----:B--2---:R-:W-:-:S03]  /*0410*/  DADD R12, R12, -R16 ;  /* 0x000000000c0c7229 */ /* 0x004fc60000000810 */
[----:B------:R-:W2:Y:S05]  /*0420*/  LDG.E.64.CONSTANT R16, desc[UR12][R10.64+-0x28] ;  /* 0xffffd80c0a107981 */ /* 0x000eaa000c1e9b00 */
[----:B------:R-:W-:Y:S02]  /*0430*/  DFMA R26, R12, R12, R26 ;  /* 0x0000000c0c1a722b */ /* 0x000fe4000000001a */
[----:B------:R-:W2:Y:S01]  /*0440*/  LDG.E.64.CONSTANT R12, desc[UR12][R8.64+-0x28] ;  /* 0xffffd80c080c7981 */ /* 0x000ea2000c1e9b00 */
[----:B---3--:R-:W-:-:S03]  /*0450*/  DADD R22, R24, -R22 ;  /* 0x0000000018167229 */ /* 0x008fc60000000816 */
[----:B------:R-:W3:Y:S01]  /*0460*/  LDG.E.64.CONSTANT R24, desc[UR12][R8.64+-0x20] ;  /* 0xffffe00c08187981 */ /* 0x000ee2000c1e9b00 */
[----:B----4-:R-:W-:-:S03]  /*0470*/  DADD R18, R18, -R20 ;  /* 0x0000000012127229 */ /* 0x010fc60000000814 */
[----:B------:R-:W4:Y:S01]  /*0480*/  LDG.E.64.CONSTANT R20, desc[UR12][R10.64+-0x18] ;  /* 0xffffe80c0a147981 */ /* 0x000f22000c1e9b00 */
[----:B------:R-:W-:-:S03]  /*0490*/  DFMA R26, R22, R22, R26 ;  /* 0x00000016161a722b */ /* 0x000fc6000000001a */
[----:B------:R-:W3:Y:S05]  /*04a0*/  LDG.E.64.CONSTANT R22, desc[UR12][R10.64+-0x20] ;  /* 0xffffe00c0a167981 */ /* 0x000eea000c1e9b00 */
[----:B------:R-:W-:Y:S01]  /*04b0*/  DFMA R26, R18, R18, R26 ;  /* 0x00000012121a722b */ /* 0x000fe2000000001a */
[----:B------:R-:W4:Y:S01]  /*04c0*/  LDG.E.64.CONSTANT R18, desc[UR12][R8.64+-0x18] ;  /* 0xffffe80c08127981 */ /* 0x000f22000c1e9b00 */
[----:B--2---:R-:W-:-:S03]  /*04d0*/  DADD R12, R12, -R16 ;  /* 0x000000000c0c7229 */ /* 0x004fc60000000810 */
[----:B------:R-:W2:Y:S05]  /*04e0*/  LDG.E.64.CONSTANT R16, desc[UR12][R10.64+-0x10] ;  /* 0xfffff00c0a107981 */ /* 0x000eaa000c1e9b00 */
[----:B------:R-:W-:Y:S02]  /*04f0*/  DFMA R26, R12, R12, R26 ;  /* 0x0000000c0c1a722b */ /* 0x000fe4000000001a */
[----:B------:R-:W2:Y:S01]  /*0500*/  LDG.E.64.CONSTANT R12, desc[UR12][R8.64+-0x10] ;  /* 0xfffff00c080c7981 */ /* 0x000ea2000c1e9b00 */
[----:B---3--:R-:W-:-:S03]  /*0510*/  DADD R22, R24, -R22 ;  /* 0x0000000018167229 */ /* 0x008fc60000000816 */
[----:B------:R-:W3:Y:S01]  /*0520*/  LDG.E.64.CONSTANT R24, desc[UR12][R8.64+-0x8] ;  /* 0xfffff80c08187981 */ /* 0x000ee2000c1e9b00 */
[----:B----4-:R-:W-:-:S04]  /*0530*/  DADD R18, R18, -R20 ;  /* 0x0000000012127229 */ /* 0x010fc80000000814 */
[----:B------:R-:W-:Y:S01]  /*0540*/  DFMA R26, R22, R22, R26 ;  /* 0x00000016161a722b */ /* 0x000fe2000000001a */
[----:B------:R-:W4:Y:S04]  /*0550*/  LDG.E.64.CONSTANT R20, desc[UR12][R10.64] ;  /* 0x0000000c0a147981 */ /* 0x000f28000c1e9b00 */
[----:B------:R-:W3:Y:S03]  /*0560*/  LDG.E.64.CONSTANT R22, desc[UR12][R10.64+-0x8] ;  /* 0xfffff80c0a167981 */ /* 0x000ee6000c1e9b00 */
        /* <DEDUP_REMOVED lines=13> */
[----:B------:R-:W5:Y:S01]  /*0640*/  LDG.E.64.CONSTANT R18, desc[UR12][R10.64+0x18] ;  /* 0x0000180c0a127981 */ /* 0x000f62000c1e9b00 */
[----:B--2---:R-:W-:-:S03]  /*0650*/  DADD R12, R12, -R16 ;  /* 0x000000000c0c7229 */ /* 0x004fc60000000810 */
[----:B------:R-:W5:Y:S05]  /*0660*/  LDG.E.64.CONSTANT R16, desc[UR12][R8.64+0x18] ;  /* 0x0000180c08107981 */ /* 0x000f6a000c1e9b00 */
[----:B------:R-:W-:Y:S02]  /*0670*/  DFMA R26, R12, R12, R26 ;  /* 0x0000000c0c1a722b */ /* 0x000fe4000000001a */
[----:B------:R-:W4:Y:S01]  /*0680*/  LDG.E.64.CONSTANT R12, desc[UR12][R8.64+0x20] ;  /* 0x0000200c080c7981 */ /* 0x000f22000c1e9b00 */
[----:B---3--:R-:W-:-:S03]  /*0690*/  DADD R22, R24, -R22 ;  /* 0x0000000018167229 */ /* 0x008fc60000000816 */
[----:B------:R-:W2:Y:S05]  /*06a0*/  LDG.E.64.CONSTANT R24, desc[UR12][R10.64+0x38] ;  /* 0x0000380c0a187981 */ /* 0x000eaa000c1e9b00 */
[----:B------:R-:W-:Y:S02]  /*06b0*/  DFMA R26, R22, R22, R26 ;  /* 0x00000016161a722b */ /* 0x000fe4000000001a */
[----:B-----5:R-:W-:Y:S01]  /*06c0*/  DADD R22, R16, -R18 ;  /* 0x0000000010167229 */ /* 0x020fe20000000812 */
[----:B------:R-:W3:Y:S04]  /*06d0*/  LDG.E.64.CONSTANT R18, desc[UR12][R8.64+0x28] ;  /* 0x0000280c08127981 */ /* 0x000ee8000c1e9b00 */
[----:B------:R-:W3:Y:S03]  /*06e0*/  LDG.E.64.CONSTANT R16, desc[UR12][R10.64+0x28] ;  /* 0x0000280c0a107981 */ /* 0x000ee6000c1e9b00 */
[----:B------:R-:W-:-:S02]  /*06f0*/  DFMA R26, R22, R22, R26 ;  /* 0x00000016161a722b */ /* 0x000fc4000000001a */
[----:B----4-:R-:W-:Y:S01]  /*0700*/  DADD R22, R12, -R20 ;  /* 0x000000000c167229 */ /* 0x010fe20000000814 */
[----:B------:R-:W4:Y:S04]  /*0710*/  LDG.E.64.CONSTANT R20, desc[UR12][R8.64+0x30] ;  /* 0x0000300c08147981 */ /* 0x000f28000c1e9b00 */
[----:B------:R0:W4:Y:S03]  /*0720*/  LDG.E.64.CONSTANT R12, desc[UR12][R10.64+0x30] ;  /* 0x0000300c0a0c7981 */ /* 0x000126000c1e9b00 */
[----:B------:R-:W-:Y:S02]  /*0730*/  DFMA R26, R22, R22, R26 ;  /* 0x00000016161a722b */ /* 0x000fe4000000001a */
[----:B------:R1:W2:Y:S01]  /*0740*/  LDG.E.64.CONSTANT R22, desc[UR12][R8.64+0x38] ;  /* 0x0000380c08167981 */ /* 0x0002a2000c1e9b00 */
[----:B------:R-:W-:-:S04]  /*0750*/  UIADD3 UR5, UPT, UPT, UR5, 0x10, URZ ;  /* 0x0000001005057890 */ /* 0x000fc8000fffe0ff */
[----:B------:R-:W-:Y:S01]  /*0760*/  UISETP.NE.AND UP1, UPT, UR5, URZ, UPT ;  /* 0x000000ff0500728c */ /* 0x000fe2000bf25270 */
[----:B0-----:R-:W-:Y:S02]  /*0770*/  IADD3 R10, P1, PT, R10, 0x80, RZ ;  /* 0x000000800a0a7810 */ /* 0x001fe40007f3e0ff */
[----:B------:R-:W-:-:S03]  /*0780*/  IADD3 R0, P0, PT, R8, 0x80, RZ ;  /* 0x0000008008007810 */ /* 0x000fc60007f1e0ff */
[----:B------:R-:W-:Y:S01]  /*0790*/  IMAD.X R11, RZ, RZ, R11, P1 ;  /* 0x000000ffff0b7224 */ /* 0x000fe200008e060b */
[----:B-1----:R-:W-:Y:S01]  /*07a0*/  IADD3.X R9, PT, PT, RZ, R9, RZ, P0, !PT ;  /* 0x00000009ff097210 */ /* 0x002fe200007fe4ff */
[----:B---3--:R-:W-:-:S08]  /*07b0*/  DADD R16, R18, -R16 ;  /* 0x0000000012107229 */ /* 0x008fd00000000810 */
[----:B------:R-:W-:Y:S02]  /*07c0*/  DFMA R26, R16, R16, R26 ;  /* 0x00000010101a722b */ /* 0x000fe4000000001a */
[----:B----4-:R-:W-:Y:S02]  /*07d0*/  DADD R12, R20, -R12 ;  /* 0x00000000140c7229 */ /* 0x010fe4000000080c */
[----:B--2---:R-:W-:-:S06]  /*07e0*/  DADD R22, R22, -R24 ;  /* 0x0000000016167229 */ /* 0x004fcc0000000818 */
[----:B------:R-:W-:-:S08]  /*07f0*/  DFMA R26, R12, R12, R26 ;  /* 0x0000000c0c1a722b */ /* 0x000fd0000000001a */
[----:B------:R-:W-:Y:S01]  /*0800*/  DFMA R26, R22, R22, R26 ;  /* 0x00000016161a722b */ /* 0x000fe2000000001a */
[----:B------:R-:W-:Y:S10]  /*0810*/  BRA.U UP1, `(.L_x_148) ;  /* 0xfffffff901e07547 */ /* 0x000ff4000b83ffff */
[----:B------:R-:W-:-:S05]  /*0820*/  UMOV UR5, UR10 ;  /* 0x0000000a00057c82 */ /* 0x000fca0008000000 */
.L_x_147:
[----:B------:R-:W0:Y:S01]  /*0830*/  LDCU.64 UR6, c[0x0][0x380] ;  /* 0x00007000ff0677ac */ /* 0x000e220008000a00 */
[----:B------:R-:W-:Y:S02]  /*0840*/  UISETP.NE.AND UP1, UPT, UR16, URZ, UPT ;  /* 0x000000ff1000728c */ /* 0x000fe4000bf25270 */
[----:B0-----:R-:W-:-:S07]  /*0850*/  UIMAD.WIDE.U32 UR8, UR8, 0x8, UR6 ;  /* 0x00000008080878a5 */ /* 0x001fce000f8e0006 */
[----:B------:R-:W-:Y:S05]  /*0860*/  BRA.U !UP1, `(.L_x_149) ;  /* 0x0000000509e47547 */ /* 0x000fea000b800000 */
[----:B------:R-:W-:Y:S02]  /*0870*/  UIADD3 UR6, UPT, UPT, UR16, -0x1, URZ ;  /* 0xffffffff10067890 */ /* 0x000fe4000fffe0ff */
[----:B------:R-:W-:Y:S02]  /*0880*/  UISETP.NE.AND UP2, UPT, UR17, URZ, UPT ;  /* 0x000000ff1100728c */ /* 0x000fe4000bf45270 */
[----:B------:R-:W-:-:S09]  /*0890*/  UISETP.GE.U32.AND UP1, UPT, UR6, 0x7, UPT ;  /* 0x000000070600788c */ /* 0x000fd2000bf26070 */
[----:B------:R-:W-:Y:S05]  /*08a0*/  BRA.U !UP1, `(.L_x_150) ;  /* 0x0000000109d47547 */ /* 0x000fea000b800000 */
[----:B------:R-:W0:Y:S01]  /*08b0*/  LDCU.64 UR22, c[0x0][0x388] ;  /* 0x00007100ff1677ac */ /* 0x000e220008000a00 */
[----:B------:R-:W-:Y:S01]  /*08c0*/  IADD3 R0, P0, PT, R3, UR5, RZ ;  /* 0x0000000503007c10 */ /* 0x000fe2000ff1e0ff */
[----:B------:R-:W-:-:S04]  /*08d0*/  UIMAD.WIDE.U32 UR6, UR5, 0x8, UR8 ;  /* 0x00000008050678a5 */ /* 0x000fc8000f8e0008 */
[----:B------:R-:W-:Y:S02]  /*08e0*/  IMAD.X R7, RZ, RZ, R4, P0 ;  /* 0x000000ffff077224 */ /* 0x000fe400000e0604 */
[----:B------:R-:W-:Y:S02]  /*08f0*/  IMAD.U32 R28, RZ, RZ, UR6 ;  /* 0x00000006ff1c7e24 */ /* 0x000fe4000f8e00ff */
[----:B------:R-:W-:-:S05]  /*0900*/  IMAD.U32 R29, RZ, RZ, UR7 ;  /* 0x00000007ff1d7e24 */ /* 0x000fca000f8e00ff */
[----:B------:R-:W2:Y:S01]  /*0910*/  LDG.E.64.CONSTANT R24, desc[UR12][R28.64] ;  /* 0x0000000c1c187981 */ /* 0x000ea2000c1e9b00 */
[----:B0-----:R-:W-:-:S04]  /*0920*/  LEA R8, P0, R0, UR22, 0x3 ;  /* 0x0000001600087c11 */ /* 0x001fc8000f8018ff */
[----:B------:R-:W-:-:S05]  /*0930*/  LEA.HI.X R9, R0, UR23, R7, 0x3, P0 ;  /* 0x0000001700097c11 */ /* 0x000fca00080f1c07 */
[----:B------:R-:W2:Y:S01]  /*0940*/  LDG.E.64.CONSTANT R16, desc[UR12][R8.64] ;  /* 0x0000000c08107981 */ /* 0x000ea2000c1e9b00 */
[----:B------:R-:W-:Y:S01]  /*0950*/  IMAD.U32 R18, RZ, RZ, UR6 ;  /* 0x00000006ff127e24 */ /* 0x000fe2000f8e00ff */
[----:B------:R-:W-:Y:S02]  /*0960*/  MOV R19, UR7 ;  /* 0x0000000700137c02 */ /* 0x000fe40008000f00 */
[----:B------:R-:W3:Y:S01]  /*0970*/  LDG.E.64.CONSTANT R12, desc[UR12][R8.64+0x8] ;  /* 0x0000080c080c7981 */ /* 0x000ee2000c1e9b00 */
[----:B------:R-:W-:-:S03]  /*0980*/  IMAD.U32 R20, RZ, RZ, UR6 ;  /* 0x00000006ff147e24 */ /* 0x000fc6000f8e00ff */
[----:B------:R-:W3:Y:S01]  /*0990*/  LDG.E.64.CONSTANT R18, desc[UR12][R18.64+0x8] ;  /* 0x0000080c12127981 */ /* 0x000ee2000c1e9b00 */
[----:B------:R-:W-:Y:S02]  /*09a0*/  IMAD.U32 R21, RZ, RZ, UR7 ;  /* 0x00000007ff157e24 */ /* 0x000fe4000f8e00ff */
[----:B------:R-:W-:Y:S01]  /*09b0*/  IMAD.U32 R22, RZ, RZ, UR6 ;  /* 0x00000006ff167e24 */ /* 0x000fe2000f8e00ff */
[----:B------:R-:W4:Y:S01]  /*09c0*/  LDG.E.64.CONSTANT R10, desc[UR12][R8.64+0x10] ;  /* 0x0000100c080a7981 */ /* 0x000f22000c1e9b00 */
[----:B------:R-:W-:-:S03]  /*09d0*/  IMAD.U32 R23, RZ, RZ, UR7 ;  /* 0x00000007ff177e24 */ /* 0x000fc6000f8e00ff */
[----:B------:R-:W4:Y:S04]  /*09e0*/  LDG.E.64.CONSTANT R20, desc[UR12][R20.64+0x10] ;  /* 0x0000100c14147981 */ /* 0x000f28000c1e9b00 */
[----:B------:R-:W5:Y:S04]  /*09f0*/  LDG.E.64.CONSTANT R22, desc[UR12][R22.64+0x18] ;  /* 0x0000180c16167981 */ /* 0x000f68000c1e9b00 */
[----:B------:R-:W5:Y:S01]  /*0a00*/  LDG.E.64.CONSTANT R28, desc[UR12][R8.64+0x38] ;  /* 0x0000380c081c7981 */ /* 0x000f62000c1e9b00 */
[----:B--2---:R-:W-:-:S03]  /*0a10*/  DADD R24, R16, -R24 ;  /* 0x0000000010187229 */ /* 0x004fc60000000818 */
[----:B------:R-:W5:Y:S01]  /*0a20*/  LDG.E.64.CONSTANT R16, desc[UR12][R8.64+0x18] ;  /* 0x0000180c08107981 */ /* 0x000f62000c1e9b00 */
[----:B---3--:R-:W-:-:S04]  /*0a30*/  DADD R12, R12, -R18 ;  /* 0x000000000c0c7229 */ /* 0x008fc80000000812 */
[----:B------:R-:W-:Y:S01]  /*0a40*/  DFMA R26, R24, R24, R26 ;  /* 0x00000018181a722b */ /* 0x000fe2000000001a */
[----:B------:R-:W-:Y:S01]  /*0a50*/  IMAD.U32 R24, RZ, RZ, UR6 ;  /* 0x00000006ff187e24 */ /* 0x000fe2000f8e00ff */
[----:B------:R-:W-:Y:S01]  /*0a60*/  MOV R25, UR7 ;  /* 0x0000000700197c02 */ /* 0x000fe20008000f00 */
[----:B----4-:R-:W-:-:S05]  /*0a70*/  DADD R20, R10, -R20 ;  /* 0x000000000a147229 */ /* 0x010fca0000000814 */
[----:B------:R-:W-:Y:S01]  /*0a80*/  DFMA R26, R12, R12, R26 ;  /* 0x0000000c0c1a722b */ /* 0x000fe2000000001a */
[----:B------:R-:W2:Y:S01]  /*0a90*/  LDG.E.64.CONSTANT R10, desc[UR12][R24.64+0x20] ;  /* 0x0000200c180a7981 */ /* 0x000ea2000c1e9b00 */
[----:B------:R-:W-:-:S03]  /*0aa0*/  IMAD.U32 R18, RZ, RZ, UR6 ;  /* 0x00000006ff127e24 */ /* 0x000fc6000f8e00ff */
[----:B------:R-:W2:Y:S01]  /*0ab0*/  LDG.E.64.CONSTANT R12, desc[UR12][R8.64+0x20] ;  /* 0x0000200c080c7981 */ /* 0x000ea2000c1e9b00 */
[----:B------:R-:W-:Y:S02]  /*0ac0*/  IMAD.U32 R19, RZ, RZ, UR7 ;  /* 0x00000007ff137e24 */ /* 0x000fe4000f8e00ff */
[----:B------:R-:W-:Y:S01]  /*0ad0*/  DFMA R26, R20, R20, R26 ;  /* 0x00000014141a722b */ /* 0x000fe2000000001a */
[----:B------:R-:W-:Y:S01]  /*0ae0*/  IMAD.U32 R20, RZ, RZ, UR6 ;  /* 0x00000006ff147e24 */ /* 0x000fe2000f8e00ff */
[----:B------:R-:W3:Y:S01]  /*0af0*/  LDG.E.64.CONSTANT R24, desc[UR12][R24.64+0x38] ;  /* 0x0000380c18187981 */ /* 0x000ee2000c1e9b00 */
[----:B------:R-:W-:-:S06]  /*0b00*/  IMAD.U32 R21, RZ, RZ, UR7 ;  /* 0x00000007ff157e24 */ /* 0x000fcc000f8e00ff */
[----:B------:R-:W4:Y:S01]  /*0b10*/  LDG.E.64.CONSTANT R20, desc[UR12][R20.64+0x30] ;  /* 0x0000300c14147981 */ /* 0x000f22000c1e9b00 */
[----:B-----5:R-:W-:-:S03]  /*0b20*/  DADD R22, R16, -R22 ;  /* 0x0000000010167229 */ /* 0x020fc60000000816 */
[----:B------:R-:W5:Y:S04]  /*0b30*/  LDG.E.64.CONSTANT R16, desc[UR12][R18.64+0x28] ;  /* 0x0000280c12107981 */ /* 0x000f68000c1e9b00 */
[----:B------:R-:W5:Y:S01]  /*0b40*/  LDG.E.64.CONSTANT R18, desc[UR12][R8.64+0x28] ;  /* 0x0000280c08127981 */ /* 0x000f62000c1e9b00 */
[----:B------:R-:W-:-:S03]  /*0b50*/  DFMA R26, R22, R22, R26 ;  /* 0x00000016161a722b */ /* 0x000fc6000000001a */
[----:B------:R-:W4:Y:S01]  /*0b60*/  LDG.E.64.CONSTANT R22, desc[UR12][R8.64+0x30] ;  /* 0x0000300c08167981 */ /* 0x000f22000c1e9b00 */
[----:B--2---:R-:W-:-:S08]  /*0b70*/  DADD R10, R12, -R10 ;  /* 0x000000000c0a7229 */ /* 0x004fd0000000080a */
[----:B------:R-:W-:Y:S02]  /*0b80*/  DFMA R26, R10, R10, R26 ;  /* 0x0000000a0a1a722b */ /* 0x000fe4000000001a */
[----:B---3--:R-:W-:Y:S01]  /*0b90*/  DADD R28, R28, -R24 ;  /* 0x000000001c1c7229 */ /* 0x008fe20000000818 */
[----:B------:R-:W-:Y:S01]  /*0ba0*/  UIADD3 UR5, UPT, UPT, UR5, 0x8, URZ ;  /* 0x0000000805057890 */ /* 0x000fe2000fffe0ff */
[----:B-----5:R-:W-:Y:S02]  /*0bb0*/  DADD R16, R18, -R16 ;  /* 0x0000000012107229 */ /* 0x020fe40000000810 */
[----:B----4-:R-:W-:-:S06]  /*0bc0*/  DADD R22, R22, -R20 ;  /* 0x0000000016167229 */ /* 0x010fcc0000000814 */
[----:B------:R-:W-:-:S08]  /*0bd0*/  DFMA R26, R16, R16, R26 ;  /* 0x00000010101a722b */ /* 0x000fd0000000001a */
[----:B------:R-:W-:-:S08]  /*0be0*/  DFMA R26, R22, R22, R26 ;  /* 0x00000016161a722b */ /* 0x000fd0000000001a */
[----:B------:R-:W-:-:S11]  /*0bf0*/  DFMA R26, R28, R28, R26 ;  /* 0x0000001c1c1a722b */ /* 0x000fd6000000001a */
.L_x_150:
[----:B------:R-:W-:Y:S05]  /*0c00*/  BRA.U !UP2, `(.L_x_149) ;  /* 0x000000010afc7547 */ /* 0x000fea000b800000 */
[----:B------:R-:W-:Y:S02]  /*0c10*/  UISETP.GE.U32.AND UP1, UPT, UR18, 0x3, UPT ;  /* 0x000000031200788c */ /* 0x000fe4000bf26070 */
[----:B------:R-:W-:-:S07]  /*0c20*/  UISETP.NE.AND UP2, UPT, UR19, URZ, UPT ;  /* 0x000000ff1300728c */ /* 0x000fce000bf45270 */
[----:B------:R-:W-:Y:S05]  /*0c30*/  BRA.U !UP1, `(.L_x_151) ;  /* 0x00000001097c7547 */ /* 0x000fea000b800000 */
[----:B------:R-:W0:Y:S01]  /*0c40*/  LDCU.64 UR6, c[0x0][0x388] ;  /* 0x00007100ff0677ac */ /* 0x000e220008000a00 */
[----:B------:R-:W-:Y:S01]  /*0c50*/  IADD3 R0, P0, PT, R3, UR5, RZ ;  /* 0x0000000503007c10 */ /* 0x000fe2000ff1e0ff */
[----:B------:R-:W-:-:S04]  /*0c60*/  UIMAD.WIDE.U32 UR22, UR5, 0x8, UR8 ;  /* 0x00000008051678a5 */ /* 0x000fc8000f8e0008 */
[----:B------:R-:W-:Y:S02]  /*0c70*/  IMAD.X R7, RZ, RZ, R4, P0 ;  /* 0x000000ffff077224 */ /* 0x000fe400000e0604 */
[----:B------:R-:W-:Y:S01]  /*0c80*/  MOV R10, UR22 ;  /* 0x00000016000a7c02 */ /* 0x000fe20008000f00 */
[----:B------:R-:W-:Y:S02]  /*0c90*/  IMAD.U32 R11, RZ, RZ, UR23 ;  /* 0x00000017ff0b7e24 */ /* 0x000fe4000f8e00ff */
[----:B------:R-:W-:Y:S02]  /*0ca0*/  IMAD.U32 R16, RZ, RZ, UR22 ;  /* 0x00000016ff107e24 */ /* 0x000fe4000f8e00ff */
[----:B------:R-:W-:Y:S02]  /*0cb0*/  IMAD.U32 R17, RZ, RZ, UR23 ;  /* 0x00000017ff117e24 */ /* 0x000fe4000f8e00ff */
[----:B------:R-:W2:Y:S01]  /*0cc0*/  LDG.E.64.CONSTANT R10, desc[UR12][R10.64] ;  /* 0x0000000c0a0a7981 */ /* 0x000ea2000c1e9b00 */
[----:B0-----:R-:W-:Y:S01]  /*0cd0*/  LEA R8, P0, R0, UR6, 0x3 ;  /* 0x0000000600087c11 */ /* 0x001fe2000f8018ff */
[----:B------:R-:W-:-:S02]  /*0ce0*/  IMAD.U32 R20, RZ, RZ, UR22 ;  /* 0x00000016ff147e24 */ /* 0x000fc4000f8e00ff */
[----:B------:R-:W3:Y:S01]  /*0cf0*/  LDG.E.64.CONSTANT R16, desc[UR12][R16.64+0x8] ;  /* 0x0000080c10107981 */ /* 0x000ee2000c1e9b00 */
[----:B------:R-:W-:-:S05]  /*0d00*/  LEA.HI.X R9, R0, UR7, R7, 0x3, P0 ;  /* 0x0000000700097c11 */ /* 0x000fca00080f1c07 */
[----:B------:R-:W2:Y:S01]  /*0d10*/  LDG.E.64.CONSTANT R12, desc[UR12][R8.64] ;  /* 0x0000000c080c7981 */ /* 0x000ea2000c1e9b00 */
[----:B------:R-:W-:-:S03]  /*0d20*/  IMAD.U32 R21, RZ, RZ, UR23 ;  /* 0x00000017ff157e24 */ /* 0x000fc6000f8e00ff */
[----:B------:R-:W3:Y:S01]  /*0d30*/  LDG.E.64.CONSTANT R18, desc[UR12][R8.64+0x8] ;  /* 0x0000080c08127981 */ /* 0x000ee2000c1e9b00 */
[----:B------:R-:W-:Y:S01]  /*0d40*/  MOV R24, UR22 ;  /* 0x0000001600187c02 */ /* 0x000fe20008000f00 */
[----:B------:R-:W-:Y:S02]  /*0d50*/  IMAD.U32 R25, RZ, RZ, UR23 ;  /* 0x00000017ff197e24 */ /* 0x000fe4000f8e00ff */
[----:B------:R-:W4:Y:S04]  /*0d60*/  LDG.E.64.CONSTANT R20, desc[UR12][R20.64+0x10] ;  /* 0x0000100c14147981 */ /* 0x000f28000c1e9b00 */
[----:B------:R-:W4:Y:S04]  /*0d70*/  LDG.E.64.CONSTANT R22, desc[UR12][R8.64+0x10] ;  /* 0x0000100c08167981 */ /* 0x000f28000c1e9b00 */
[----:B------:R-:W5:Y:S04]  /*0d80*/  LDG.E.64.CONSTANT R24, desc[UR12][R24.64+0x18] ;  /* 0x0000180c18187981 */ /* 0x000f68000c1e9b00 */
[----:B------:R-:W5:Y:S01]  /*0d90*/  LDG.E.64.CONSTANT R28, desc[UR12][R8.64+0x18] ;  /* 0x0000180c081c7981 */ /* 0x000f62000c1e9b00 */
[----:B------:R-:W-:Y:S01]  /*0da0*/  UIADD3 UR5, UPT, UPT, UR5, 0x4, URZ ;  /* 0x0000000405057890 */ /* 0x000fe2000fffe0ff */
[----:B--2---:R-:W-:-:S02]  /*0db0*/  DADD R10, R12, -R10 ;  /* 0x000000000c0a7229 */ /* 0x004fc4000000080a */
[----:B---3--:R-:W-:-:S06]  /*0dc0*/  DADD R16, R18, -R16 ;  /* 0x0000000012107229 */ /* 0x008fcc0000000810 */
[----:B------:R-:W-:Y:S02]  /*0dd0*/  DFMA R10, R10, R10, R26 ;  /* 0x0000000a0a0a722b */ /* 0x000fe4000000001a */
[----:B----4-:R-:W-:-:S06]  /*0de0*/  DADD R20, R22, -R20 ;  /* 0x0000000016147229 */ /* 0x010fcc0000000814 */
[----:B------:R-:W-:Y:S02]  /*0df0*/  DFMA R10, R16, R16, R10 ;  /* 0x00000010100a722b */ /* 0x000fe4000000000a */
[----:B-----5:R-:W-:-:S06]  /*0e00*/  DADD R28, R28, -R24 ;  /* 0x000000001c1c7229 */ /* 0x020fcc0000000818 */
[----:B------:R-:W-:-:S08]  /*0e10*/  DFMA R10, R20, R20, R10 ;  /* 0x00000014140a722b */ /* 0x000fd0000000000a */
[----:B------:R-:W-:-:S11]  /*0e20*/  DFMA R26, R28, R28, R10 ;  /* 0x0000001c1c1a722b */ /* 0x000fd6000000000a */
.L_x_151:
[----:B------:R-:W-:Y:S05]  /*0e30*/  BRA.U !UP2, `(.L_x_149) ;  /* 0x000000010a707547 */ /* 0x000fea000b800000 */
[----:B------:R-:W0:Y:S01]  /*0e40*/  LDCU.64 UR22, c[0x0][0x388] ;  /* 0x00007100ff1677ac */ /* 0x000e220008000a00 */
[----:B------:R-:W-:Y:S01]  /*0e50*/  IADD3 R0, P0, PT, R3, UR5, RZ ;  /* 0x0000000503007c10 */ /* 0x000fe2000ff1e0ff */
[----:B------:R-:W-:-:S04]  /*0e60*/  UIMAD.WIDE.U32 UR6, UR5, 0x8, UR8 ;  /* 0x00000008050678a5 */ /* 0x000fc8000f8e0008 */
[----:B------:R-:W-:Y:S02]  /*0e70*/  IMAD.X R7, RZ, RZ, R4, P0 ;  /* 0x000000ffff077224 */ /* 0x000fe400000e0604 */
[----:B------:R-:W-:Y:S02]  /*0e80*/  IMAD.U32 R12, RZ, RZ, UR6 ;  /* 0x00000006ff0c7e24 */ /* 0x000fe4000f8e00ff */
[----:B------:R-:W-:Y:S01]  /*0e90*/  IMAD.U32 R13, RZ, RZ, UR7 ;  /* 0x00000007ff0d7e24 */ /* 0x000fe2000f8e00ff */
[----:B0-----:R-:W-:-:S05]  /*0ea0*/  LEA R8, P0, R0, UR22, 0x3 ;  /* 0x0000001600087c11 */ /* 0x001fca000f8018ff */
[----:B------:R-:W2:Y:S01]  /*0eb0*/  LDG.E.64.CONSTANT R12, desc[UR12][R12.64] ;  /* 0x0000000c0c0c7981 */ /* 0x000ea2000c1e9b00 */
[----:B------:R-:W-:-:S05]  /*0ec0*/  LEA.HI.X R9, R0, UR23, R7, 0x3, P0 ;  /* 0x0000001700097c11 */ /* 0x000fca00080f1c07 */
[----:B------:R-:W2:Y:S01]  /*0ed0*/  LDG.E.64.CONSTANT R10, desc[UR12][R8.64] ;  /* 0x0000000c080a7981 */ /* 0x000ea2000c1e9b00 */
[----:B------:R-:W-:Y:S01]  /*0ee0*/  UISETP.NE.AND UP1, UPT, UR19, 0x1, UPT ;  /* 0x000000011300788c */ /* 0x000fe2000bf25270 */
[----:B--2---:R-:W-:-:S08]  /*0ef0*/  DADD R10, R10, -R12 ;  /* 0x000000000a0a7229 */ /* 0x004fd0000000080c */
[----:B------:R-:W-:Y:S01]  /*0f00*/  DFMA R26, R10, R10, R26 ;  /* 0x0000000a0a1a722b */ /* 0x000fe2000000001a */
[----:B------:R-:W-:Y:S10]  /*0f10*/  BRA.U !UP1, `(.L_x_149) ;  /* 0x0000000109387547 */ /* 0x000ff4000b800000 */
[----:B------:R-:W-:Y:S01]  /*0f20*/  UISETP.NE.AND UP1, UPT, UR19, 0x2, UPT ;  /* 0x000000021300788c */ /* 0x000fe2000bf25270 */
[----:B------:R-:W-:Y:S01]  /*0f30*/  IMAD.U32 R12, RZ, RZ, UR6 ;  /* 0x00000006ff0c7e24 */ /* 0x000fe2000f8e00ff */
[----:B------:R-:W-:Y:S01]  /*0f40*/  MOV R13, UR7 ;  /* 0x00000007000d7c02 */ /* 0x000fe20008000f00 */
[----:B------:R-:W2:Y:S03]  /*0f50*/  LDG.E.64.CONSTANT R10, desc[UR12][R8.64+0x8] ;  /* 0x0000080c080a7981 */ /* 0x000ea6000c1e9b00 */
[----:B------:R-:W-:Y:S02]  /*0f60*/  PLOP3.LUT P0, PT, PT, PT, UP1, 0x80, 0x8 ;  /* 0x000000000008781c */ /* 0x000fe40003f0f018 */
[----:B------:R-:W2:Y:S01]  /*0f70*/  LDG.E.64.CONSTANT R12, desc[UR12][R12.64+0x8] ;  /* 0x0000080c0c0c7981 */ /* 0x000ea2000c1e9b00 */
[----:B------:R-:W-:Y:S02]  /*0f80*/  IMAD.U32 R18, RZ, RZ, UR6 ;  /* 0x00000006ff127e24 */ /* 0x000fe4000f8e00ff */
[----:B------:R-:W-:-:S08]  /*0f90*/  IMAD.U32 R19, RZ, RZ, UR7 ;  /* 0x00000007ff137e24 */ /* 0x000fd0000f8e00ff */
[----:B------:R-:W3:Y:S04]  /*0fa0*/  @P0 LDG.E.64.CONSTANT R16, desc[UR12][R8.64+0x10] ;  /* 0x0000100c08100981 */ /* 0x000ee8000c1e9b00 */
[----:B------:R-:W3:Y:S01]  /*0fb0*/  @P0 LDG.E.64.CONSTANT R18, desc[UR12][R18.64+0x10] ;  /* 0x0000100c12120981 */ /* 0x000ee2000c1e9b00 */
[----:B--2---:R-:W-:-:S08]  /*0fc0*/  DADD R10, R10, -R12 ;  /* 0x000000000a0a7229 */ /* 0x004fd0000000080c */
[----:B------:R-:W-:Y:S02]  /*0fd0*/  DFMA R26, R10, R10, R26 ;  /* 0x0000000a0a1a722b */ /* 0x000fe4000000001a */
[----:B---3--:R-:W-:-:S08]  /*0fe0*/  @P0 DADD R16, R16, -R18 ;  /* 0x0000000010100229 */ /* 0x008fd00000000812 */
[----:B------:R-:W-:-:S11]  /*0ff0*/  @P0 DFMA R26, R16, R16, R26 ;  /* 0x00000010101a022b */ /* 0x000fd6000000001a */
.L_x_149:
[----:B------:R-:W0:Y:S01]  /*1000*/  MUFU.RCP64H R9, UR15 ;  /* 0x0000000f00097d08 */ /* 0x000e220008001800 */
[----:B------:R-:W-:Y:S01]  /*1010*/  IMAD.U32 R10, RZ, RZ, UR14 ;  /* 0x0000000eff0a7e24 */ /* 0x000fe2000f8e00ff */
[----:B------:R-:W-:Y:S01]  /*1020*/  BSSY.RECONVERGENT B0, `(.L_x_152) ;  /* 0x0000016000007945 */ /* 0x000fe20003800200 */
[----:B------:R-:W-:Y:S02]  /*1030*/  IMAD.U32 R11, RZ, RZ, UR15 ;  /* 0x0000000fff0b7e24 */ /* 0x000fe4000f8e00ff */
[----:B------:R-:W-:-:S06]  /*1040*/  IMAD.MOV.U32 R8, RZ, RZ, 0x1 ;  /* 0x00000001ff087424 */ /* 0x000fcc00078e00ff */
[----:B0-----:R-:W-:-:S08]  /*1050*/  DFMA R10, R8, -R10, 1 ;  /* 0x3ff00000080a742b */ /* 0x001fd0000000080a */
[----:B------:R-:W-:-:S08]  /*1060*/  DFMA R10, R10, R10, R10 ;  /* 0x0000000a0a0a722b */ /* 0x000fd0000000000a */
[----:B------:R-:W-:Y:S01]  /*1070*/  DFMA R10, R8, R10, R8 ;  /* 0x0000000a080a722b */ /* 0x000fe20000000008 */
[----:B------:R-:W-:Y:S01]  /*1080*/  MOV R8, UR14 ;  /* 0x0000000e00087c02 */ /* 0x000fe20008000f00 */
[----:B------:R-:W-:-:S06]  /*1090*/  IMAD.U32 R9, RZ, RZ, UR15 ;  /* 0x0000000fff097e24 */ /* 0x000fcc000f8e00ff */
[----:B------:R-:W-:-:S08]  /*10a0*/  DFMA R8, R10, -R8, 1 ;  /* 0x3ff000000a08742b */ /* 0x000fd00000000808 */
[----:B------:R-:W-:-:S08]  /*10b0*/  DFMA R8, R10, R8, R10 ;  /* 0x000000080a08722b */ /* 0x000fd0000000000a */
[----:B------:R-:W-:-:S08]  /*10c0*/  DMUL R10, R8, -R26 ;  /* 0x8000001a080a7228 */ /* 0x000fd00000000000 */
[----:B------:R-:W-:-:S08]  /*10d0*/  DFMA R12, R10, -UR14, -R26 ;  /* 0x8000000e0a0c7c2b */ /* 0x000fd0000800081a */
[----:B------:R-:W-:Y:S02]  /*10e0*/  DFMA R8, R8, R12, R10 ;  /* 0x0000000c0808722b */ /* 0x000fe4000000000a */
[----:B------:R-:W-:-:S08]  /*10f0*/  DADD R12, -RZ, -R26 ;  /* 0x00000000ff0c7229 */ /* 0x000fd0000000091a */
[----:B------:R-:W-:Y:S02]  /*1100*/  FFMA R0, RZ, UR15, R9 ;  /* 0x0000000fff007c23 */ /* 0x000fe40008000009 */
[----:B------:R-:W-:-:S03]  /*1110*/  FSETP.GEU.AND P1, PT, |R13|, 6.5827683646048100446e-37, PT ;  /* 0x036000000d00780b */ /* 0x000fc60003f2e200 */
[----:B------:R-:W-:-:S13]  /*1120*/  FSETP.GT.AND P0, PT, |R0|, 1.469367938527859385e-39, PT ;  /* 0x001000000000780b */ /* 0x000fda0003f04200 */
[----:B------:R-:W-:Y:S05]  /*1130*/  @P0 BRA P1, `(.L_x_153) ;  /* 0x0000000000100947 */ /* 0x000fea0000800000 */
[----:B------:R-:W-:-:S07]  /*1140*/  MOV R0, 0x1160 ;  /* 0x0000116000007802 */ /* 0x000fce0000000f00 */
[----:B------:R-:W-:Y:S05]  /*1150*/  CALL.REL.NOINC `($__internal_6_$__cuda_sm20_div_rn_f64_full) ;  /* 0x0000000400247944 */ /* 0x000fea0003c00000 */
[----:B------:R-:W-:Y:S02]  /*1160*/  IMAD.MOV.U32 R8, RZ, RZ, R18 ;  /* 0x000000ffff087224 */ /* 0x000fe400078e0012 */
[----:B------:R-:W-:-:S07]  /*1170*/  IMAD.MOV.U32 R9, RZ, RZ, R19 ;  /* 0x000000ffff097224 */ /* 0x000fce00078e0013 */
.L_x_153:
[----:B------:R-:W-:Y:S05]  /*1180*/  BSYNC.RECONVERGENT B0 ;  /* 0x0000000000007941 */ /* 0x000fea0003800200 */
.L_x_152:
[----:B------:R-:W-:Y:S01]  /*1190*/  IMAD.MOV.U32 R10, RZ, RZ, 0x652b82fe ;  /* 0x652b82feff0a7424 */ /* 0x000fe200078e00ff */
[----:B------:R-:W-:Y:S01]  /*11a0*/  UMOV UR6, 0xfefa39ef ;  /* 0xfefa39ef00067882 */ /* 0x000fe20000000000 */
[----:B------:R-:W-:Y:S01]  /*11b0*/  IMAD.MOV.U32 R11, RZ, RZ, 0x3ff71547 ;  /* 0x3ff71547ff0b7424 */ /* 0x000fe200078e00ff */
[----:B------:R-:W-:Y:S01]  /*11c0*/  UMOV UR7, 0x3fe62e42 ;  /* 0x3fe62e4200077882 */ /* 0x000fe20000000000 */
[----:B------:R-:W-:Y:S01]  /*11d0*/  FSETP.GEU.AND P0, PT, |R9|, 4.1917929649353027344, PT ;  /* 0x4086232b0900780b */ /* 0x000fe20003f0e200 */
[----:B------:R-:W-:Y:S03]  /*11e0*/  BSSY.RECONVERGENT B0, `(.L_x_154) ;  /* 0x0000036000007945 */ /* 0x000fe60003800200 */
[----:B------:R-:W-:-:S08]  /*11f0*/  DFMA R10, R8, R10, 6.75539944105574400000e+15 ;  /* 0x43380000080a742b */ /* 0x000fd0000000000a */
[----:B------:R-:W-:-:S08]  /*1200*/  DADD R12, R10, -6.75539944105574400000e+15 ;  /* 0xc33800000a0c7429 */ /* 0x000fd00000000000 */
[----:B------:R-:W-:Y:S01]  /*1210*/  DFMA R16, R12, -UR6, R8 ;  /* 0x800000060c107c2b */ /* 0x000fe20008000008 */
[----:B------:R-:W-:Y:S01]  /*1220*/  UMOV UR6, 0x3b39803f ;  /* 0x3b39803f00067882 */ /* 0x000fe20000000000 */
[----:B------:R-:W-:-:S06]  /*1230*/  UMOV UR7, 0x3c7abc9e ;  /* 0x3c7abc9e00077882 */ /* 0x000fcc0000000000 */
[----:B------:R-:W-:Y:S01]  /*1240*/  DFMA R12, R12, -UR6, R16 ;  /* 0x800000060c0c7c2b */ /* 0x000fe20008000010 */
[----:B------:R-:W-:Y:S01]  /*1250*/  UMOV UR6, 0x69ce2bdf ;  /* 0x69ce2bdf00067882 */ /* 0x000fe20000000000 */
[----:B------:R-:W-:Y:S01]  /*1260*/  MOV R16, 0xfca213ea ;  /* 0xfca213ea00107802 */ /* 0x000fe20000000f00 */
[----:B------:R-:W-:Y:S01]  /*1270*/  IMAD.MOV.U32 R17, RZ, RZ, 0x3e928af3 ;  /* 0x3e928af3ff117424 */ /* 0x000fe200078e00ff */
[----:B------:R-:W-:-:S05]  /*1280*/  UMOV UR7, 0x3e5ade15 ;  /* 0x3e5ade1500077882 */ /* 0x000fca0000000000 */
        /* <DEDUP_REMOVED lines=35> */
[----:B------:R-:W-:Y:S02]  /*14c0*/  @!P1 MOV R8, R16 ;  /* 0x0000001000089202 */ /* 0x000fe40000000f00 */
[----:B------:R-:W-:Y:S02]  /*14d0*/  @!P1 SHF.R.S32.HI R9, RZ, 0x1, R0 ;  /* 0x00000001ff099819 */ /* 0x000fe40000011400 */
[----:B------:R-:W-:-:S03]  /*14e0*/  FSEL R13, R13, RZ, P0 ;  /* 0x000000ff0d0d7208 */ /* 0x000fc60000000000 */
[----:B------:R-:W-:Y:S02]  /*14f0*/  @!P1 IMAD.IADD R10, R10, 0x1, -R9 ;  /* 0x000000010a0a9824 */ /* 0x000fe400078e0a09 */
[----:B------:R-:W-:-:S03]  /*1500*/  @!P1 IMAD R9, R9, 0x100000, R17 ;  /* 0x0010000009099824 */ /* 0x000fc600078e0211 */
[----:B------:R-:W-:Y:S01]  /*1510*/  @!P1 LEA R11, R10, 0x3ff00000, 0x14 ;  /* 0x3ff000000a0b9811 */ /* 0x000fe200078ea0ff */
[----:B------:R-:W-:-:S06]  /*1520*/  @!P1 IMAD.MOV.U32 R10, RZ, RZ, RZ ;  /* 0x000000ffff0a9224 */ /* 0x000fcc00078e00ff */
[----:B------:R-:W-:-:S11]  /*1530*/  @!P1 DMUL R12, R8, R10 ;  /* 0x0000000a080c9228 */ /* 0x000fd60000000000 */
.L_x_155:
[----:B------:R-:W-:Y:S05]  /*1540*/  BSYNC.RECONVERGENT B0 ;  /* 0x0000000000007941 */ /* 0x000fea0003800200 */
.L_x_154:
[----:B------:R-:W-:-:S04]  /*1550*/  IMAD.MOV.U32 R9, RZ, RZ, 0x8 ;  /* 0x00000008ff097424 */ /* 0x000fc800078e00ff */
[----:B------:R-:W-:-:S06]  /*1560*/  IMAD.WIDE.U32 R8, R2, R9, UR8 ;  /* 0x0000000802087e25 */ /* 0x000fcc000f8e0009 */
[----:B------:R-:W2:Y:S02]  /*1570*/  LDG.E.64.CONSTANT R8, desc[UR12][R8.64] ;  /* 0x0000000c08087981 */ /* 0x000ea4000c1e9b00 */
[----:B--2---:R-:W-:Y:S01]  /*1580*/  DFMA R14, R8, R12, R14 ;  /* 0x0000000c080e722b */ /* 0x004fe2000000000e */
[----:B------:R-:W-:Y:S10]  /*1590*/  BRA.U UP0, `(.L_x_156) ;  /* 0xffffffed00347547 */ /* 0x000ff4000b83ffff */
.L_x_146:
[----:B------:R-:W0:Y:S01]  /*15a0*/  LDC.64 R4, c[0x0][0x390] ;  /* 0x0000e400ff047b82 */ /* 0x000e220000000a00 */
[----:B------:R-:W-:-:S04]  /*15b0*/  IMAD.IADD R3, R2, 0x1, R3 ;  /* 0x0000000102037824 */ /* 0x000fc800078e0203 */
[----:B0-----:R-:W-:-:S05]  /*15c0*/  IMAD.WIDE R2, R3, 0x8, R4 ;  /* 0x0000000803027825 */ /* 0x001fca00078e0204 */
[----:B------:R-:W-:Y:S01]  /*15d0*/  STG.E.64 desc[UR12][R2.64], R14 ;  /* 0x0000000e02007986 */ /* 0x000fe2000c101b0c */
[----:B------:R-:W-:Y:S05]  /*15e0*/  EXIT ;  /* 0x000000000000794d */ /* 0x000fea0003800000 */
        .weak           $__internal_6_$__cuda_sm20_div_rn_f64_full
        .type           $__internal_6_$__cuda_sm20_div_rn_f64_full,@function
        .size           $__internal_6_$__cuda_sm20_div_rn_f64_full,(.L_x_178 - $__internal_6_$__cuda_sm20_div_rn_f64_full)
$__internal_6_$__cuda_sm20_div_rn_f64_full:
[----:B------:R-:W-:Y:S01]  /*15f0*/  IMAD.U32 R7, RZ, RZ, UR15 ;  /* 0x0000000fff077e24 */ /* 0x000fe2000f8e00ff */
[----:B------:R-:W-:Y:S02]  /*1600*/  ULOP3.LUT UR6, UR15, 0x800fffff, URZ, 0xc0, !UPT ;  /* 0x800fffff0f067892 */ /* 0x000fe4000f8ec0ff */
[----:B------:R-:W-:Y:S01]  /*1610*/  IMAD.U32 R17, RZ, RZ, UR15 ;  /* 0x0000000fff117e24 */ /* 0x000fe2000f8e00ff */
[----:B------:R-:W-:Y:S01]  /*1620*/  MOV R9, UR15 ;  /* 0x0000000f00097c02 */ /* 0x000fe20008000f00 */
[----:B------:R-:W-:Y:S01]  /*1630*/  IMAD.U32 R8, RZ, RZ, UR14 ;  /* 0x0000000eff087e24 */ /* 0x000fe2000f8e00ff */
[----:B------:R-:W-:Y:S01]  /*1640*/  FSETP.GEU.AND P0, PT, |R7|, 1.469367938527859385e-39, PT ;  /* 0x001000000700780b */ /* 0x000fe20003f0e200 */
[----:B------:R-:W-:Y:S01]  /*1650*/  ULOP3.LUT UR7, UR6, 0x3ff00000, URZ, 0xfc, !UPT ;  /* 0x3ff0000006077892 */ /* 0x000fe2000f8efcff */
[----:B------:R-:W-:Y:S01]  /*1660*/  IMAD.MOV.U32 R9, RZ, RZ, R17 ;  /* 0x000000ffff097224 */ /* 0x000fe200078e0011 */
[C---:B------:R-:W-:Y:S01]  /*1670*/  FSETP.GEU.AND P2, PT, |R13|.reuse, 1.469367938527859385e-39, PT ;  /* 0x001000000d00780b */ /* 0x040fe20003f4e200 */
[----:B------:R-:W-:Y:S01]  /*1680*/  UMOV UR6, UR14 ;  /* 0x0000000e00067c82 */ /* 0x000fe20008000000 */
[----:B------:R-:W-:Y:S01]  /*1690*/  MOV R18, 0x1 ;  /* 0x0000000100127802 */ /* 0x000fe20000000f00 */
[----:B------:R-:W-:Y:S01]  /*16a0*/  IMAD.U32 R10, RZ, RZ, UR6 ;  /* 0x00000006ff0a7e24 */ /* 0x000fe2000f8e00ff */
[----:B------:R-:W-:Y:S01]  /*16b0*/  LOP3.LUT R7, R13, 0x7ff00000, RZ, 0xc0, !PT ;  /* 0x7ff000000d077812 */ /* 0x000fe200078ec0ff */
[----:B------:R-:W-:Y:S01]  /*16c0*/  IMAD.U32 R11, RZ, RZ, UR7 ;  /* 0x00000007ff0b7e24 */ /* 0x000fe2000f8e00ff */
[----:B------:R-:W-:Y:S01]  /*16d0*/  ULOP3.LUT UR5, UR15, 0x7ff00000, URZ, 0xc0, !UPT ;  /* 0x7ff000000f057892 */ /* 0x000fe2000f8ec0ff */
[----:B------:R-:W-:Y:S01]  /*16e0*/  IMAD.U32 R16, RZ, RZ, UR14 ;  /* 0x0000000eff107e24 */ /* 0x000fe2000f8e00ff */
[----:B------:R-:W-:Y:S01]  /*16f0*/  BSSY.RECONVERGENT B1, `(.L_x_157) ;  /* 0x0000050000017945 */ /* 0x000fe20003800200 */
[----:B------:R-:W-:Y:S01]  /*1700*/  IMAD.MOV.U32 R24, RZ, RZ, 0x1ca00000 ;  /* 0x1ca00000ff187424 */ /* 0x000fe200078e00ff */
[----:B------:R-:W-:Y:S01]  /*1710*/  @!P0 DMUL R10, R8, 8.98846567431157953865e+307 ;  /* 0x7fe00000080a8828 */ /* 0x000fe20000000000 */
[----:B------:R-:W-:Y:S01]  /*1720*/  IMAD.MOV.U32 R26, RZ, RZ, R7 ;  /* 0x000000ffff1a7224 */ /* 0x000fe200078e0007 */
[----:B------:R-:W-:Y:S01]  /*1730*/  ISETP.GE.U32.AND P1, PT, R7, UR5, PT ;  /* 0x0000000507007c0c */ /* 0x000fe2000bf26070 */
[----:B------:R-:W-:Y:S01]  /*1740*/  @!P2 IMAD.MOV.U32 R22, RZ, RZ, RZ ;  /* 0x000000ffff16a224 */ /* 0x000fe200078e00ff */
[----:B------:R-:W-:Y:S01]  /*1750*/  @!P2 LOP3.LUT R20, R9, 0x7ff00000, RZ, 0xc0, !PT ;  /* 0x7ff000000914a812 */ /* 0x000fe200078ec0ff */
[----:B------:R-:W-:Y:S01]  /*1760*/  IMAD.U32 R25, RZ, RZ, UR5 ;  /* 0x00000005ff197e24 */ /* 0x000fe2000f8e00ff */
[----:B------:R-:W0:Y:S02]  /*1770*/  MUFU.RCP64H R19, R11 ;  /* 0x0000000b00137308 */ /* 0x000e240000001800 */
[----:B------:R-:W-:-:S02]  /*1780*/  @!P2 ISETP.GE.U32.AND P3, PT, R7, R20, PT ;  /* 0x000000140700a20c */ /* 0x000fc40003f66070 */
[----:B------:R-:W-:Y:S02]  /*1790*/  @!P0 LOP3.LUT R25, R11, 0x7ff00000, RZ, 0xc0, !PT ;  /* 0x7ff000000b198812 */ /* 0x000fe400078ec0ff */
[----:B------:R-:W-:-:S03]  /*17a0*/  @!P2 SEL R21, R24, 0x63400000, !P3 ;  /* 0x634000001815a807 */ /* 0x000fc60005800000 */
[----:B------:R-:W-:Y:S01]  /*17b0*/  VIADD R27, R25, 0xffffffff ;  /* 0xffffffff191b7836 */ /* 0x000fe20000000000 */
[----:B------:R-:W-:-:S04]  /*17c0*/  @!P2 LOP3.LUT R21, R21, 0x80000000, R13, 0xf8, !PT ;  /* 0x800000001515a812 */ /* 0x000fc800078ef80d */
[----:B------:R-:W-:Y:S01]  /*17d0*/  @!P2 LOP3.LUT R23, R21, 0x100000, RZ, 0xfc, !PT ;  /* 0x001000001517a812 */ /* 0x000fe200078efcff */
[----:B0-----:R-:W-:-:S08]  /*17e0*/  DFMA R16, R18, -R10, 1 ;  /* 0x3ff000001210742b */ /* 0x001fd0000000080a */
[----:B------:R-:W-:-:S08]  /*17f0*/  DFMA R16, R16, R16, R16 ;  /* 0x000000101010722b */ /* 0x000fd00000000010 */
[----:B------:R-:W-:Y:S01]  /*1800*/  DFMA R18, R18, R16, R18 ;  /* 0x000000101212722b */ /* 0x000fe20000000012 */
[----:B------:R-:W-:Y:S01]  /*1810*/  SEL R17, R24, 0x63400000, !P1 ;  /* 0x6340000018117807 */ /* 0x000fe20004800000 */
[----:B------:R-:W-:-:S03]  /*1820*/  IMAD.MOV.U32 R16, RZ, RZ, R12 ;  /* 0x000000ffff107224 */ /* 0x000fc600078e000c */
[----:B------:R-:W-:-:S03]  /*1830*/  LOP3.LUT R17, R17, 0x800fffff, R13, 0xf8, !PT ;  /* 0x800fffff11117812 */ /* 0x000fc600078ef80d */
[----:B------:R-:W-:-:S03]  /*1840*/  DFMA R20, R18, -R10, 1 ;  /* 0x3ff000001214742b */ /* 0x000fc6000000080a */
[----:B------:R-:W-:-:S05]  /*1850*/  @!P2 DFMA R16, R16, 2, -R22 ;  /* 0x400000001010a82b */ /* 0x000fca0000000816 */
[----:B------:R-:W-:-:S05]  /*1860*/  DFMA R18, R18, R20, R18 ;  /* 0x000000141212722b */ /* 0x000fca0000000012 */
[----:B------:R-:W-:-:S03]  /*1870*/  @!P2 LOP3.LUT R26, R17, 0x7ff00000, RZ, 0xc0, !PT ;  /* 0x7ff00000111aa812 */ /* 0x000fc600078ec0ff */
[----:B------:R-:W-:Y:S01]  /*1880*/  DMUL R20, R18, R16 ;  /* 0x0000001012147228 */ /* 0x000fe20000000000 */
[----:B------:R-:W-:-:S04]  /*1890*/  IADD3 R22, PT, PT, R26, -0x1, RZ ;  /* 0xffffffff1a167810 */ /* 0x000fc80007ffe0ff */
[----:B------:R-:W-:-:S03]  /*18a0*/  ISETP.GT.U32.AND P0, PT, R22, 0x7feffffe, PT ;  /* 0x7feffffe1600780c */ /* 0x000fc60003f04070 */
[----:B------:R-:W-:Y:S01]  /*18b0*/  DFMA R22, R20, -R10, R16 ;  /* 0x8000000a1416722b */ /* 0x000fe20000000010 */
[----:B------:R-:W-:-:S07]  /*18c0*/  ISETP.GT.U32.OR P0, PT, R27, 0x7feffffe, P0 ;  /* 0x7feffffe1b00780c */ /* 0x000fce0000704470 */
[----:B------:R-:W-:-:S06]  /*18d0*/  DFMA R22, R18, R22, R20 ;  /* 0x000000161216722b */ /* 0x000fcc0000000014 */
        /* <DEDUP_REMOVED lines=18> */
[C---:B------:R-:W-:Y:S01]  /*1a00*/  IADD3 R9, PT, PT, -R7.reuse, RZ, RZ ;  /* 0x000000ff07097210 */ /* 0x040fe20007ffe1ff */
[----:B------:R-:W-:Y:S01]  /*1a10*/  IMAD.MOV.U32 R8, RZ, RZ, RZ ;  /* 0x000000ffff087224 */ /* 0x000fe200078e00ff */
[----:B------:R-:W-:Y:S01]  /*1a20*/  DMUL.RP R12, R22, R12 ;  /* 0x0000000c160c7228 */ /* 0x000fe20000008000 */
[----:B------:R-:W-:-:S04]  /*1a30*/  IADD3 R7, PT, PT, -R7, -0x43300000, RZ ;  /* 0xbcd0000007077810 */ /* 0x000fc80007ffe1ff */
[----:B------:R-:W-:-:S05]  /*1a40*/  DFMA R8, R18, -R8, R22 ;  /* 0x800000081208722b */ /* 0x000fca0000000016 */
[----:B------:R-:W-:-:S05]  /*1a50*/  LOP3.LUT R17, R13, R17, RZ, 0x3c, !PT ;  /* 0x000000110d117212 */ /* 0x000fca00078e3cff */
[----:B------:R-:W-:-:S04]  /*1a60*/  FSETP.NEU.AND P0, PT, |R9|, R7, PT ;  /* 0x000000070900720b */ /* 0x000fc80003f0d200 */
[----:B------:R-:W-:Y:S02]  /*1a70*/  FSEL R18, R12, R18, !P0 ;  /* 0x000000120c127208 */ /* 0x000fe40004000000 */
[----:B------:R-:W-:Y:S01]  /*1a80*/  FSEL R19, R17, R19, !P0 ;  /* 0x0000001311137208 */ /* 0x000fe20004000000 */
[----:B------:R-:W-:Y:S06]  /*1a90*/  BRA `(.L_x_159) ;  /* 0x0000000000547947 */ /* 0x000fec0003800000 */
.L_x_158:
        /* <DEDUP_REMOVED lines=13> */
[----:B------:R-:W-:Y:S01]  /*1b70*/  @P0 IMAD.MOV.U32 R18, RZ, RZ, RZ ;  /* 0x000000ffff120224 */ /* 0x000fe200078e00ff */
[----:B------:R-:W-:Y:S01]  /*1b80*/  @P0 MOV R19, R7 ;  /* 0x0000000700130202 */ /* 0x000fe20000000f00 */
[----:B------:R-:W-:Y:S06]  /*1b90*/  BRA `(.L_x_159) ;  /* 0x0000000000147947 */ /* 0x000fec0003800000 */
.L_x_161:
[----:B------:R-:W-:Y:S01]  /*1ba0*/  LOP3.LUT R19, R9, 0x80000, RZ, 0xfc, !PT ;  /* 0x0008000009137812 */ /* 0x000fe200078efcff */
[----:B------:R-:W-:Y:S01]  /*1bb0*/  IMAD.MOV.U32 R18, RZ, RZ, R8 ;  /* 0x000000ffff127224 */ /* 0x000fe200078e0008 */
[----:B------:R-:W-:Y:S06]  /*1bc0*/  BRA `(.L_x_159) ;  /* 0x0000000000087947 */ /* 0x000fec0003800000 */
.L_x_160:
[----:B------:R-:W-:Y:S01]  /*1bd0*/  LOP3.LUT R19, R13, 0x80000, RZ, 0xfc, !PT ;  /* 0x000800000d137812 */ /* 0x000fe200078efcff */
[----:B------:R-:W-:-:S07]  /*1be0*/  IMAD.MOV.U32 R18, RZ, RZ, R12 ;  /* 0x000000ffff127224 */ /* 0x000fce00078e000c */
.L_x_159:
[----:B------:R-:W-:Y:S05]  /*1bf0*/  BSYNC.RECONVERGENT B1 ;  /* 0x0000000000017941 */ /* 0x000fea0003800200 */
.L_x_157:
[----:B------:R-:W-:Y:S02]  /*1c00*/  IMAD.MOV.U32 R8, RZ, RZ, R0 ;  /* 0x000000ffff087224 */ /* 0x000fe400078e0000 */
[----:B------:R-:W-:-:S04]  /*1c10*/  IMAD.MOV.U32 R9, RZ, RZ, 0x0 ;  /* 0x00000000ff097424 */ /* 0x000fc800078e00ff */
[----:B------:R-:W-:Y:S05]  /*1c20*/  RET.REL.NODEC R8 `(rbf_kernel) ;  /* 0xffffffe008f47950 */ /* 0x000fea0003c3ffff */
.L_x_162:
        /* <DEDUP_REMOVED lines=13> */
.L_x_178:


//--------------------- .nv.shared.reserved.0     --------------------------
	.section	.nv.shared.reserved.0,"aw",@nobits
	.weak		__nv_reservedSMEM_offset_0_alias
	.size		__nv_reservedSMEM_offset_0_alias, 0, 64
	.other		__nv_reservedSMEM_offset_0_alias,@"STO_CUDA_RESERVED_SHARED STV_DEFAULT"
__nv_reservedSMEM_offset_0_alias:
	.zero		0
	.zero		64


//--------------------- .nv.constant0._Z31normalize_vertex_normals_kernelPdi --------------------------
	.section	.nv.constant0._Z31normalize_vertex_normals_kernelPdi,"a",@progbits
	.sectionflags	@""
	.align	4
.nv.constant0._Z31normalize_vertex_normals_kernelPdi:
	.zero		908


//--------------------- .nv.constant0.mesh_vertex_normals_kernel --------------------------
	.section	.nv.constant0.mesh_vertex_normals_kernel,"a",@progbits
	.sectionflags	@""
	.align	4
.nv.constant0.mesh_vertex_normals_kernel:
	.zero		928


//--------------------- .nv.constant0.conv2d_kernel --------------------------
	.section	.nv.constant0.conv2d_kernel,"a",@progbits
	.sectionflags	@""
	.align	4
.nv.constant0.conv2d_kernel:
	.zero		936


//--------------------- .nv.constant0.nearest_lattice_points_kernel --------------------------
	.section	.nv.constant0.nearest_lattice_points_kernel,"a",@progbits
	.sectionflags	@""
	.align	4
.nv.constant0.nearest_lattice_points_kernel:
	.zero		924


//--------------------- .nv.constant0.lattice_inner_products_kernel --------------------------
	.section	.nv.constant0.lattice_inner_products_kernel,"a",@progbits
	.sectionflags	@""
	.align	4
.nv.constant0.lattice_inner_products_kernel:
	.zero		924


//--------------------- .nv.constant0.distance_matrix_kernel --------------------------
	.section	.nv.constant0.distance_matrix_kernel,"a",@progbits
	.sectionflags	@""
	.align	4
.nv.constant0.distance_matrix_kernel:
	.zero		944


//--------------------- .nv.constant0.rbf_kernel  --------------------------
	.section	.nv.constant0.rbf_kernel,"a",@progbits
	.sectionflags	@""
	.align	4
.nv.constant0.rbf_kernel:
	.zero		944


//--------------------- SYMBOLS --------------------------

	.type		.nv.reservedSmem.offset0,@object
	.size		.nv.reservedSmem.offset0,0x4
